// Copyright (c) 2024, Jay Shah, Ganesh Bikshandi, Ying Zhang, Vijay Thakkar, Pradeep Ramani, Tri Dao.
// Splitting the different template instantiations to different files to speed up compilation.
// This file is auto-generated. See "generate_kernels.py"

#include "flash_fwd_launch_template.h"

#ifndef FLASHATTENTION_DISABLE_HDIM64
template void run_mha_fwd_<90, cutlass::bfloat16_t, 64, 64, false, false, false, true>(Flash_fwd_params &params, cudaStream_t stream);
#endif


// ===== COMPILED SASS (sm_90a) =====

	.target	sm_90a

	.elftype	@"ET_EXEC"


//--------------------- .note.nv.tkinfo           --------------------------
	.section	.note.nv.tkinfo,"",@"SHT_NOTE"
	.sectionflags	@"SHF_NOTE_NV_TKINFO"
	.tkinfo
        /*0018*/ 	.word	0x00000002
        /*0030*/ 	.string	""
        /*0030*/ 	.string	"ptxas"
        /*0030*/ 	.string	"Cuda compilation tools, release 13.0, V13.0.88"
        /*0030*/ 	.string	"Build cuda_13.0.r13.0/compiler.36424714_0"
        /*0030*/ 	.string	"-arch sm_90a -m 64 "



//--------------------- .note.nv.cuinfo           --------------------------
	.section	.note.nv.cuinfo,"",@"SHT_NOTE"
	.sectionflags	@"SHF_NOTE_NV_CUINFO"
        /*0018*/ 	.short	0x0002
        /*001a*/ 	.short	0x005a
        /*001c*/ 	.short	0x0082
	.zero		2


//--------------------- .nv.info                  --------------------------
	.section	.nv.info,"",@"SHT_CUDA_INFO"
	.align	4


	//----- nvinfo : EIATTR_REGCOUNT
	.align		4
        /*0000*/ 	.byte	0x04, 0x2f
        /*0002*/ 	.short	(.L_23 - .L_22)
	.align		4
.L_22:
        /*0004*/ 	.word	index@(_ZN7cutlass13device_kernelIN5flash11enable_sm90INS1_16FlashAttnFwdSm90INS1_25CollectiveMainloopFwdSm90ILi2EN4cute5tupleIJNS5_1CILi1EEES8_S8_EEENS6_IJNS7_ILi192EEENS7_ILi128EEENS7_ILi64EEEEEELi64ENS_10bfloat16_tEfNS_4arch4Sm90ELb1ELb0ELb0ELb1ELb0ELb1ELb0ELb1ELb1ELb1ELb0ELb0EEENS1_21CollectiveEpilogueFwdINS6_IJSA_SC_SB_EEES9_SE_SG_Li384ELb1ELb1ELb0ELb0EEENS1_36VarlenDynamicPersistentTileSchedulerILi192ELi128ELi384ELi128ELb0ELb1ELb1ELb1ELb1ELb1EEEEEEEEEvNT_6ParamsE)
        /*0008*/ 	.word	0x00000080


	//----- nvinfo : EIATTR_FRAME_SIZE
	.align		4
.L_23:
        /*000c*/ 	.byte	0x04, 0x11
        /*000e*/ 	.short	(.L_25 - .L_24)
	.align		4
.L_24:
        /*0010*/ 	.word	index@(_ZN7cutlass13device_kernelIN5flash11enable_sm90INS1_16FlashAttnFwdSm90INS1_25CollectiveMainloopFwdSm90ILi2EN4cute5tupleIJNS5_1CILi1EEES8_S8_EEENS6_IJNS7_ILi192EEENS7_ILi128EEENS7_ILi64EEEEEELi64ENS_10bfloat16_tEfNS_4arch4Sm90ELb1ELb0ELb0ELb1ELb0ELb1ELb0ELb1ELb1ELb1ELb0ELb0EEENS1_21CollectiveEpilogueFwdINS6_IJSA_SC_SB_EEES9_SE_SG_Li384ELb1ELb1ELb0ELb0EEENS1_36VarlenDynamicPersistentTileSchedulerILi192ELi128ELi384ELi128ELb0ELb1ELb1ELb1ELb1ELb1EEEEEEEEEvNT_6ParamsE)
        /*0014*/ 	.word	0x00000068


	//----- nvinfo : EIATTR_REGCOUNT
	.align		4
.L_25:
        /*0018*/ 	.byte	0x04, 0x2f
        /*001a*/ 	.short	(.L_27 - .L_26)
	.align		4
.L_26:
        /*001c*/ 	.word	index@(_ZN7cutlass13device_kernelIN5flash11enable_sm90INS1_16FlashAttnFwdSm90INS1_25CollectiveMainloopFwdSm90ILi2EN4cute5tupleIJNS5_1CILi1EEES8_S8_EEENS6_IJNS7_ILi192EEENS7_ILi128EEENS7_ILi64EEEEEELi64ENS_10bfloat16_tEfNS_4arch4Sm90ELb1ELb0ELb0ELb1ELb0ELb0ELb0ELb1ELb1ELb1ELb0ELb0EEENS1_21CollectiveEpilogueFwdINS6_IJSA_SC_SB_EEES9_SE_SG_Li384ELb1ELb1ELb0ELb0EEENS1_36VarlenDynamicPersistentTileSchedulerILi192ELi128ELi384ELi128ELb0ELb1ELb1ELb1ELb1ELb1EEEEEEEEEvNT_6ParamsE)
        /*0020*/ 	.word	0x00000080


	//----- nvinfo : EIATTR_FRAME_SIZE
	.align		4
.L_27:
        /*0024*/ 	.byte	0x04, 0x11
        /*0026*/ 	.short	(.L_29 - .L_28)
	.align		4
.L_28:
        /*0028*/ 	.word	index@(_ZN7cutlass13device_kernelIN5flash11enable_sm90INS1_16FlashAttnFwdSm90INS1_25CollectiveMainloopFwdSm90ILi2EN4cute5tupleIJNS5_1CILi1EEES8_S8_EEENS6_IJNS7_ILi192EEENS7_ILi128EEENS7_ILi64EEEEEELi64ENS_10bfloat16_tEfNS_4arch4Sm90ELb1ELb0ELb0ELb1ELb0ELb0ELb0ELb1ELb1ELb1ELb0ELb0EEENS1_21CollectiveEpilogueFwdINS6_IJSA_SC_SB_EEES9_SE_SG_Li384ELb1ELb1ELb0ELb0EEENS1_36VarlenDynamicPersistentTileSchedulerILi192ELi128ELi384ELi128ELb0ELb1ELb1ELb1ELb1ELb1EEEEEEEEEvNT_6ParamsE)
        /*002c*/ 	.word	0x00000038


	//----- nvinfo : EIATTR_REGCOUNT
	.align		4
.L_29:
        /*0030*/ 	.byte	0x04, 0x2f
        /*0032*/ 	.short	(.L_31 - .L_30)
	.align		4
.L_30:
        /*0034*/ 	.word	index@(_ZN7cutlass13device_kernelIN5flash11enable_sm90INS1_16FlashAttnFwdSm90INS1_25CollectiveMainloopFwdSm90ILi2EN4cute5tupleIJNS5_1CILi1EEES8_S8_EEENS6_IJNS7_ILi192EEENS7_ILi128EEENS7_ILi64EEEEEELi64ENS_10bfloat16_tEfNS_4arch4Sm90ELb1ELb0ELb0ELb0ELb0ELb0ELb0ELb1ELb1ELb1ELb0ELb0EEENS1_21CollectiveEpilogueFwdINS6_IJSA_SC_SB_EEES9_SE_SG_Li384ELb0ELb1ELb0ELb0EEENS1_30DynamicPersistentTileSchedulerILi384ELi128ELb0ELb1ELb1EEEEEEEEEvNT_6ParamsE)
        /*0038*/ 	.word	0x00000080


	//----- nvinfo : EIATTR_FRAME_SIZE
	.align		4
.L_31:
        /*003c*/ 	.byte	0x04, 0x11
        /*003e*/ 	.short	(.L_33 - .L_32)
	.align		4
.L_32:
        /*0040*/ 	.word	index@(_ZN7cutlass13device_kernelIN5flash11enable_sm90INS1_16FlashAttnFwdSm90INS1_25CollectiveMainloopFwdSm90ILi2EN4cute5tupleIJNS5_1CILi1EEES8_S8_EEENS6_IJNS7_ILi192EEENS7_ILi128EEENS7_ILi64EEEEEELi64ENS_10bfloat16_tEfNS_4arch4Sm90ELb1ELb0ELb0ELb0ELb0ELb0ELb0ELb1ELb1ELb1ELb0ELb0EEENS1_21CollectiveEpilogueFwdINS6_IJSA_SC_SB_EEES9_SE_SG_Li384ELb0ELb1ELb0ELb0EEENS1_30DynamicPersistentTileSchedulerILi384ELi128ELb0ELb1ELb1EEEEEEEEEvNT_6ParamsE)
        /*0044*/ 	.word	0x00000008


	//----- nvinfo : EIATTR_REGCOUNT
	.align		4
.L_33:
        /*0048*/ 	.byte	0x04, 0x2f
        /*004a*/ 	.short	(.L_35 - .L_34)
	.align		4
.L_34:
        /*004c*/ 	.word	index@(_ZN7cutlass13device_kernelIN5flash11enable_sm90INS1_16FlashAttnFwdSm90INS1_25CollectiveMainloopFwdSm90ILi2EN4cute5tupleIJNS5_1CILi1EEES8_S8_EEENS6_IJNS7_ILi192EEENS7_ILi128EEENS7_ILi64EEEEEELi64ENS_10bfloat16_tEfNS_4arch4Sm90ELb0ELb1ELb0ELb1ELb0ELb1ELb0ELb1ELb1ELb1ELb0ELb0EEENS1_21CollectiveEpilogueFwdINS6_IJSA_SC_SB_EEES9_SE_SG_Li384ELb1ELb1ELb0ELb0EEENS1_36VarlenDynamicPersistentTileSchedulerILi192ELi128ELi384ELi128ELb0ELb1ELb1ELb1ELb0ELb1EEEEEEEEEvNT_6ParamsE)
        /*0050*/ 	.word	0x00000080


	//----- nvinfo : EIATTR_FRAME_SIZE
	.align		4
.L_35:
        /*0054*/ 	.byte	0x04, 0x11
        /*0056*/ 	.short	(.L_37 - .L_36)
	.align		4
.L_36:
        /*0058*/ 	.word	index@(_ZN7cutlass13device_kernelIN5flash11enable_sm90INS1_16FlashAttnFwdSm90INS1_25CollectiveMainloopFwdSm90ILi2EN4cute5tupleIJNS5_1CILi1EEES8_S8_EEENS6_IJNS7_ILi192EEENS7_ILi128EEENS7_ILi64EEEEEELi64ENS_10bfloat16_tEfNS_4arch4Sm90ELb0ELb1ELb0ELb1ELb0ELb1ELb0ELb1ELb1ELb1ELb0ELb0EEENS1_21CollectiveEpilogueFwdINS6_IJSA_SC_SB_EEES9_SE_SG_Li384ELb1ELb1ELb0ELb0EEENS1_36VarlenDynamicPersistentTileSchedulerILi192ELi128ELi384ELi128ELb0ELb1ELb1ELb1ELb0ELb1EEEEEEEEEvNT_6ParamsE)
        /*005c*/ 	.word	0x00000058


	//----- nvinfo : EIATTR_REGCOUNT
	.align		4
.L_37:
        /*0060*/ 	.byte	0x04, 0x2f
        /*0062*/ 	.short	(.L_39 - .L_38)
	.align		4
.L_38:
        /*0064*/ 	.word	index@(_ZN7cutlass13device_kernelIN5flash11enable_sm90INS1_16FlashAttnFwdSm90INS1_25CollectiveMainloopFwdSm90ILi2EN4cute5tupleIJNS5_1CILi1EEES8_S8_EEENS6_IJNS7_ILi192EEENS7_ILi128EEENS7_ILi64EEEEEELi64ENS_10bfloat16_tEfNS_4arch4Sm90ELb0ELb1ELb0ELb1ELb0ELb0ELb0ELb1ELb1ELb1ELb0ELb0EEENS1_21CollectiveEpilogueFwdINS6_IJSA_SC_SB_EEES9_SE_SG_Li384ELb1ELb1ELb0ELb0EEENS1_36VarlenDynamicPersistentTileSchedulerILi192ELi128ELi384ELi128ELb0ELb1ELb1ELb1ELb0ELb1EEEEEEEEEvNT_6ParamsE)
        /*0068*/ 	.word	0x00000080


	//----- nvinfo : EIATTR_FRAME_SIZE
	.align		4
.L_39:
        /*006c*/ 	.byte	0x04, 0x11
        /*006e*/ 	.short	(.L_41 - .L_40)
	.align		4
.L_40:
        /*0070*/ 	.word	index@(_ZN7cutlass13device_kernelIN5flash11enable_sm90INS1_16FlashAttnFwdSm90INS1_25CollectiveMainloopFwdSm90ILi2EN4cute5tupleIJNS5_1CILi1EEES8_S8_EEENS6_IJNS7_ILi192EEENS7_ILi128EEENS7_ILi64EEEEEELi64ENS_10bfloat16_tEfNS_4arch4Sm90ELb0ELb1ELb0ELb1ELb0ELb0ELb0ELb1ELb1ELb1ELb0ELb0EEENS1_21CollectiveEpilogueFwdINS6_IJSA_SC_SB_EEES9_SE_SG_Li384ELb1ELb1ELb0ELb0EEENS1_36VarlenDynamicPersistentTileSchedulerILi192ELi128ELi384ELi128ELb0ELb1ELb1ELb1ELb0ELb1EEEEEEEEEvNT_6ParamsE)
        /*0074*/ 	.word	0x00000038


	//----- nvinfo : EIATTR_REGCOUNT
	.align		4
.L_41:
        /*0078*/ 	.byte	0x04, 0x2f
        /*007a*/ 	.short	(.L_43 - .L_42)
	.align		4
.L_42:
        /*007c*/ 	.word	index@(_ZN7cutlass13device_kernelIN5flash11enable_sm90INS1_16FlashAttnFwdSm90INS1_25CollectiveMainloopFwdSm90ILi2EN4cute5tupleIJNS5_1CILi1EEES8_S8_EEENS6_IJNS7_ILi192EEENS7_ILi128EEENS7_ILi64EEEEEELi64ENS_10bfloat16_tEfNS_4arch4Sm90ELb0ELb1ELb0ELb0ELb0ELb0ELb0ELb1ELb1ELb1ELb0ELb0EEENS1_21CollectiveEpilogueFwdINS6_IJSA_SC_SB_EEES9_SE_SG_Li384ELb0ELb1ELb0ELb0EEENS1_30DynamicPersistentTileSchedulerILi384ELi128ELb0ELb1ELb1EEEEEEEEEvNT_6ParamsE)
        /*0080*/ 	.word	0x00000080


	//----- nvinfo : EIATTR_FRAME_SIZE
	.align		4
.L_43:
        /*0084*/ 	.byte	0x04, 0x11
        /*0086*/ 	.short	(.L_45 - .L_44)
	.align		4
.L_44:
        /*0088*/ 	.word	index@(_ZN7cutlass13device_kernelIN5flash11enable_sm90INS1_16FlashAttnFwdSm90INS1_25CollectiveMainloopFwdSm90ILi2EN4cute5tupleIJNS5_1CILi1EEES8_S8_EEENS6_IJNS7_ILi192EEENS7_ILi128EEENS7_ILi64EEEEEELi64ENS_10bfloat16_tEfNS_4arch4Sm90ELb0ELb1ELb0ELb0ELb0ELb0ELb0ELb1ELb1ELb1ELb0ELb0EEENS1_21CollectiveEpilogueFwdINS6_IJSA_SC_SB_EEES9_SE_SG_Li384ELb0ELb1ELb0ELb0EEENS1_30DynamicPersistentTileSchedulerILi384ELi128ELb0ELb1ELb1EEEEEEEEEvNT_6ParamsE)
        /*008c*/ 	.word	0x00000000


	//----- nvinfo : EIATTR_REGCOUNT
	.align		4
.L_45:
        /*0090*/ 	.byte	0x04, 0x2f
        /*0092*/ 	.short	(.L_47 - .L_46)
	.align		4
.L_46:
        /*0094*/ 	.word	index@(_ZN7cutlass13device_kernelIN5flash11enable_sm90INS1_16FlashAttnFwdSm90INS1_25CollectiveMainloopFwdSm90ILi2EN4cute5tupleIJNS5_1CILi1EEES8_S8_EEENS6_IJNS7_ILi192EEESA_NS7_ILi64EEEEEELi64ENS_10bfloat16_tEfNS_4arch4Sm90ELb0ELb0ELb0ELb1ELb0ELb1ELb0ELb0ELb1ELb1ELb0ELb0EEENS1_21CollectiveEpilogueFwdINS6_IJSA_SB_SA_EEES9_SD_SF_Li384ELb1ELb1ELb0ELb0EEENS1_36VarlenDynamicPersistentTileSchedulerILi192ELi192ELi384ELi128ELb0ELb1ELb1ELb0ELb1ELb1EEEEEEEEEvNT_6ParamsE)
        /*0098*/ 	.word	0x00000080


	//----- nvinfo : EIATTR_FRAME_SIZE
	.align		4
.L_47:
        /*009c*/ 	.byte	0x04, 0x11
        /*009e*/ 	.short	(.L_49 - .L_48)
	.align		4
.L_48:
        /*00a0*/ 	.word	index@(_ZN7cutlass13device_kernelIN5flash11enable_sm90INS1_16FlashAttnFwdSm90INS1_25CollectiveMainloopFwdSm90ILi2EN4cute5tupleIJNS5_1CILi1EEES8_S8_EEENS6_IJNS7_ILi192EEESA_NS7_ILi64EEEEEELi64ENS_10bfloat16_tEfNS_4arch4Sm90ELb0ELb0ELb0ELb1ELb0ELb1ELb0ELb0ELb1ELb1ELb0ELb0EEENS1_21CollectiveEpilogueFwdINS6_IJSA_SB_SA_EEES9_SD_SF_Li384ELb1ELb1ELb0ELb0EEENS1_36VarlenDynamicPersistentTileSchedulerILi192ELi192ELi384ELi128ELb0ELb1ELb1ELb0ELb1ELb1EEEEEEEEEvNT_6ParamsE)
        /*00a4*/ 	.word	0x00000080


	//----- nvinfo : EIATTR_REGCOUNT
	.align		4
.L_49:
        /*00a8*/ 	.byte	0x04, 0x2f
        /*00aa*/ 	.short	(.L_51 - .L_50)
	.align		4
.L_50:
        /*00ac*/ 	.word	index@(_ZN7cutlass13device_kernelIN5flash11enable_sm90INS1_16FlashAttnFwdSm90INS1_25CollectiveMainloopFwdSm90ILi2EN4cute5tupleIJNS5_1CILi1EEES8_S8_EEENS6_IJNS7_ILi192EEESA_NS7_ILi64EEEEEELi64ENS_10bfloat16_tEfNS_4arch4Sm90ELb0ELb0ELb0ELb1ELb0ELb0ELb0ELb0ELb1ELb1ELb0ELb0EEENS1_21CollectiveEpilogueFwdINS6_IJSA_SB_SA_EEES9_SD_SF_Li384ELb1ELb1ELb0ELb0EEENS1_36VarlenDynamicPersistentTileSchedulerILi192ELi192ELi384ELi128ELb0ELb1ELb1ELb0ELb1ELb1EEEEEEEEEvNT_6ParamsE)
        /*00b0*/ 	.word	0x00000080


	//----- nvinfo : EIATTR_FRAME_SIZE
	.align		4
.L_51:
        /*00b4*/ 	.byte	0x04, 0x11
        /*00b6*/ 	.short	(.L_53 - .L_52)
	.align		4
.L_52:
        /*00b8*/ 	.word	index@(_ZN7cutlass13device_kernelIN5flash11enable_sm90INS1_16FlashAttnFwdSm90INS1_25CollectiveMainloopFwdSm90ILi2EN4cute5tupleIJNS5_1CILi1EEES8_S8_EEENS6_IJNS7_ILi192EEESA_NS7_ILi64EEEEEELi64ENS_10bfloat16_tEfNS_4arch4Sm90ELb0ELb0ELb0ELb1ELb0ELb0ELb0ELb0ELb1ELb1ELb0ELb0EEENS1_21CollectiveEpilogueFwdINS6_IJSA_SB_SA_EEES9_SD_SF_Li384ELb1ELb1ELb0ELb0EEENS1_36VarlenDynamicPersistentTileSchedulerILi192ELi192ELi384ELi128ELb0ELb1ELb1ELb0ELb1ELb1EEEEEEEEEvNT_6ParamsE)
        /*00bc*/ 	.word	0x00000038


	//----- nvinfo : EIATTR_REGCOUNT
	.align		4
.L_53:
        /*00c0*/ 	.byte	0x04, 0x2f
        /*00c2*/ 	.short	(.L_55 - .L_54)
	.align		4
.L_54:
        /*00c4*/ 	.word	index@(_ZN7cutlass13device_kernelIN5flash11enable_sm90INS1_16FlashAttnFwdSm90INS1_25CollectiveMainloopFwdSm90ILi2EN4cute5tupleIJNS5_1CILi1EEES8_S8_EEENS6_IJNS7_ILi192EEESA_NS7_ILi64EEEEEELi64ENS_10bfloat16_tEfNS_4arch4Sm90ELb0ELb0ELb0ELb0ELb0ELb0ELb0ELb0ELb1ELb1ELb0ELb0EEENS1_21CollectiveEpilogueFwdINS6_IJSA_SB_SA_EEES9_SD_SF_Li384ELb0ELb1ELb0ELb0EEENS1_29StaticPersistentTileSchedulerILb0EEEEEEEEEvNT_6ParamsE)
        /*00c8*/ 	.word	0x00000080


	//----- nvinfo : EIATTR_FRAME_SIZE
	.align		4
.L_55:
        /*00cc*/ 	.byte	0x04, 0x11
        /*00ce*/ 	.short	(.L_57 - .L_56)
	.align		4
.L_56:
        /*00d0*/ 	.word	index@(_ZN7cutlass13device_kernelIN5flash11enable_sm90INS1_16FlashAttnFwdSm90INS1_25CollectiveMainloopFwdSm90ILi2EN4cute5tupleIJNS5_1CILi1EEES8_S8_EEENS6_IJNS7_ILi192EEESA_NS7_ILi64EEEEEELi64ENS_10bfloat16_tEfNS_4arch4Sm90ELb0ELb0ELb0ELb0ELb0ELb0ELb0ELb0ELb1ELb1ELb0ELb0EEENS1_21CollectiveEpilogueFwdINS6_IJSA_SB_SA_EEES9_SD_SF_Li384ELb0ELb1ELb0ELb0EEENS1_29StaticPersistentTileSchedulerILb0EEEEEEEEEvNT_6ParamsE)
        /*00d4*/ 	.word	0x00000028


	//----- nvinfo : EIATTR_MIN_STACK_SIZE
	.align		4
.L_57:
        /*00d8*/ 	.byte	0x04, 0x12
        /*00da*/ 	.short	(.L_59 - .L_58)
	.align		4
.L_58:
        /*00dc*/ 	.word	index@(_ZN7cutlass13device_kernelIN5flash11enable_sm90INS1_16FlashAttnFwdSm90INS1_25CollectiveMainloopFwdSm90ILi2EN4cute5tupleIJNS5_1CILi1EEES8_S8_EEENS6_IJNS7_ILi192EEESA_NS7_ILi64EEEEEELi64ENS_10bfloat16_tEfNS_4arch4Sm90ELb0ELb0ELb0ELb0ELb0ELb0ELb0ELb0ELb1ELb1ELb0ELb0EEENS1_21CollectiveEpilogueFwdINS6_IJSA_SB_SA_EEES9_SD_SF_Li384ELb0ELb1ELb0ELb0EEENS1_29StaticPersistentTileSchedulerILb0EEEEEEEEEvNT_6ParamsE)
        /*00e0*/ 	.word	0x00000028


	//----- nvinfo : EIATTR_MIN_STACK_SIZE
	.align		4
.L_59:
        /*00e4*/ 	.byte	0x04, 0x12
        /*00e6*/ 	.short	(.L_61 - .L_60)
	.align		4
.L_60:
        /*00e8*/ 	.word	index@(_ZN7cutlass13device_kernelIN5flash11enable_sm90INS1_16FlashAttnFwdSm90INS1_25CollectiveMainloopFwdSm90ILi2EN4cute5tupleIJNS5_1CILi1EEES8_S8_EEENS6_IJNS7_ILi192EEESA_NS7_ILi64EEEEEELi64ENS_10bfloat16_tEfNS_4arch4Sm90ELb0ELb0ELb0ELb1ELb0ELb0ELb0ELb0ELb1ELb1ELb0ELb0EEENS1_21CollectiveEpilogueFwdINS6_IJSA_SB_SA_EEES9_SD_SF_Li384ELb1ELb1ELb0ELb0EEENS1_36VarlenDynamicPersistentTileSchedulerILi192ELi192ELi384ELi128ELb0ELb1ELb1ELb0ELb1ELb1EEEEEEEEEvNT_6ParamsE)
        /*00ec*/ 	.word	0x00000038


	//----- nvinfo : EIATTR_MIN_STACK_SIZE
	.align		4
.L_61:
        /*00f0*/ 	.byte	0x04, 0x12
        /*00f2*/ 	.short	(.L_63 - .L_62)
	.align		4
.L_62:
        /*00f4*/ 	.word	index@(_ZN7cutlass13device_kernelIN5flash11enable_sm90INS1_16FlashAttnFwdSm90INS1_25CollectiveMainloopFwdSm90ILi2EN4cute5tupleIJNS5_1CILi1EEES8_S8_EEENS6_IJNS7_ILi192EEESA_NS7_ILi64EEEEEELi64ENS_10bfloat16_tEfNS_4arch4Sm90ELb0ELb0ELb0ELb1ELb0ELb1ELb0ELb0ELb1ELb1ELb0ELb0EEENS1_21CollectiveEpilogueFwdINS6_IJSA_SB_SA_EEES9_SD_SF_Li384ELb1ELb1ELb0ELb0EEENS1_36VarlenDynamicPersistentTileSchedulerILi192ELi192ELi384ELi128ELb0ELb1ELb1ELb0ELb1ELb1EEEEEEEEEvNT_6ParamsE)
        /*00f8*/ 	.word	0x00000080


	//----- nvinfo : EIATTR_MIN_STACK_SIZE
	.align		4
.L_63:
        /*00fc*/ 	.byte	0x04, 0x12
        /*00fe*/ 	.short	(.L_65 - .L_64)
	.align		4
.L_64:
        /*0100*/ 	.word	index@(_ZN7cutlass13device_kernelIN5flash11enable_sm90INS1_16FlashAttnFwdSm90INS1_25CollectiveMainloopFwdSm90ILi2EN4cute5tupleIJNS5_1CILi1EEES8_S8_EEENS6_IJNS7_ILi192EEENS7_ILi128EEENS7_ILi64EEEEEELi64ENS_10bfloat16_tEfNS_4arch4Sm90ELb0ELb1ELb0ELb0ELb0ELb0ELb0ELb1ELb1ELb1ELb0ELb0EEENS1_21CollectiveEpilogueFwdINS6_IJSA_SC_SB_EEES9_SE_SG_Li384ELb0ELb1ELb0ELb0EEENS1_30DynamicPersistentTileSchedulerILi384ELi128ELb0ELb1ELb1EEEEEEEEEvNT_6ParamsE)
        /*0104*/ 	.word	0x00000000


	//----- nvinfo : EIATTR_MIN_STACK_SIZE
	.align		4
.L_65:
        /*0108*/ 	.byte	0x04, 0x12
        /*010a*/ 	.short	(.L_67 - .L_66)
	.align		4
.L_66:
        /*010c*/ 	.word	index@(_ZN7cutlass13device_kernelIN5flash11enable_sm90INS1_16FlashAttnFwdSm90INS1_25CollectiveMainloopFwdSm90ILi2EN4cute5tupleIJNS5_1CILi1EEES8_S8_EEENS6_IJNS7_ILi192EEENS7_ILi128EEENS7_ILi64EEEEEELi64ENS_10bfloat16_tEfNS_4arch4Sm90ELb0ELb1ELb0ELb1ELb0ELb0ELb0ELb1ELb1ELb1ELb0ELb0EEENS1_21CollectiveEpilogueFwdINS6_IJSA_SC_SB_EEES9_SE_SG_Li384ELb1ELb1ELb0ELb0EEENS1_36VarlenDynamicPersistentTileSchedulerILi192ELi128ELi384ELi128ELb0ELb1ELb1ELb1ELb0ELb1EEEEEEEEEvNT_6ParamsE)
        /*0110*/ 	.word	0x00000038


	//----- nvinfo : EIATTR_MIN_STACK_SIZE
	.align		4
.L_67:
        /*0114*/ 	.byte	0x04, 0x12
        /*0116*/ 	.short	(.L_69 - .L_68)
	.align		4
.L_68:
        /*0118*/ 	.word	index@(_ZN7cutlass13device_kernelIN5flash11enable_sm90INS1_16FlashAttnFwdSm90INS1_25CollectiveMainloopFwdSm90ILi2EN4cute5tupleIJNS5_1CILi1EEES8_S8_EEENS6_IJNS7_ILi192EEENS7_ILi128EEENS7_ILi64EEEEEELi64ENS_10bfloat16_tEfNS_4arch4Sm90ELb0ELb1ELb0ELb1ELb0ELb1ELb0ELb1ELb1ELb1ELb0ELb0EEENS1_21CollectiveEpilogueFwdINS6_IJSA_SC_SB_EEES9_SE_SG_Li384ELb1ELb1ELb0ELb0EEENS1_36VarlenDynamicPersistentTileSchedulerILi192ELi128ELi384ELi128ELb0ELb1ELb1ELb1ELb0ELb1EEEEEEEEEvNT_6ParamsE)
        /*011c*/ 	.word	0x00000058


	//----- nvinfo : EIATTR_MIN_STACK_SIZE
	.align		4
.L_69:
        /*0120*/ 	.byte	0x04, 0x12
        /*0122*/ 	.short	(.L_71 - .L_70)
	.align		4
.L_70:
        /*0124*/ 	.word	index@(_ZN7cutlass13device_kernelIN5flash11enable_sm90INS1_16FlashAttnFwdSm90INS1_25CollectiveMainloopFwdSm90ILi2EN4cute5tupleIJNS5_1CILi1EEES8_S8_EEENS6_IJNS7_ILi192EEENS7_ILi128EEENS7_ILi64EEEEEELi64ENS_10bfloat16_tEfNS_4arch4Sm90ELb1ELb0ELb0ELb0ELb0ELb0ELb0ELb1ELb1ELb1ELb0ELb0EEENS1_21CollectiveEpilogueFwdINS6_IJSA_SC_SB_EEES9_SE_SG_Li384ELb0ELb1ELb0ELb0EEENS1_30DynamicPersistentTileSchedulerILi384ELi128ELb0ELb1ELb1EEEEEEEEEvNT_6ParamsE)
        /*0128*/ 	.word	0x00000008


	//----- nvinfo : EIATTR_MIN_STACK_SIZE
	.align		4
.L_71:
        /*012c*/ 	.byte	0x04, 0x12
        /*012e*/ 	.short	(.L_73 - .L_72)
	.align		4
.L_72:
        /*0130*/ 	.word	index@(_ZN7cutlass13device_kernelIN5flash11enable_sm90INS1_16FlashAttnFwdSm90INS1_25CollectiveMainloopFwdSm90ILi2EN4cute5tupleIJNS5_1CILi1EEES8_S8_EEENS6_IJNS7_ILi192EEENS7_ILi128EEENS7_ILi64EEEEEELi64ENS_10bfloat16_tEfNS_4arch4Sm90ELb1ELb0ELb0ELb1ELb0ELb0ELb0ELb1ELb1ELb1ELb0ELb0EEENS1_21CollectiveEpilogueFwdINS6_IJSA_SC_SB_EEES9_SE_SG_Li384ELb1ELb1ELb0ELb0EEENS1_36VarlenDynamicPersistentTileSchedulerILi192ELi128ELi384ELi128ELb0ELb1ELb1ELb1ELb1ELb1EEEEEEEEEvNT_6ParamsE)
        /*0134*/ 	.word	0x00000038


	//----- nvinfo : EIATTR_MIN_STACK_SIZE
	.align		4
.L_73:
        /*0138*/ 	.byte	0x04, 0x12
        /*013a*/ 	.short	(.L_75 - .L_74)
	.align		4
.L_74:
        /*013c*/ 	.word	index@(_ZN7cutlass13device_kernelIN5flash11enable_sm90INS1_16FlashAttnFwdSm90INS1_25CollectiveMainloopFwdSm90ILi2EN4cute5tupleIJNS5_1CILi1EEES8_S8_EEENS6_IJNS7_ILi192EEENS7_ILi128EEENS7_ILi64EEEEEELi64ENS_10bfloat16_tEfNS_4arch4Sm90ELb1ELb0ELb0ELb1ELb0ELb1ELb0ELb1ELb1ELb1ELb0ELb0EEENS1_21CollectiveEpilogueFwdINS6_IJSA_SC_SB_EEES9_SE_SG_Li384ELb1ELb1ELb0ELb0EEENS1_36VarlenDynamicPersistentTileSchedulerILi192ELi128ELi384ELi128ELb0ELb1ELb1ELb1ELb1ELb1EEEEEEEEEvNT_6ParamsE)
        /*0140*/ 	.word	0x00000068
.L_75:


//--------------------- .nv.compat                --------------------------
	.section	.nv.compat,"",@"SHT_CUDA_COMPAT_INFO"
	.align	4
        /*0000*/ 	.byte	0x02, 0x09, 0x01, 0x00, 0x02, 0x02, 0x04, 0x00, 0x02, 0x05, 0x05, 0x00, 0x03, 0x07, 0x01, 0x01
        /*0010*/ 	.byte	0x02, 0x03, 0x01, 0x00, 0x02, 0x06, 0x01, 0x00, 0x04, 0x0b, 0x08, 0x00, 0x00, 0x00, 0x00, 0x00
        /*0020*/ 	.byte	0x00, 0x00, 0x00, 0x00


//--------------------- .nv.info._ZN7cutlass13device_kernelIN5flash11enable_sm90INS1_16FlashAttnFwdSm90INS1_25CollectiveMainloopFwdSm90ILi2EN4cute5tupleIJNS5_1CILi1EEES8_S8_EEENS6_IJNS7_ILi192EEESA_NS7_ILi64EEEEEELi64ENS_10bfloat16_tEfNS_4arch4Sm90ELb0ELb0ELb0ELb0ELb0ELb0ELb0ELb0ELb1ELb1ELb0ELb0EEENS1_21CollectiveEpilogueFwdINS6_IJSA_SB_SA_EEES9_SD_SF_Li384ELb0ELb1ELb0ELb0EEENS1_29StaticPersistentTileSchedulerILb0EEEEEEEEEvNT_6ParamsE --------------------------
	.section	.nv.info._ZN7cutlass13device_kernelIN5flash11enable_sm90INS1_16FlashAttnFwdSm90INS1_25CollectiveMainloopFwdSm90ILi2EN4cute5tupleIJNS5_1CILi1EEES8_S8_EEENS6_IJNS7_ILi192EEESA_NS7_ILi64EEEEEELi64ENS_10bfloat16_tEfNS_4arch4Sm90ELb0ELb0ELb0ELb0ELb0ELb0ELb0ELb0ELb1ELb1ELb0ELb0EEENS1_21CollectiveEpilogueFwdINS6_IJSA_SB_SA_EEES9_SD_SF_Li384ELb0ELb1ELb0ELb0EEENS1_29StaticPersistentTileSchedulerILb0EEEEEEEEEvNT_6ParamsE,"",@"SHT_CUDA_INFO"
	.sectionflags	@""
	.align	4


	//----- nvinfo : EIATTR_CUDA_API_VERSION
	.align		4
        /*0000*/ 	.byte	0x04, 0x37
        /*0002*/ 	.short	(.L_77 - .L_76)
.L_76:
        /*0004*/ 	.word	0x00000082


	//----- nvinfo : EIATTR_KPARAM_INFO
	.align		4
.L_77:
        /*0008*/ 	.byte	0x04, 0x17
        /*000a*/ 	.short	(.L_79 - .L_78)
.L_78:
        /*000c*/ 	.word	0x00000000
        /*0010*/ 	.short	0x0000
        /*0012*/ 	.short	0x0070
        /*0014*/ 	.byte	0x00, 0xf0, 0x01, 0x28


	//----- nvinfo : EIATTR_SPARSE_MMA_MASK
	.align		4
.L_79:
        /*0018*/ 	.byte	0x03, 0x50
        /*001a*/ 	.short	0x0000


	//----- nvinfo : EIATTR_MAXREG_COUNT
	.align		4
        /*001c*/ 	.byte	0x03, 0x1b
        /*001e*/ 	.short	0x0080


	//----- nvinfo : EIATTR_NUM_BARRIERS
	.align		4
        /*0020*/ 	.byte	0x02, 0x4c
        /*0022*/ 	.byte	0x10
	.zero		1


	//----- nvinfo : EIATTR_EXTERNS
	.align		4
        /*0024*/ 	.byte	0x04, 0x0f
        /*0026*/ 	.short	(.L_81 - .L_80)


	//   ....[0]....
	.align		4
.L_80:
        /*0028*/ 	.word	index@(__assertfail)


	//----- nvinfo : EIATTR_ANNOTATIONS
	.align		4
.L_81:
        /*002c*/ 	.byte	0x04, 0x55
        /*002e*/ 	.short	(.L_83 - .L_82)


	//   ....[0]....
.L_82:
        /*0030*/ 	.word	0x00000001
        /*0034*/ 	.byte	0x50, 0x0e, 0x00, 0x00, 0x01, 0x00, 0x00, 0x00, 0xc0, 0x0e, 0x00, 0x00, 0x01, 0x00, 0x00, 0x00
        /* <DEDUP_REMOVED lines=12> */
        /*0104*/ 	.byte	0xe0, 0xb5, 0x00, 0x00, 0x01, 0x00, 0x00, 0x00, 0x00, 0xb6, 0x00, 0x00


	//----- nvinfo : EIATTR_MERCURY_ISA_VERSION
	.align		4
.L_83:
        /*0110*/ 	.byte	0x03, 0x5f
        /*0112*/ 	.short	0x0101


	//----- nvinfo : EIATTR_INT_WARP_WIDE_INSTR_OFFSETS
	.align		4
        /*0114*/ 	.byte	0x04, 0x31
        /*0116*/ 	.short	(.L_85 - .L_84)


	//   ....[0]....
.L_84:
        /*0118*/ 	.word	0x00000130


	//   ....[1]....
        /*011c*/ 	.word	0x00000170


	//   ....[2]....
        /*0120*/ 	.word	0x000001e0


	//----- nvinfo : EIATTR_COOP_GROUP_MASK_REGIDS
	.align		4
.L_85:
        /*0124*/ 	.byte	0x04, 0x29
        /*0126*/ 	.short	(.L_87 - .L_86)


	//   ....[0]....
.L_86:
        /*0128*/ 	.word	0xffffffff


	//   ....[1]....
        /*012c*/ 	.word	0xffffffff


	//   ....[2]....
        /*0130*/ 	.word	0xffffffff


	//   ....[3]....
        /*0134*/ 	.word	0xffffffff


	//   ....[4]....
        /*0138*/ 	.word	0xffffffff


	//   ....[5]....
        /*013c*/ 	.word	0xffffffff


	//   ....[6]....
        /*0140*/ 	.word	0xffffffff


	//   ....[7]....
        /*0144*/ 	.word	0xffffffff


	//   ....[8]....
        /*0148*/ 	.word	0xffffffff


	//   ....[9]....
        /*014c*/ 	.word	0xffffffff


	//   ....[10]....
        /*0150*/ 	.word	0xffffffff


	//   ....[11]....
        /*0154*/ 	.word	0xffffffff


	//   ....[12]....
        /*0158*/ 	.word	0xffffffff


	//   ....[13]....
        /*015c*/ 	.word	0xffffffff


	//   ....[14]....
        /*0160*/ 	.word	0xffffffff


	//   ....[15]....
        /*0164*/ 	.word	0xffffffff


	//   ....[16]....
        /*0168*/ 	.word	0xffffffff


	//   ....[17]....
        /*016c*/ 	.word	0xffffffff


	//   ....[18]....
        /*0170*/ 	.word	0xffffffff


	//   ....[19]....
        /*0174*/ 	.word	0xffffffff


	//   ....[20]....
        /*0178*/ 	.word	0xffffffff


	//   ....[21]....
        /*017c*/ 	.word	0xffffffff


	//   ....[22]....
        /*0180*/ 	.word	0xffffffff


	//   ....[23]....
        /*0184*/ 	.word	0xffffffff


	//   ....[24]....
        /*0188*/ 	.word	0xffffffff


	//   ....[25]....
        /*018c*/ 	.word	0xffffffff


	//   ....[26]....
        /*0190*/ 	.word	0xffffffff


	//   ....[27]....
        /*0194*/ 	.word	0xffffffff


	//   ....[28]....
        /*0198*/ 	.word	0xffffffff


	//   ....[29]....
        /*019c*/ 	.word	0xffffffff


	//   ....[30]....
        /*01a0*/ 	.word	0xffffffff


	//   ....[31]....
        /*01a4*/ 	.word	0xffffffff


	//   ....[32]....
        /*01a8*/ 	.word	0xffffffff


	//   ....[33]....
        /*01ac*/ 	.word	0xffffffff


	//   ....[34]....
        /*01b0*/ 	.word	0xffffffff


	//   ....[35]....
        /*01b4*/ 	.word	0xffffffff


	//   ....[36]....
        /*01b8*/ 	.word	0xffffffff


	//   ....[37]....
        /*01bc*/ 	.word	0xffffffff


	//   ....[38]....
        /*01c0*/ 	.word	0xffffffff


	//   ....[39]....
        /*01c4*/ 	.word	0xffffffff


	//   ....[40]....
        /*01c8*/ 	.word	0xffffffff


	//   ....[41]....
        /*01cc*/ 	.word	0xffffffff


	//   ....[42]....
        /*01d0*/ 	.word	0xffffffff


	//   ....[43]....
        /*01d4*/ 	.word	0xffffffff


	//   ....[44]....
        /*01d8*/ 	.word	0xffffffff


	//   ....[45]....
        /*01dc*/ 	.word	0xffffffff


	//   ....[46]....
        /*01e0*/ 	.word	0xffffffff


	//   ....[47]....
        /*01e4*/ 	.word	0xffffffff


	//   ....[48]....
        /*01e8*/ 	.word	0xffffffff


	//   ....[49]....
        /*01ec*/ 	.word	0xffffffff


	//   ....[50]....
        /*01f0*/ 	.word	0xffffffff


	//   ....[51]....
        /*01f4*/ 	.word	0xffffffff


	//   ....[52]....
        /*01f8*/ 	.word	0xffffffff


	//   ....[53]....
        /*01fc*/ 	.word	0xffffffff


	//   ....[54]....
        /*0200*/ 	.word	0xffffffff


	//   ....[55]....
        /*0204*/ 	.word	0xffffffff


	//   ....[56]....
        /*0208*/ 	.word	0xffffffff


	//   ....[57]....
        /*020c*/ 	.word	0xffffffff


	//   ....[58]....
        /*0210*/ 	.word	0xffffffff


	//   ....[59]....
        /*0214*/ 	.word	0xffffffff


	//   ....[60]....
        /*0218*/ 	.word	0x0500000f


	//   ....[61]....
        /*021c*/ 	.word	0x0500000f


	//   ....[62]....
        /*0220*/ 	.word	0x0500000f


	//   ....[63]....
        /*0224*/ 	.word	0x0500000f


	//   ....[64]....
        /*0228*/ 	.word	0x0500000f


	//   ....[65]....
        /*022c*/ 	.word	0x0500000f


	//   ....[66]....
        /*0230*/ 	.word	0x0500000f


	//   ....[67]....
        /*0234*/ 	.word	0x0500000f


	//   ....[68]....
        /*0238*/ 	.word	0x0500000f


	//   ....[69]....
        /*023c*/ 	.word	0x0500000f


	//   ....[70]....
        /*0240*/ 	.word	0x0500000f


	//   ....[71]....
        /*0244*/ 	.word	0x0500000f


	//   ....[72]....
        /*0248*/ 	.word	0x0500000f


	//   ....[73]....
        /*024c*/ 	.word	0x0500000f


	//   ....[74]....
        /*0250*/ 	.word	0x0500000f


	//   ....[75]....
        /*0254*/ 	.word	0x0500000f


	//   ....[76]....
        /*0258*/ 	.word	0x0500000f


	//   ....[77]....
        /*025c*/ 	.word	0x0500000f


	//   ....[78]....
        /*0260*/ 	.word	0x0500000f


	//   ....[79]....
        /*0264*/ 	.word	0x0500000f


	//   ....[80]....
        /*0268*/ 	.word	0x0500000f


	//   ....[81]....
        /*026c*/ 	.word	0x0500000f


	//   ....[82]....
        /*0270*/ 	.word	0x0500000f


	//   ....[83]....
        /*0274*/ 	.word	0x0500000f


	//   ....[84]....
        /*0278*/ 	.word	0x0500000f


	//   ....[85]....
        /*027c*/ 	.word	0x0500000f


	//----- nvinfo : EIATTR_COOP_GROUP_INSTR_OFFSETS
	.align		4
.L_87:
        /*0280*/ 	.byte	0x04, 0x28
        /*0282*/ 	.short	(.L_89 - .L_88)


	//   ....[0]....
.L_88:
        /*0284*/ 	.word	0x00000070


	//   ....[1]....
        /*0288*/ 	.word	0x00000140


	//   ....[2]....
        /*028c*/ 	.word	0x00000190


	//   ....[3]....
        /*0290*/ 	.word	0x000003c0


	//   ....[4]....
        /*0294*/ 	.word	0x00000520


	//   ....[5]....
        /*0298*/ 	.word	0x00000640


	//   ....[6]....
        /*029c*/ 	.word	0x000007a0


	//   ....[7]....
        /*02a0*/ 	.word	0x00000f60


	//   ....[8]....
        /*02a4*/ 	.word	0x000025f0


	//   ....[9]....
        /*02a8*/ 	.word	0x000026f0


	//   ....[10]....
        /*02ac*/ 	.word	0x00002ac0


	//   ....[11]....
        /*02b0*/ 	.word	0x00002c30


	//   ....[12]....
        /*02b4*/ 	.word	0x00003f50


	//   ....[13]....
        /*02b8*/ 	.word	0x00005120


	//   ....[14]....
        /*02bc*/ 	.word	0x00005180


	//   ....[15]....
        /*02c0*/ 	.word	0x000051a0


	//   ....[16]....
        /*02c4*/ 	.word	0x000051c0


	//   ....[17]....
        /*02c8*/ 	.word	0x00006a70


	//   ....[18]....
        /*02cc*/ 	.word	0x00006c70


	//   ....[19]....
        /*02d0*/ 	.word	0x00006cc0


	//   ....[20]....
        /*02d4*/ 	.word	0x00006d30


	//   ....[21]....
        /*02d8*/ 	.word	0x00006d60


	//   ....[22]....
        /*02dc*/ 	.word	0x00007bf0


	//   ....[23]....
        /*02e0*/ 	.word	0x00007c20


	//   ....[24]....
        /*02e4*/ 	.word	0x00007c40


	//   ....[25]....
        /*02e8*/ 	.word	0x00007c70


	//   ....[26]....
        /*02ec*/ 	.word	0x00007fc0


	//   ....[27]....
        /*02f0*/ 	.word	0x00007fe0


	//   ....[28]....
        /*02f4*/ 	.word	0x00008000


	//   ....[29]....
        /*02f8*/ 	.word	0x00008030


	//   ....[30]....
        /*02fc*/ 	.word	0x00008040


	//   ....[31]....
        /*0300*/ 	.word	0x00008050


	//   ....[32]....
        /*0304*/ 	.word	0x00008060


	//   ....[33]....
        /*0308*/ 	.word	0x00008070


	//   ....[34]....
        /*030c*/ 	.word	0x00008aa0


	//   ....[35]....
        /*0310*/ 	.word	0x00009530


	//   ....[36]....
        /*0314*/ 	.word	0x00009560


	//   ....[37]....
        /*0318*/ 	.word	0x00009590


	//   ....[38]....
        /*031c*/ 	.word	0x00009620


	//   ....[39]....
        /*0320*/ 	.word	0x00009660


	//   ....[40]....
        /*0324*/ 	.word	0x000096a0


	//   ....[41]....
        /*0328*/ 	.word	0x000096e0


	//   ....[42]....
        /*032c*/ 	.word	0x00009720


	//   ....[43]....
        /*0330*/ 	.word	0x00009760


	//   ....[44]....
        /*0334*/ 	.word	0x000097a0


	//   ....[45]....
        /*0338*/ 	.word	0x000097e0


	//   ....[46]....
        /*033c*/ 	.word	0x00009820


	//   ....[47]....
        /*0340*/ 	.word	0x00009860


	//   ....[48]....
        /*0344*/ 	.word	0x00009890


	//   ....[49]....
        /*0348*/ 	.word	0x000098a0


	//   ....[50]....
        /*034c*/ 	.word	0x000098b0


	//   ....[51]....
        /*0350*/ 	.word	0x000098c0


	//   ....[52]....
        /*0354*/ 	.word	0x00009920


	//   ....[53]....
        /*0358*/ 	.word	0x000099a0


	//   ....[54]....
        /*035c*/ 	.word	0x000099d0


	//   ....[55]....
        /*0360*/ 	.word	0x00009a10


	//   ....[56]....
        /*0364*/ 	.word	0x00009a30


	//   ....[57]....
        /*0368*/ 	.word	0x00009a60


	//   ....[58]....
        /*036c*/ 	.word	0x00009aa0


	//   ....[59]....
        /*0370*/ 	.word	0x0000b700


	//   ....[60]....
        /*0374*/ 	.word	0x0000bbe0


	//   ....[61]....
        /*0378*/ 	.word	0x0000bd50


	//   ....[62]....
        /*037c*/ 	.word	0x0000bda0


	//   ....[63]....
        /*0380*/ 	.word	0x0000be30


	//   ....[64]....
        /*0384*/ 	.word	0x0000bf20


	//   ....[65]....
        /*0388*/ 	.word	0x0000bfa0


	//   ....[66]....
        /*038c*/ 	.word	0x0000c050


	//   ....[67]....
        /*0390*/ 	.word	0x0000c0d0


	//   ....[68]....
        /*0394*/ 	.word	0x0000c180


	//   ....[69]....
        /*0398*/ 	.word	0x0000c200


	//   ....[70]....
        /*039c*/ 	.word	0x0000c2b0


	//   ....[71]....
        /*03a0*/ 	.word	0x0000c330


	//   ....[72]....
        /*03a4*/ 	.word	0x0000c3e0


	//   ....[73]....
        /*03a8*/ 	.word	0x0000c460


	//   ....[74]....
        /*03ac*/ 	.word	0x0000c500


	//   ....[75]....
        /*03b0*/ 	.word	0x0000c580


	//   ....[76]....
        /*03b4*/ 	.word	0x0000c630


	//   ....[77]....
        /*03b8*/ 	.word	0x0000c690


	//   ....[78]....
        /*03bc*/ 	.word	0x0000c770


	//   ....[79]....
        /*03c0*/ 	.word	0x0000c7d0


	//   ....[80]....
        /*03c4*/ 	.word	0x0000c880


	//   ....[81]....
        /*03c8*/ 	.word	0x0000c8f0


	//   ....[82]....
        /*03cc*/ 	.word	0x0000c9b0


	//   ....[83]....
        /*03d0*/ 	.word	0x0000ca20


	//   ....[84]....
        /*03d4*/ 	.word	0x0000cac0


	//   ....[85]....
        /*03d8*/ 	.word	0x0000ce50


	//----- nvinfo : EIATTR_REG_RECONFIG
	.align		4
.L_89:
        /*03dc*/ 	.byte	0x01, 0x54
	.zero		2


	//----- nvinfo : EIATTR_SYSCALL_OFFSETS
	.align		4
        /*03e0*/ 	.byte	0x04, 0x46
        /*03e2*/ 	.short	(.L_91 - .L_90)


	//   ....[0]....
.L_90:
        /*03e4*/ 	.word	0x00001260


	//   ....[1]....
        /*03e8*/ 	.word	0x00008720


	//   ....[2]....
        /*03ec*/ 	.word	0x00008860


	//   ....[3]....
        /*03f0*/ 	.word	0x00008950


	//   ....[4]....
        /*03f4*/ 	.word	0x000090a0


	//----- nvinfo : EIATTR_MBARRIER_INSTR_OFFSETS
	.align		4
.L_91:
        /*03f8*/ 	.byte	0x04, 0x39
        /*03fa*/ 	.short	(.L_93 - .L_92)


	//   ....[0]....
.L_92:
        /*03fc*/ 	.word	0x00000270
        /*0400*/ 	.word	0x000000ff
        /*0404*/ 	.word	0x00030800
        /*0408*/ 	.short	0x0100
        /*040a*/ 	.byte	0x08
	.zero		1


	//   ....[1]....
        /*040c*/ 	.word	0x00000280
        /*0410*/ 	.word	0x000000ff
        /*0414*/ 	.word	0x00030820
        /*0418*/ 	.short	0x0100
        /*041a*/ 	.byte	0x08
	.zero		1


	//   ....[2]....
        /*041c*/ 	.word	0x00000370
        /*0420*/ 	.word	0x000000ff
        /*0424*/ 	.word	0x00030830
        /*0428*/ 	.short	0x0100
        /*042a*/ 	.byte	0x08
	.zero		1


	//   ....[3]....
        /*042c*/ 	.word	0x00000380
        /*0430*/ 	.word	0x000000ff
        /*0434*/ 	.word	0x00030840
        /*0438*/ 	.short	0x0100
        /*043a*/ 	.byte	0x08
	.zero		1


	//   ....[4]....
        /*043c*/ 	.word	0x00000390
        /*0440*/ 	.word	0x000000ff
        /*0444*/ 	.word	0x00030838
        /*0448*/ 	.short	0x0100
        /*044a*/ 	.byte	0x08
	.zero		1


	//   ....[5]....
        /*044c*/ 	.word	0x000003a0
        /*0450*/ 	.word	0x000000ff
        /*0454*/ 	.word	0x00030848
        /*0458*/ 	.short	0x0100
        /*045a*/ 	.byte	0x08
	.zero		1


	//   ....[6]....
        /*045c*/ 	.word	0x000004d0
        /*0460*/ 	.word	0x000000ff
        /*0464*/ 	.word	0x00030850
        /*0468*/ 	.short	0x0100
        /*046a*/ 	.byte	0x08
	.zero		1


	//   ....[7]....
        /*046c*/ 	.word	0x000004e0
        /*0470*/ 	.word	0x000000ff
        /*0474*/ 	.word	0x00030860
        /*0478*/ 	.short	0x0100
        /*047a*/ 	.byte	0x08
	.zero		1


	//   ....[8]....
        /*047c*/ 	.word	0x000004f0
        /*0480*/ 	.word	0x000000ff
        /*0484*/ 	.word	0x00030858
        /*0488*/ 	.short	0x0100
        /*048a*/ 	.byte	0x08
	.zero		1


	//   ....[9]....
        /*048c*/ 	.word	0x00000500
        /*0490*/ 	.word	0x000000ff
        /*0494*/ 	.word	0x00030868
        /*0498*/ 	.short	0x0100
        /*049a*/ 	.byte	0x08
	.zero		1


	//   ....[10]....
        /*049c*/ 	.word	0x000005f0
        /*04a0*/ 	.word	0x000000ff
        /*04a4*/ 	.word	0x00030870
        /*04a8*/ 	.short	0x0100
        /*04aa*/ 	.byte	0x06
	.zero		1


	//   ....[11]....
        /*04ac*/ 	.word	0x00000600
        /*04b0*/ 	.word	0x000000ff
        /*04b4*/ 	.word	0x00030880
        /*04b8*/ 	.short	0x0100
        /*04ba*/ 	.byte	0x06
	.zero		1


	//   ....[12]....
        /*04bc*/ 	.word	0x00000610
        /*04c0*/ 	.word	0x000000ff
        /*04c4*/ 	.word	0x00030878
        /*04c8*/ 	.short	0x0100
        /*04ca*/ 	.byte	0x06
	.zero		1


	//   ....[13]....
        /*04cc*/ 	.word	0x00000620
        /*04d0*/ 	.word	0x000000ff
        /*04d4*/ 	.word	0x00030888
        /*04d8*/ 	.short	0x0100
        /*04da*/ 	.byte	0x06
	.zero		1


	//   ....[14]....
        /*04dc*/ 	.word	0x00000750
        /*04e0*/ 	.word	0x000000ff
        /*04e4*/ 	.word	0x00030890
        /*04e8*/ 	.short	0x0100
        /*04ea*/ 	.byte	0x08
	.zero		1


	//   ....[15]....
        /*04ec*/ 	.word	0x00000760
        /*04f0*/ 	.word	0x000000ff
        /*04f4*/ 	.word	0x000308a0
        /*04f8*/ 	.short	0x0100
        /*04fa*/ 	.byte	0x08
	.zero		1


	//   ....[16]....
        /*04fc*/ 	.word	0x00000770
        /*0500*/ 	.word	0x000000ff
        /*0504*/ 	.word	0x00030898
        /*0508*/ 	.short	0x0100
        /*050a*/ 	.byte	0x08
	.zero		1


	//   ....[17]....
        /*050c*/ 	.word	0x00000780
        /*0510*/ 	.word	0x000000ff
        /*0514*/ 	.word	0x000308a8
        /*0518*/ 	.short	0x0100
        /*051a*/ 	.byte	0x08
	.zero		1


	//   ....[18]....
        /*051c*/ 	.word	0x000008b0
        /*0520*/ 	.word	0x000000ff
        /*0524*/ 	.word	0x000308b0
        /*0528*/ 	.short	0x0100
        /*052a*/ 	.byte	0x08
	.zero		1


	//   ....[19]....
        /*052c*/ 	.word	0x000008c0
        /*0530*/ 	.word	0x000000ff
        /*0534*/ 	.word	0x000308c0
        /*0538*/ 	.short	0x0100
        /*053a*/ 	.byte	0x08
	.zero		1


	//   ....[20]....
        /*053c*/ 	.word	0x000008d0
        /*0540*/ 	.word	0x000000ff
        /*0544*/ 	.word	0x000308b8
        /*0548*/ 	.short	0x0100
        /*054a*/ 	.byte	0x08
	.zero		1


	//   ....[21]....
        /*054c*/ 	.word	0x000008e0
        /*0550*/ 	.word	0x000000ff
        /*0554*/ 	.word	0x000308c8
        /*0558*/ 	.short	0x0100
        /*055a*/ 	.byte	0x08
	.zero		1


	//   ....[22]....
        /*055c*/ 	.word	0x000012c0
        /*0560*/ 	.word	0x000000ff
        /*0564*/ 	.word	0x00030800
        /*0568*/ 	.short	0x010a
        /*056a*/ 	.byte	0x28
	.zero		1


	//   ....[23]....
        /*056c*/ 	.word	0x00001340
        /*0570*/ 	.word	0x00000004
        /*0574*/ 	.word	0x00030830
        /*0578*/ 	.short	0x010a
        /*057a*/ 	.byte	0x3f
	.zero		1


	//   ....[24]....
        /*057c*/ 	.word	0x000013f0
        /*0580*/ 	.word	0x00000004
        /*0584*/ 	.word	0x00030830
        /*0588*/ 	.short	0x010a
        /*058a*/ 	.byte	0x3f
	.zero		1


	//   ....[25]....
        /*058c*/ 	.word	0x00002820
        /*0590*/ 	.word	0x00000004
        /*0594*/ 	.word	0x00000000
        /*0598*/ 	.short	0x0101
        /*059a*/ 	.byte	0x3f
	.zero		1


	//   ....[26]....
        /*059c*/ 	.word	0x00004190
        /*05a0*/ 	.word	0x000000ff
        /*05a4*/ 	.word	0x00030830
        /*05a8*/ 	.short	0x010a
        /*05aa*/ 	.byte	0x06
	.zero		1


	//   ....[27]....
        /*05ac*/ 	.word	0x000041d0
        /*05b0*/ 	.word	0x000000ff
        /*05b4*/ 	.word	0x00030830
        /*05b8*/ 	.short	0x010a
        /*05ba*/ 	.byte	0x06
	.zero		1


	//   ....[28]....
        /*05bc*/ 	.word	0x000043f0
        /*05c0*/ 	.word	0x000000ff
        /*05c4*/ 	.word	0x00030850
        /*05c8*/ 	.short	0x010a
        /*05ca*/ 	.byte	0x06
	.zero		1


	//   ....[29]....
        /*05cc*/ 	.word	0x00004430
        /*05d0*/ 	.word	0x000000ff
        /*05d4*/ 	.word	0x00030850
        /*05d8*/ 	.short	0x010a
        /*05da*/ 	.byte	0x06
	.zero		1


	//   ....[30]....
        /*05dc*/ 	.word	0x00004ba0
        /*05e0*/ 	.word	0x00000003
        /*05e4*/ 	.word	0x00000000
        /*05e8*/ 	.short	0x0101
        /*05ea*/ 	.byte	0x3f
	.zero		1


	//   ....[31]....
        /*05ec*/ 	.word	0x00004bd0
        /*05f0*/ 	.word	0x0000000a
        /*05f4*/ 	.word	0x00000000
        /*05f8*/ 	.short	0x0101
        /*05fa*/ 	.byte	0x3f
	.zero		1


	//   ....[32]....
        /*05fc*/ 	.word	0x00006af0
        /*0600*/ 	.word	0x000000ff
        /*0604*/ 	.word	0x00030850
        /*0608*/ 	.short	0x010a
        /*060a*/ 	.byte	0x0c
	.zero		1


	//   ....[33]....
        /*060c*/ 	.word	0x00006b30
        /*0610*/ 	.word	0x000000ff
        /*0614*/ 	.word	0x00030850
        /*0618*/ 	.short	0x010a
        /*061a*/ 	.byte	0x0c
	.zero		1


	//   ....[34]....
        /*061c*/ 	.word	0x000077f0
        /*0620*/ 	.word	0x00000003
        /*0624*/ 	.word	0x00000000
        /*0628*/ 	.short	0x0101
        /*062a*/ 	.byte	0x3f
	.zero		1


	//   ....[35]....
        /*062c*/ 	.word	0x00008110
        /*0630*/ 	.word	0x000000ff
        /*0634*/ 	.word	0x00000000
        /*0638*/ 	.short	0x0101
        /*063a*/ 	.byte	0x04
	.zero		1


	//   ....[36]....
        /*063c*/ 	.word	0x00008ce0
        /*0640*/ 	.word	0x00000003
        /*0644*/ 	.word	0x00030840
        /*0648*/ 	.short	0x010a
        /*064a*/ 	.byte	0x3f
	.zero		1


	//   ....[37]....
        /*064c*/ 	.word	0x00009b60
        /*0650*/ 	.word	0x000000ff
        /*0654*/ 	.word	0x00030800
        /*0658*/ 	.short	0x0107
        /*065a*/ 	.byte	0x25
	.zero		1


	//   ....[38]....
        /*065c*/ 	.word	0x00009bd0
        /*0660*/ 	.word	0x000000ff
        /*0664*/ 	.word	0x00030800
        /*0668*/ 	.short	0x0101
        /*066a*/ 	.byte	0x25
	.zero		1


	//   ....[39]....
        /*066c*/ 	.word	0x00009c00
        /*0670*/ 	.word	0x000000ff
        /*0674*/ 	.word	0x00030820
        /*0678*/ 	.short	0x010a
        /*067a*/ 	.byte	0x25
	.zero		1


	//   ....[40]....
        /*067c*/ 	.word	0x00009ef0
        /*0680*/ 	.word	0x00000003
        /*0684*/ 	.word	0x00030840
        /*0688*/ 	.short	0x010a
        /*068a*/ 	.byte	0x3f
	.zero		1


	//   ....[41]....
        /*068c*/ 	.word	0x0000a170
        /*0690*/ 	.word	0x00000003
        /*0694*/ 	.word	0x00000060
        /*0698*/ 	.short	0x010a
        /*069a*/ 	.byte	0x3f
	.zero		1


	//   ....[42]....
        /*069c*/ 	.word	0x0000a6b0
        /*06a0*/ 	.word	0x00000003
        /*06a4*/ 	.word	0x00030840
        /*06a8*/ 	.short	0x010a
        /*06aa*/ 	.byte	0x3f
	.zero		1


	//   ....[43]....
        /*06ac*/ 	.word	0x0000a900
        /*06b0*/ 	.word	0x00000005
        /*06b4*/ 	.word	0x00000060
        /*06b8*/ 	.short	0x010a
        /*06ba*/ 	.byte	0x3f
	.zero		1


	//   ....[44]....
        /*06bc*/ 	.word	0x0000ad90
        /*06c0*/ 	.word	0x00000002
        /*06c4*/ 	.word	0x00030840
        /*06c8*/ 	.short	0x010a
        /*06ca*/ 	.byte	0x3f
	.zero		1


	//   ....[45]....
        /*06cc*/ 	.word	0x0000aff0
        /*06d0*/ 	.word	0x00000005
        /*06d4*/ 	.word	0x00000060
        /*06d8*/ 	.short	0x010a
        /*06da*/ 	.byte	0x3f
	.zero		1


	//   ....[46]....
        /*06dc*/ 	.word	0x0000b320
        /*06e0*/ 	.word	0x00000003
        /*06e4*/ 	.word	0x00030860
        /*06e8*/ 	.short	0x010a
        /*06ea*/ 	.byte	0x3f
	.zero		1


	//   ....[47]....
        /*06ec*/ 	.word	0x0000b680
        /*06f0*/ 	.word	0x00000007
        /*06f4*/ 	.word	0x00030820
        /*06f8*/ 	.short	0x010a
        /*06fa*/ 	.byte	0x3f
	.zero		1


	//   ....[48]....
        /*06fc*/ 	.word	0x0000b820
        /*0700*/ 	.word	0x00000005
        /*0704*/ 	.word	0x00000000
        /*0708*/ 	.short	0x010a
        /*070a*/ 	.byte	0x3f
	.zero		1


	//   ....[49]....
        /*070c*/ 	.word	0x0000b890
        /*0710*/ 	.word	0x00000003
        /*0714*/ 	.word	0x00000000
        /*0718*/ 	.short	0x010a
        /*071a*/ 	.byte	0x3f
	.zero		1


	//   ....[50]....
        /*071c*/ 	.word	0x0000b8f0
        /*0720*/ 	.word	0x00000005
        /*0724*/ 	.word	0x00000000
        /*0728*/ 	.short	0x010a
        /*072a*/ 	.byte	0x3f
	.zero		1


	//   ....[51]....
        /*072c*/ 	.word	0x0000b920
        /*0730*/ 	.word	0x00000003
        /*0734*/ 	.word	0x00000000
        /*0738*/ 	.short	0x010a
        /*073a*/ 	.byte	0x3f
	.zero		1


	//   ....[52]....
        /*073c*/ 	.word	0x0000b990
        /*0740*/ 	.word	0x00000003
        /*0744*/ 	.word	0x00030800
        /*0748*/ 	.short	0x010a
        /*074a*/ 	.byte	0x3f
	.zero		1


	//   ....[53]....
        /*074c*/ 	.word	0x0000b9e0
        /*0750*/ 	.word	0x00000004
        /*0754*/ 	.word	0x00030830
        /*0758*/ 	.short	0x010a
        /*075a*/ 	.byte	0x3f
	.zero		1


	//   ....[54]....
        /*075c*/ 	.word	0x0000ba40
        /*0760*/ 	.word	0x00000003
        /*0764*/ 	.word	0x00030830
        /*0768*/ 	.short	0x010a
        /*076a*/ 	.byte	0x3f
	.zero		1


	//   ....[55]....
        /*076c*/ 	.word	0x0000baa0
        /*0770*/ 	.word	0x00000003
        /*0774*/ 	.word	0x00030850
        /*0778*/ 	.short	0x010a
        /*077a*/ 	.byte	0x3f
	.zero		1


	//   ....[56]....
        /*077c*/ 	.word	0x0000bb00
        /*0780*/ 	.word	0x00000005
        /*0784*/ 	.word	0x00030850
        /*0788*/ 	.short	0x010a
        /*078a*/ 	.byte	0x3f
	.zero		1


	//   ....[57]....
        /*078c*/ 	.word	0x0000bca0
        /*0790*/ 	.word	0x00000003
        /*0794*/ 	.word	0x00030840
        /*0798*/ 	.short	0x010a
        /*079a*/ 	.byte	0x3f
	.zero		1


	//   ....[58]....
        /*079c*/ 	.word	0x0000caf0
        /*07a0*/ 	.word	0x00000009
        /*07a4*/ 	.word	0x00030820
        /*07a8*/ 	.short	0x010a
        /*07aa*/ 	.byte	0x3f
	.zero		1


	//   ....[59]....
        /*07ac*/ 	.word	0x0000cb40
        /*07b0*/ 	.word	0x00000003
        /*07b4*/ 	.word	0x00030840
        /*07b8*/ 	.short	0x010a
        /*07ba*/ 	.byte	0x3f
	.zero		1


	//   ....[60]....
        /*07bc*/ 	.word	0x0000cb90
        /*07c0*/ 	.word	0x00000003
        /*07c4*/ 	.word	0x00000060
        /*07c8*/ 	.short	0x010a
        /*07ca*/ 	.byte	0x3f
	.zero		1


	//   ....[61]....
        /*07cc*/ 	.word	0x0000cbe0
        /*07d0*/ 	.word	0x00000003
        /*07d4*/ 	.word	0x00030840
        /*07d8*/ 	.short	0x010a
        /*07da*/ 	.byte	0x3f
	.zero		1


	//   ....[62]....
        /*07dc*/ 	.word	0x0000cc30
        /*07e0*/ 	.word	0x00000005
        /*07e4*/ 	.word	0x00000060
        /*07e8*/ 	.short	0x010a
        /*07ea*/ 	.byte	0x3f
	.zero		1


	//   ....[63]....
        /*07ec*/ 	.word	0x0000cc80
        /*07f0*/ 	.word	0x00000002
        /*07f4*/ 	.word	0x00030840
        /*07f8*/ 	.short	0x010a
        /*07fa*/ 	.byte	0x3f
	.zero		1


	//   ....[64]....
        /*07fc*/ 	.word	0x0000ccd0
        /*0800*/ 	.word	0x00000005
        /*0804*/ 	.word	0x00000060
        /*0808*/ 	.short	0x010a
        /*080a*/ 	.byte	0x3f
	.zero		1


	//   ....[65]....
        /*080c*/ 	.word	0x0000cd20
        /*0810*/ 	.word	0x00000003
        /*0814*/ 	.word	0x00030860
        /*0818*/ 	.short	0x010a
        /*081a*/ 	.byte	0x3f
	.zero		1


	//   ....[66]....
        /*081c*/ 	.word	0x0000cd70
        /*0820*/ 	.word	0x00000007
        /*0824*/ 	.word	0x00030820
        /*0828*/ 	.short	0x010a
        /*082a*/ 	.byte	0x3f
	.zero		1


	//   ....[67]....
        /*082c*/ 	.word	0x0000cf10
        /*0830*/ 	.word	0x00000005
        /*0834*/ 	.word	0x00000000
        /*0838*/ 	.short	0x010a
        /*083a*/ 	.byte	0x3f
	.zero		1


	//   ....[68]....
        /*083c*/ 	.word	0x0000cf60
        /*0840*/ 	.word	0x00000003
        /*0844*/ 	.word	0x00000000
        /*0848*/ 	.short	0x010a
        /*084a*/ 	.byte	0x3f
	.zero		1


	//   ....[69]....
        /*084c*/ 	.word	0x0000cfb0
        /*0850*/ 	.word	0x00000005
        /*0854*/ 	.word	0x00000000
        /*0858*/ 	.short	0x010a
        /*085a*/ 	.byte	0x3f
	.zero		1


	//----- nvinfo : EIATTR_NUM_MBARRIERS
	.align		4
.L_93:
        /*085c*/ 	.byte	0x03, 0x38
        /*085e*/ 	.short	0x0016


	//----- nvinfo : EIATTR_EXIT_INSTR_OFFSETS
	.align		4
        /*0860*/ 	.byte	0x04, 0x1c
        /*0862*/ 	.short	(.L_95 - .L_94)


	//   ....[0]....
.L_94:
        /*0864*/ 	.word	0x00000a30


	//   ....[1]....
        /*0868*/ 	.word	0x00008220


	//   ....[2]....
        /*086c*/ 	.word	0x0000b970


	//----- nvinfo : EIATTR_MAX_THREADS
	.align		4
.L_95:
        /*0870*/ 	.byte	0x04, 0x05
        /*0872*/ 	.short	(.L_97 - .L_96)
.L_96:
        /*0874*/ 	.word	0x00000200
        /*0878*/ 	.word	0x00000001
        /*087c*/ 	.word	0x00000001


	//----- nvinfo : EIATTR_CRS_STACK_SIZE
	.align		4
.L_97:
        /*0880*/ 	.byte	0x04, 0x1e
        /*0882*/ 	.short	(.L_99 - .L_98)
.L_98:
        /*0884*/ 	.word	0x00000000


	//----- nvinfo : EIATTR_CBANK_PARAM_SIZE
	.align		4
.L_99:
        /*0888*/ 	.byte	0x03, 0x19
        /*088a*/ 	.short	0x0a70


	//----- nvinfo : EIATTR_PARAM_CBANK
	.align		4
        /*088c*/ 	.byte	0x04, 0x0a
        /*088e*/ 	.short	(.L_101 - .L_100)
	.align		4
.L_100:
        /*0890*/ 	.word	index@(.nv.constant0._ZN7cutlass13device_kernelIN5flash11enable_sm90INS1_16FlashAttnFwdSm90INS1_25CollectiveMainloopFwdSm90ILi2EN4cute5tupleIJNS5_1CILi1EEES8_S8_EEENS6_IJNS7_ILi192EEESA_NS7_ILi64EEEEEELi64ENS_10bfloat16_tEfNS_4arch4Sm90ELb0ELb0ELb0ELb0ELb0ELb0ELb0ELb0ELb1ELb1ELb0ELb0EEENS1_21CollectiveEpilogueFwdINS6_IJSA_SB_SA_EEES9_SD_SF_Li384ELb0ELb1ELb0ELb0EEENS1_29StaticPersistentTileSchedulerILb0EEEEEEEEEvNT_6ParamsE)
        /*0894*/ 	.short	0x0210
        /*0896*/ 	.short	0x0a70


	//----- nvinfo : EIATTR_SW_WAR
	.align		4
.L_101:
        /*0898*/ 	.byte	0x04, 0x36
        /*089a*/ 	.short	(.L_103 - .L_102)
.L_102:
        /*089c*/ 	.word	0x00000008
.L_103:


//--------------------- .nv.info._ZN7cutlass13device_kernelIN5flash11enable_sm90INS1_16FlashAttnFwdSm90INS1_25CollectiveMainloopFwdSm90ILi2EN4cute5tupleIJNS5_1CILi1EEES8_S8_EEENS6_IJNS7_ILi192EEESA_NS7_ILi64EEEEEELi64ENS_10bfloat16_tEfNS_4arch4Sm90ELb0ELb0ELb0ELb1ELb0ELb0ELb0ELb0ELb1ELb1ELb0ELb0EEENS1_21CollectiveEpilogueFwdINS6_IJSA_SB_SA_EEES9_SD_SF_Li384ELb1ELb1ELb0ELb0EEENS1_36VarlenDynamicPersistentTileSchedulerILi192ELi192ELi384ELi128ELb0ELb1ELb1ELb0ELb1ELb1EEEEEEEEEvNT_6ParamsE --------------------------
	.section	.nv.info._ZN7cutlass13device_kernelIN5flash11enable_sm90INS1_16FlashAttnFwdSm90INS1_25CollectiveMainloopFwdSm90ILi2EN4cute5tupleIJNS5_1CILi1EEES8_S8_EEENS6_IJNS7_ILi192EEESA_NS7_ILi64EEEEEELi64ENS_10bfloat16_tEfNS_4arch4Sm90ELb0ELb0ELb0ELb1ELb0ELb0ELb0ELb0ELb1ELb1ELb0ELb0EEENS1_21CollectiveEpilogueFwdINS6_IJSA_SB_SA_EEES9_SD_SF_Li384ELb1ELb1ELb0ELb0EEENS1_36VarlenDynamicPersistentTileSchedulerILi192ELi192ELi384ELi128ELb0ELb1ELb1ELb0ELb1ELb1EEEEEEEEEvNT_6ParamsE,"",@"SHT_CUDA_INFO"
	.sectionflags	@""
	.align	4


	//----- nvinfo : EIATTR_CUDA_API_VERSION
	.align		4
        /*0000*/ 	.byte	0x04, 0x37
        /*0002*/ 	.short	(.L_105 - .L_104)
.L_104:
        /*0004*/ 	.word	0x00000082


	//----- nvinfo : EIATTR_KPARAM_INFO
	.align		4
.L_105:
        /*0008*/ 	.byte	0x04, 0x17
        /*000a*/ 	.short	(.L_107 - .L_106)
.L_106:
        /*000c*/ 	.word	0x00000000
        /*0010*/ 	.short	0x0000
        /*0012*/ 	.short	0x0070
        /*0014*/ 	.byte	0x00, 0xf0, 0x01, 0x2a


	//----- nvinfo : EIATTR_SPARSE_MMA_MASK
	.align		4
.L_107:
        /*0018*/ 	.byte	0x03, 0x50
        /*001a*/ 	.short	0x0000


	//----- nvinfo : EIATTR_MAXREG_COUNT
	.align		4
        /*001c*/ 	.byte	0x03, 0x1b
        /*001e*/ 	.short	0x0080


	//----- nvinfo : EIATTR_NUM_BARRIERS
	.align		4
        /*0020*/ 	.byte	0x02, 0x4c
        /*0022*/ 	.byte	0x10
	.zero		1


	//----- nvinfo : EIATTR_EXTERNS
	.align		4
        /*0024*/ 	.byte	0x04, 0x0f
        /*0026*/ 	.short	(.L_109 - .L_108)


	//   ....[0]....
	.align		4
.L_108:
        /*0028*/ 	.word	index@(__assertfail)


	//----- nvinfo : EIATTR_ANNOTATIONS
	.align		4
.L_109:
        /*002c*/ 	.byte	0x04, 0x55
        /*002e*/ 	.short	(.L_111 - .L_110)


	//   ....[0]....
.L_110:
        /* <DEDUP_REMOVED lines=23> */
        /*0194*/ 	.byte	0x40, 0xe8, 0x00, 0x00


	//----- nvinfo : EIATTR_MERCURY_ISA_VERSION
	.align		4
.L_111:
        /*0198*/ 	.byte	0x03, 0x5f
        /*019a*/ 	.short	0x0101


	//----- nvinfo : EIATTR_UNUSED_LOAD_BYTE_OFFSET
	.align		4
        /*019c*/ 	.byte	0x04, 0x44
        /*019e*/ 	.short	(.L_113 - .L_112)


	//   ....[0]....
.L_112:
        /*01a0*/ 	.word	0x00000a50
        /*01a4*/ 	.word	0x0000fff0


	//   ....[1]....
        /*01a8*/ 	.word	0x000078c0
        /*01ac*/ 	.word	0x0000fff0


	//----- nvinfo : EIATTR_INT_WARP_WIDE_INSTR_OFFSETS
	.align		4
.L_113:
        /*01b0*/ 	.byte	0x04, 0x31
        /*01b2*/ 	.short	(.L_115 - .L_114)


	//   ....[0]....
.L_114:
        /*01b4*/ 	.word	0x00000130


	//   ....[1]....
        /*01b8*/ 	.word	0x00000170


	//   ....[2]....
        /*01bc*/ 	.word	0x000001e0


	//   ....[3]....
        /*01c0*/ 	.word	0x0000a260


	//   ....[4]....
        /*01c4*/ 	.word	0x0000a2f0


	//   ....[5]....
        /*01c8*/ 	.word	0x0000d390


	//   ....[6]....
        /*01cc*/ 	.word	0x0000d420


	//----- nvinfo : EIATTR_COOP_GROUP_MASK_REGIDS
	.align		4
.L_115:
        /*01d0*/ 	.byte	0x04, 0x29
        /*01d2*/ 	.short	(.L_117 - .L_116)


	//   ....[0]....
.L_116:
        /*01d4*/ 	.word	0xffffffff


	//   ....[1]....
        /*01d8*/ 	.word	0xffffffff


	//   ....[2]....
        /*01dc*/ 	.word	0xffffffff


	//   ....[3]....
        /*01e0*/ 	.word	0xffffffff


	//   ....[4]....
        /*01e4*/ 	.word	0xffffffff


	//   ....[5]....
        /*01e8*/ 	.word	0xffffffff


	//   ....[6]....
        /*01ec*/ 	.word	0xffffffff


	//   ....[7]....
        /*01f0*/ 	.word	0xffffffff


	//   ....[8]....
        /*01f4*/ 	.word	0xffffffff


	//   ....[9]....
        /*01f8*/ 	.word	0xffffffff


	//   ....[10]....
        /*01fc*/ 	.word	0xffffffff


	//   ....[11]....
        /*0200*/ 	.word	0xffffffff


	//   ....[12]....
        /*0204*/ 	.word	0xffffffff


	//   ....[13]....
        /*0208*/ 	.word	0xffffffff


	//   ....[14]....
        /*020c*/ 	.word	0xffffffff


	//   ....[15]....
        /*0210*/ 	.word	0xffffffff


	//   ....[16]....
        /*0214*/ 	.word	0xffffffff


	//   ....[17]....
        /*0218*/ 	.word	0xffffffff


	//   ....[18]....
        /*021c*/ 	.word	0xffffffff


	//   ....[19]....
        /*0220*/ 	.word	0xffffffff


	//   ....[20]....
        /*0224*/ 	.word	0xffffffff


	//   ....[21]....
        /*0228*/ 	.word	0xffffffff


	//   ....[22]....
        /*022c*/ 	.word	0xffffffff


	//   ....[23]....
        /*0230*/ 	.word	0xffffffff


	//   ....[24]....
        /*0234*/ 	.word	0xffffffff


	//   ....[25]....
        /*0238*/ 	.word	0xffffffff


	//   ....[26]....
        /*023c*/ 	.word	0xffffffff


	//   ....[27]....
        /*0240*/ 	.word	0xffffffff


	//   ....[28]....
        /*0244*/ 	.word	0xffffffff


	//   ....[29]....
        /*0248*/ 	.word	0xffffffff


	//   ....[30]....
        /*024c*/ 	.word	0xffffffff


	//   ....[31]....
        /*0250*/ 	.word	0xffffffff


	//   ....[32]....
        /*0254*/ 	.word	0xffffffff


	//   ....[33]....
        /*0258*/ 	.word	0xffffffff


	//   ....[34]....
        /*025c*/ 	.word	0xffffffff


	//   ....[35]....
        /*0260*/ 	.word	0xffffffff


	//   ....[36]....
        /*0264*/ 	.word	0xffffffff


	//   ....[37]....
        /*0268*/ 	.word	0xffffffff


	//   ....[38]....
        /*026c*/ 	.word	0xffffffff


	//   ....[39]....
        /*0270*/ 	.word	0xffffffff


	//   ....[40]....
        /*0274*/ 	.word	0xffffffff


	//   ....[41]....
        /*0278*/ 	.word	0xffffffff


	//   ....[42]....
        /*027c*/ 	.word	0xffffffff


	//   ....[43]....
        /*0280*/ 	.word	0xffffffff


	//   ....[44]....
        /*0284*/ 	.word	0xffffffff


	//   ....[45]....
        /*0288*/ 	.word	0xffffffff


	//   ....[46]....
        /*028c*/ 	.word	0xffffffff


	//   ....[47]....
        /*0290*/ 	.word	0xffffffff


	//   ....[48]....
        /*0294*/ 	.word	0xffffffff


	//   ....[49]....
        /*0298*/ 	.word	0xffffffff


	//   ....[50]....
        /*029c*/ 	.word	0xffffffff


	//   ....[51]....
        /*02a0*/ 	.word	0xffffffff


	//   ....[52]....
        /*02a4*/ 	.word	0xffffffff


	//   ....[53]....
        /*02a8*/ 	.word	0xffffffff


	//   ....[54]....
        /*02ac*/ 	.word	0xffffffff


	//   ....[55]....
        /*02b0*/ 	.word	0xffffffff


	//   ....[56]....
        /*02b4*/ 	.word	0xffffffff


	//   ....[57]....
        /*02b8*/ 	.word	0xffffffff


	//   ....[58]....
        /*02bc*/ 	.word	0xffffffff


	//   ....[59]....
        /*02c0*/ 	.word	0xffffffff


	//   ....[60]....
        /*02c4*/ 	.word	0xffffffff


	//   ....[61]....
        /*02c8*/ 	.word	0xffffffff


	//   ....[62]....
        /*02cc*/ 	.word	0xffffffff


	//   ....[63]....
        /*02d0*/ 	.word	0xffffffff


	//   ....[64]....
        /*02d4*/ 	.word	0xffffffff


	//   ....[65]....
        /*02d8*/ 	.word	0xffffffff


	//   ....[66]....
        /*02dc*/ 	.word	0xffffffff


	//   ....[67]....
        /*02e0*/ 	.word	0xffffffff


	//   ....[68]....
        /*02e4*/ 	.word	0xffffffff


	//   ....[69]....
        /*02e8*/ 	.word	0xffffffff


	//   ....[70]....
        /*02ec*/ 	.word	0xffffffff


	//   ....[71]....
        /*02f0*/ 	.word	0xffffffff


	//   ....[72]....
        /*02f4*/ 	.word	0xffffffff


	//   ....[73]....
        /*02f8*/ 	.word	0xffffffff


	//   ....[74]....
        /*02fc*/ 	.word	0xffffffff


	//   ....[75]....
        /*0300*/ 	.word	0xffffffff


	//   ....[76]....
        /*0304*/ 	.word	0xffffffff


	//   ....[77]....
        /*0308*/ 	.word	0xffffffff


	//   ....[78]....
        /*030c*/ 	.word	0xffffffff


	//   ....[79]....
        /*0310*/ 	.word	0xffffffff


	//   ....[80]....
        /*0314*/ 	.word	0xffffffff


	//   ....[81]....
        /*0318*/ 	.word	0xffffffff


	//   ....[82]....
        /*031c*/ 	.word	0xffffffff


	//   ....[83]....
        /*0320*/ 	.word	0xffffffff


	//   ....[84]....
        /*0324*/ 	.word	0xffffffff


	//   ....[85]....
        /*0328*/ 	.word	0xffffffff


	//   ....[86]....
        /*032c*/ 	.word	0xffffffff


	//   ....[87]....
        /*0330*/ 	.word	0xffffffff


	//   ....[88]....
        /*0334*/ 	.word	0xffffffff


	//   ....[89]....
        /*0338*/ 	.word	0xffffffff


	//   ....[90]....
        /*033c*/ 	.word	0xffffffff


	//   ....[91]....
        /*0340*/ 	.word	0xffffffff


	//   ....[92]....
        /*0344*/ 	.word	0xffffffff


	//   ....[93]....
        /*0348*/ 	.word	0xffffffff


	//   ....[94]....
        /*034c*/ 	.word	0xffffffff


	//   ....[95]....
        /*0350*/ 	.word	0xffffffff


	//   ....[96]....
        /*0354*/ 	.word	0xffffffff


	//   ....[97]....
        /*0358*/ 	.word	0xffffffff


	//   ....[98]....
        /*035c*/ 	.word	0xffffffff


	//   ....[99]....
        /*0360*/ 	.word	0xffffffff


	//   ....[100]....
        /*0364*/ 	.word	0xffffffff


	//   ....[101]....
        /*0368*/ 	.word	0x0500000f


	//   ....[102]....
        /*036c*/ 	.word	0x0500000f


	//   ....[103]....
        /*0370*/ 	.word	0x0500000f


	//   ....[104]....
        /*0374*/ 	.word	0x0500000f


	//   ....[105]....
        /*0378*/ 	.word	0x0500000f


	//   ....[106]....
        /*037c*/ 	.word	0x0500000f


	//   ....[107]....
        /*0380*/ 	.word	0x0500000f


	//   ....[108]....
        /*0384*/ 	.word	0x0500000f


	//   ....[109]....
        /*0388*/ 	.word	0x0500000f


	//   ....[110]....
        /*038c*/ 	.word	0x0500000f


	//   ....[111]....
        /*0390*/ 	.word	0x0500000f


	//   ....[112]....
        /*0394*/ 	.word	0x0500000f


	//   ....[113]....
        /*0398*/ 	.word	0x0500000f


	//   ....[114]....
        /*039c*/ 	.word	0x0500000f


	//   ....[115]....
        /*03a0*/ 	.word	0x0500000f


	//   ....[116]....
        /*03a4*/ 	.word	0x0500000f


	//   ....[117]....
        /*03a8*/ 	.word	0x0500000f


	//   ....[118]....
        /*03ac*/ 	.word	0x0500000f


	//   ....[119]....
        /*03b0*/ 	.word	0x0500000f


	//   ....[120]....
        /*03b4*/ 	.word	0x0500000f


	//   ....[121]....
        /*03b8*/ 	.word	0x0500000f


	//   ....[122]....
        /*03bc*/ 	.word	0x0500000f


	//   ....[123]....
        /*03c0*/ 	.word	0x0500000f


	//   ....[124]....
        /*03c4*/ 	.word	0x0500000f


	//   ....[125]....
        /*03c8*/ 	.word	0x0500000f


	//   ....[126]....
        /*03cc*/ 	.word	0x0500000f


	//   ....[127]....
        /*03d0*/ 	.word	0x0500000f


	//   ....[128]....
        /*03d4*/ 	.word	0x0500000f


	//   ....[129]....
        /*03d8*/ 	.word	0x0500000f


	//   ....[130]....
        /*03dc*/ 	.word	0x0500000f


	//   ....[131]....
        /*03e0*/ 	.word	0x0500000f


	//   ....[132]....
        /*03e4*/ 	.word	0x0500000f


	//   ....[133]....
        /*03e8*/ 	.word	0x0500000f


	//   ....[134]....
        /*03ec*/ 	.word	0x0500000f


	//   ....[135]....
        /*03f0*/ 	.word	0x0500000f


	//   ....[136]....
        /*03f4*/ 	.word	0x0500000f


	//   ....[137]....
        /*03f8*/ 	.word	0x0500000f


	//   ....[138]....
        /*03fc*/ 	.word	0x0500000f


	//   ....[139]....
        /*0400*/ 	.word	0x0500000f


	//   ....[140]....
        /*0404*/ 	.word	0x0500000f


	//   ....[141]....
        /*0408*/ 	.word	0x0500000f


	//   ....[142]....
        /*040c*/ 	.word	0x0500000f


	//   ....[143]....
        /*0410*/ 	.word	0x0500000f


	//----- nvinfo : EIATTR_COOP_GROUP_INSTR_OFFSETS
	.align		4
.L_117:
        /*0414*/ 	.byte	0x04, 0x28
        /*0416*/ 	.short	(.L_119 - .L_118)


	//   ....[0]....
.L_118:
        /*0418*/ 	.word	0x00000070


	//   ....[1]....
        /*041c*/ 	.word	0x00000140


	//   ....[2]....
        /*0420*/ 	.word	0x00000190


	//   ....[3]....
        /*0424*/ 	.word	0x000003c0


	//   ....[4]....
        /*0428*/ 	.word	0x00000520


	//   ....[5]....
        /*042c*/ 	.word	0x00000640


	//   ....[6]....
        /*0430*/ 	.word	0x000007a0


	//   ....[7]....
        /*0434*/ 	.word	0x00001490


	//   ....[8]....
        /*0438*/ 	.word	0x00002900


	//   ....[9]....
        /*043c*/ 	.word	0x00002a00


	//   ....[10]....
        /*0440*/ 	.word	0x00002e80


	//   ....[11]....
        /*0444*/ 	.word	0x00002fb0


	//   ....[12]....
        /*0448*/ 	.word	0x000042b0


	//   ....[13]....
        /*044c*/ 	.word	0x00005450


	//   ....[14]....
        /*0450*/ 	.word	0x000054b0


	//   ....[15]....
        /*0454*/ 	.word	0x000054d0


	//   ....[16]....
        /*0458*/ 	.word	0x000054f0


	//   ....[17]....
        /*045c*/ 	.word	0x00006da0


	//   ....[18]....
        /*0460*/ 	.word	0x00006eb0


	//   ....[19]....
        /*0464*/ 	.word	0x00006ef0


	//   ....[20]....
        /*0468*/ 	.word	0x00007060


	//   ....[21]....
        /*046c*/ 	.word	0x00007080


	//   ....[22]....
        /*0470*/ 	.word	0x000080a0


	//   ....[23]....
        /*0474*/ 	.word	0x000080e0


	//   ....[24]....
        /*0478*/ 	.word	0x00008110


	//   ....[25]....
        /*047c*/ 	.word	0x00008140


	//   ....[26]....
        /*0480*/ 	.word	0x00008630


	//   ....[27]....
        /*0484*/ 	.word	0x00008670


	//   ....[28]....
        /*0488*/ 	.word	0x000086a0


	//   ....[29]....
        /*048c*/ 	.word	0x000086e0


	//   ....[30]....
        /*0490*/ 	.word	0x00008700


	//   ....[31]....
        /*0494*/ 	.word	0x00008730


	//   ....[32]....
        /*0498*/ 	.word	0x00008750


	//   ....[33]....
        /*049c*/ 	.word	0x00008770


	//   ....[34]....
        /*04a0*/ 	.word	0x00009040


	//   ....[35]....
        /*04a4*/ 	.word	0x00009070


	//   ....[36]....
        /*04a8*/ 	.word	0x000090b0


	//   ....[37]....
        /*04ac*/ 	.word	0x000090e0


	//   ....[38]....
        /*04b0*/ 	.word	0x00009110


	//   ....[39]....
        /*04b4*/ 	.word	0x00009120


	//   ....[40]....
        /*04b8*/ 	.word	0x00009130


	//   ....[41]....
        /*04bc*/ 	.word	0x00009150


	//   ....[42]....
        /*04c0*/ 	.word	0x000092a0


	//   ....[43]....
        /*04c4*/ 	.word	0x00009470


	//   ....[44]....
        /*04c8*/ 	.word	0x000094a0


	//   ....[45]....
        /*04cc*/ 	.word	0x000094d0


	//   ....[46]....
        /*04d0*/ 	.word	0x00009500


	//   ....[47]....
        /*04d4*/ 	.word	0x00009530


	//   ....[48]....
        /*04d8*/ 	.word	0x00009560


	//   ....[49]....
        /*04dc*/ 	.word	0x000096d0


	//   ....[50]....
        /*04e0*/ 	.word	0x00009700


	//   ....[51]....
        /*04e4*/ 	.word	0x00009730


	//   ....[52]....
        /*04e8*/ 	.word	0x00009760


	//   ....[53]....
        /*04ec*/ 	.word	0x00009790


	//   ....[54]....
        /*04f0*/ 	.word	0x000097c0


	//   ....[55]....
        /*04f4*/ 	.word	0x00009850


	//   ....[56]....
        /*04f8*/ 	.word	0x00009880


	//   ....[57]....
        /*04fc*/ 	.word	0x00009900


	//   ....[58]....
        /*0500*/ 	.word	0x0000a820


	//   ....[59]....
        /*0504*/ 	.word	0x0000b3e0


	//   ....[60]....
        /*0508*/ 	.word	0x0000b3f0


	//   ....[61]....
        /*050c*/ 	.word	0x0000b400


	//   ....[62]....
        /*0510*/ 	.word	0x0000b420


	//   ....[63]....
        /*0514*/ 	.word	0x0000b4b0


	//   ....[64]....
        /*0518*/ 	.word	0x0000b4d0


	//   ....[65]....
        /*051c*/ 	.word	0x0000b550


	//   ....[66]....
        /*0520*/ 	.word	0x0000b570


	//   ....[67]....
        /*0524*/ 	.word	0x0000b5f0


	//   ....[68]....
        /*0528*/ 	.word	0x0000b610


	//   ....[69]....
        /*052c*/ 	.word	0x0000b690


	//   ....[70]....
        /*0530*/ 	.word	0x0000b6b0


	//   ....[71]....
        /*0534*/ 	.word	0x0000b730


	//   ....[72]....
        /*0538*/ 	.word	0x0000b750


	//   ....[73]....
        /*053c*/ 	.word	0x0000b7d0


	//   ....[74]....
        /*0540*/ 	.word	0x0000b7f0


	//   ....[75]....
        /*0544*/ 	.word	0x0000b800


	//   ....[76]....
        /*0548*/ 	.word	0x0000b870


	//   ....[77]....
        /*054c*/ 	.word	0x0000b8c0


	//   ....[78]....
        /*0550*/ 	.word	0x0000b960


	//   ....[79]....
        /*0554*/ 	.word	0x0000b980


	//   ....[80]....
        /*0558*/ 	.word	0x0000b9a0


	//   ....[81]....
        /*055c*/ 	.word	0x0000ba00


	//   ....[82]....
        /*0560*/ 	.word	0x0000ba30


	//   ....[83]....
        /*0564*/ 	.word	0x0000d8d0


	//   ....[84]....
        /*0568*/ 	.word	0x0000d900


	//   ....[85]....
        /*056c*/ 	.word	0x0000d930


	//   ....[86]....
        /*0570*/ 	.word	0x0000d960


	//   ....[87]....
        /*0574*/ 	.word	0x0000d990


	//   ....[88]....
        /*0578*/ 	.word	0x0000d9c0


	//   ....[89]....
        /*057c*/ 	.word	0x0000d9f0


	//   ....[90]....
        /*0580*/ 	.word	0x0000da20


	//   ....[91]....
        /*0584*/ 	.word	0x0000dba0


	//   ....[92]....
        /*0588*/ 	.word	0x0000dbd0


	//   ....[93]....
        /*058c*/ 	.word	0x0000dc00


	//   ....[94]....
        /*0590*/ 	.word	0x0000dc30


	//   ....[95]....
        /*0594*/ 	.word	0x0000dc60


	//   ....[96]....
        /*0598*/ 	.word	0x0000dc90


	//   ....[97]....
        /*059c*/ 	.word	0x0000dd50


	//   ....[98]....
        /*05a0*/ 	.word	0x0000dd70


	//   ....[99]....
        /*05a4*/ 	.word	0x0000dde0


	//   ....[100]....
        /*05a8*/ 	.word	0x0000e250


	//   ....[101]....
        /*05ac*/ 	.word	0x0000e730


	//   ....[102]....
        /*05b0*/ 	.word	0x0000e8e0


	//   ....[103]....
        /*05b4*/ 	.word	0x0000e930


	//   ....[104]....
        /*05b8*/ 	.word	0x0000e990


	//   ....[105]....
        /*05bc*/ 	.word	0x0000ea80


	//   ....[106]....
        /*05c0*/ 	.word	0x0000eae0


	//   ....[107]....
        /*05c4*/ 	.word	0x0000ebe0


	//   ....[108]....
        /*05c8*/ 	.word	0x0000ec40


	//   ....[109]....
        /*05cc*/ 	.word	0x0000ed40


	//   ....[110]....
        /*05d0*/ 	.word	0x0000eda0


	//   ....[111]....
        /*05d4*/ 	.word	0x0000eea0


	//   ....[112]....
        /*05d8*/ 	.word	0x0000ef00


	//   ....[113]....
        /*05dc*/ 	.word	0x0000f000


	//   ....[114]....
        /*05e0*/ 	.word	0x0000f060


	//   ....[115]....
        /*05e4*/ 	.word	0x0000f160


	//   ....[116]....
        /*05e8*/ 	.word	0x0000f1c0


	//   ....[117]....
        /*05ec*/ 	.word	0x0000f270


	//   ....[118]....
        /*05f0*/ 	.word	0x0000f340


	//   ....[119]....
        /*05f4*/ 	.word	0x0000f400


	//   ....[120]....
        /*05f8*/ 	.word	0x0000f460


	//   ....[121]....
        /*05fc*/ 	.word	0x0000f530


	//   ....[122]....
        /*0600*/ 	.word	0x0000f590


	//   ....[123]....
        /*0604*/ 	.word	0x0000f650


	//   ....[124]....
        /*0608*/ 	.word	0x0000f6d0


	//   ....[125]....
        /*060c*/ 	.word	0x0000f780


	//   ....[126]....
        /*0610*/ 	.word	0x0000fa90


	//   ....[127]....
        /*0614*/ 	.word	0x0000fb30


	//   ....[128]....
        /*0618*/ 	.word	0x0000fc50


	//   ....[129]....
        /*061c*/ 	.word	0x0000fcc0


	//   ....[130]....
        /*0620*/ 	.word	0x0000fd30


	//   ....[131]....
        /*0624*/ 	.word	0x0000fda0


	//   ....[132]....
        /*0628*/ 	.word	0x0000fe10


	//   ....[133]....
        /*062c*/ 	.word	0x0000fe90


	//   ....[134]....
        /*0630*/ 	.word	0x0000ff20


	//   ....[135]....
        /*0634*/ 	.word	0x0000ffb0


	//   ....[136]....
        /*0638*/ 	.word	0x00010020


	//   ....[137]....
        /*063c*/ 	.word	0x00010090


	//   ....[138]....
        /*0640*/ 	.word	0x00010100


	//   ....[139]....
        /*0644*/ 	.word	0x00010180


	//   ....[140]....
        /*0648*/ 	.word	0x000101f0


	//   ....[141]....
        /*064c*/ 	.word	0x00010290


	//   ....[142]....
        /*0650*/ 	.word	0x00010320


	//   ....[143]....
        /*0654*/ 	.word	0x00010440


	//----- nvinfo : EIATTR_REG_RECONFIG
	.align		4
.L_119:
        /*0658*/ 	.byte	0x01, 0x54
	.zero		2


	//----- nvinfo : EIATTR_SYSCALL_OFFSETS
	.align		4
        /*065c*/ 	.byte	0x04, 0x46
        /*065e*/ 	.short	(.L_121 - .L_120)


	//   ....[0]....
.L_120:
        /*0660*/ 	.word	0x00001610


	//   ....[1]....
        /*0664*/ 	.word	0x0000a450


	//   ....[2]....
        /*0668*/ 	.word	0x0000a5a0


	//   ....[3]....
        /*066c*/ 	.word	0x0000a6a0


	//   ....[4]....
        /*0670*/ 	.word	0x0000aed0


	//----- nvinfo : EIATTR_MBARRIER_INSTR_OFFSETS
	.align		4
.L_121:
        /*0674*/ 	.byte	0x04, 0x39
        /*0676*/ 	.short	(.L_123 - .L_122)


	//   ....[0]....
.L_122:
        /*0678*/ 	.word	0x00000270
        /*067c*/ 	.word	0x000000ff
        /*0680*/ 	.word	0x00030800
        /*0684*/ 	.short	0x0100
        /*0686*/ 	.byte	0x08
	.zero		1


	//   ....[1]....
        /*0688*/ 	.word	0x00000280
        /*068c*/ 	.word	0x000000ff
        /*0690*/ 	.word	0x00030820
        /*0694*/ 	.short	0x0100
        /*0696*/ 	.byte	0x08
	.zero		1


	//   ....[2]....
        /*0698*/ 	.word	0x00000370
        /*069c*/ 	.word	0x000000ff
        /*06a0*/ 	.word	0x00030830
        /*06a4*/ 	.short	0x0100
        /*06a6*/ 	.byte	0x08
	.zero		1


	//   ....[3]....
        /*06a8*/ 	.word	0x00000380
        /*06ac*/ 	.word	0x000000ff
        /*06b0*/ 	.word	0x00030840
        /*06b4*/ 	.short	0x0100
        /*06b6*/ 	.byte	0x08
	.zero		1


	//   ....[4]....
        /*06b8*/ 	.word	0x00000390
        /*06bc*/ 	.word	0x000000ff
        /*06c0*/ 	.word	0x00030838
        /*06c4*/ 	.short	0x0100
        /*06c6*/ 	.byte	0x08
	.zero		1


	//   ....[5]....
        /*06c8*/ 	.word	0x000003a0
        /*06cc*/ 	.word	0x000000ff
        /*06d0*/ 	.word	0x00030848
        /*06d4*/ 	.short	0x0100
        /*06d6*/ 	.byte	0x08
	.zero		1


	//   ....[6]....
        /*06d8*/ 	.word	0x000004d0
        /*06dc*/ 	.word	0x000000ff
        /*06e0*/ 	.word	0x00030850
        /*06e4*/ 	.short	0x0100
        /*06e6*/ 	.byte	0x08
	.zero		1


	//   ....[7]....
        /*06e8*/ 	.word	0x000004e0
        /*06ec*/ 	.word	0x000000ff
        /*06f0*/ 	.word	0x00030860
        /*06f4*/ 	.short	0x0100
        /*06f6*/ 	.byte	0x08
	.zero		1


	//   ....[8]....
        /*06f8*/ 	.word	0x000004f0
        /*06fc*/ 	.word	0x000000ff
        /*0700*/ 	.word	0x00030858
        /*0704*/ 	.short	0x0100
        /*0706*/ 	.byte	0x08
	.zero		1


	//   ....[9]....
        /*0708*/ 	.word	0x00000500
        /*070c*/ 	.word	0x000000ff
        /*0710*/ 	.word	0x00030868
        /*0714*/ 	.short	0x0100
        /*0716*/ 	.byte	0x08
	.zero		1


	//   ....[10]....
        /*0718*/ 	.word	0x000005f0
        /*071c*/ 	.word	0x000000ff
        /*0720*/ 	.word	0x00030870
        /*0724*/ 	.short	0x0100
        /*0726*/ 	.byte	0x06
	.zero		1


	//   ....[11]....
        /*0728*/ 	.word	0x00000600
        /*072c*/ 	.word	0x000000ff
        /*0730*/ 	.word	0x00030880
        /*0734*/ 	.short	0x0100
        /*0736*/ 	.byte	0x06
	.zero		1


	//   ....[12]....
        /*0738*/ 	.word	0x00000610
        /*073c*/ 	.word	0x000000ff
        /*0740*/ 	.word	0x00030878
        /*0744*/ 	.short	0x0100
        /*0746*/ 	.byte	0x06
	.zero		1


	//   ....[13]....
        /*0748*/ 	.word	0x00000620
        /*074c*/ 	.word	0x000000ff
        /*0750*/ 	.word	0x00030888
        /*0754*/ 	.short	0x0100
        /*0756*/ 	.byte	0x06
	.zero		1


	//   ....[14]....
        /*0758*/ 	.word	0x00000750
        /*075c*/ 	.word	0x000000ff
        /*0760*/ 	.word	0x00030890
        /*0764*/ 	.short	0x0100
        /*0766*/ 	.byte	0x08
	.zero		1


	//   ....[15]....
        /*0768*/ 	.word	0x00000760
        /*076c*/ 	.word	0x000000ff
        /*0770*/ 	.word	0x000308a0
        /*0774*/ 	.short	0x0100
        /*0776*/ 	.byte	0x08
	.zero		1


	//   ....[16]....
        /*0778*/ 	.word	0x00000770
        /*077c*/ 	.word	0x000000ff
        /*0780*/ 	.word	0x00030898
        /*0784*/ 	.short	0x0100
        /*0786*/ 	.byte	0x08
	.zero		1


	//   ....[17]....
        /*0788*/ 	.word	0x00000780
        /*078c*/ 	.word	0x000000ff
        /*0790*/ 	.word	0x000308a8
        /*0794*/ 	.short	0x0100
        /*0796*/ 	.byte	0x08
	.zero		1


	//   ....[18]....
        /*0798*/ 	.word	0x000008b0
        /*079c*/ 	.word	0x000000ff
        /*07a0*/ 	.word	0x000308b0
        /*07a4*/ 	.short	0x0100
        /*07a6*/ 	.byte	0x08
	.zero		1


	//   ....[19]....
        /*07a8*/ 	.word	0x000008c0
        /*07ac*/ 	.word	0x000000ff
        /*07b0*/ 	.word	0x000308c0
        /*07b4*/ 	.short	0x0100
        /*07b6*/ 	.byte	0x08
	.zero		1


	//   ....[20]....
        /*07b8*/ 	.word	0x000008d0
        /*07bc*/ 	.word	0x000000ff
        /*07c0*/ 	.word	0x000308b8
        /*07c4*/ 	.short	0x0100
        /*07c6*/ 	.byte	0x08
	.zero		1


	//   ....[21]....
        /*07c8*/ 	.word	0x000008e0
        /*07cc*/ 	.word	0x000000ff
        /*07d0*/ 	.word	0x000308c8
        /*07d4*/ 	.short	0x0100
        /*07d6*/ 	.byte	0x08
	.zero		1


	//   ....[22]....
        /*07d8*/ 	.word	0x00001690
        /*07dc*/ 	.word	0x000000ff
        /*07e0*/ 	.word	0x00030800
        /*07e4*/ 	.short	0x010a
        /*07e6*/ 	.byte	0x27
	.zero		1


	//   ....[23]....
        /*07e8*/ 	.word	0x00001710
        /*07ec*/ 	.word	0x00000004
        /*07f0*/ 	.word	0x00030830
        /*07f4*/ 	.short	0x010a
        /*07f6*/ 	.byte	0x3f
	.zero		1


	//   ....[24]....
        /*07f8*/ 	.word	0x00001780
        /*07fc*/ 	.word	0x00000004
        /*0800*/ 	.word	0x00030830
        /*0804*/ 	.short	0x010a
        /*0806*/ 	.byte	0x3f
	.zero		1


	//   ....[25]....
        /*0808*/ 	.word	0x00002f50
        /*080c*/ 	.word	0x00000004
        /*0810*/ 	.word	0x00000000
        /*0814*/ 	.short	0x0101
        /*0816*/ 	.byte	0x3f
	.zero		1


	//   ....[26]....
        /*0818*/ 	.word	0x000044f0
        /*081c*/ 	.word	0x000000ff
        /*0820*/ 	.word	0x00030830
        /*0824*/ 	.short	0x010a
        /*0826*/ 	.byte	0x06
	.zero		1


	//   ....[27]....
        /*0828*/ 	.word	0x00004530
        /*082c*/ 	.word	0x000000ff
        /*0830*/ 	.word	0x00030830
        /*0834*/ 	.short	0x010a
        /*0836*/ 	.byte	0x06
	.zero		1


	//   ....[28]....
        /*0838*/ 	.word	0x00004730
        /*083c*/ 	.word	0x000000ff
        /*0840*/ 	.word	0x00030850
        /*0844*/ 	.short	0x010a
        /*0846*/ 	.byte	0x06
	.zero		1


	//   ....[29]....
        /*0848*/ 	.word	0x00004770
        /*084c*/ 	.word	0x000000ff
        /*0850*/ 	.word	0x00030850
        /*0854*/ 	.short	0x010a
        /*0856*/ 	.byte	0x06
	.zero		1


	//   ....[30]....
        /*0858*/ 	.word	0x00004ed0
        /*085c*/ 	.word	0x00000003
        /*0860*/ 	.word	0x00000000
        /*0864*/ 	.short	0x0101
        /*0866*/ 	.byte	0x3f
	.zero		1


	//   ....[31]....
        /*0868*/ 	.word	0x00004f00
        /*086c*/ 	.word	0x0000000a
        /*0870*/ 	.word	0x00000000
        /*0874*/ 	.short	0x0101
        /*0876*/ 	.byte	0x3f
	.zero		1


	//   ....[32]....
        /*0878*/ 	.word	0x00006e20
        /*087c*/ 	.word	0x000000ff
        /*0880*/ 	.word	0x00030850
        /*0884*/ 	.short	0x010a
        /*0886*/ 	.byte	0x0c
	.zero		1


	//   ....[33]....
        /*0888*/ 	.word	0x00006e60
        /*088c*/ 	.word	0x000000ff
        /*0890*/ 	.word	0x00030850
        /*0894*/ 	.short	0x010a
        /*0896*/ 	.byte	0x0c
	.zero		1


	//   ....[34]....
        /*0898*/ 	.word	0x00007660
        /*089c*/ 	.word	0x0000000a
        /*08a0*/ 	.word	0x00000000
        /*08a4*/ 	.short	0x0101
        /*08a6*/ 	.byte	0x3f
	.zero		1


	//   ....[35]....
        /*08a8*/ 	.word	0x00008720
        /*08ac*/ 	.word	0x000000ff
        /*08b0*/ 	.word	0x00000000
        /*08b4*/ 	.short	0x0101
        /*08b6*/ 	.byte	0x04
	.zero		1


	//   ....[36]....
        /*08b8*/ 	.word	0x0000aa30
        /*08bc*/ 	.word	0x00000000
        /*08c0*/ 	.word	0x00030840
        /*08c4*/ 	.short	0x010a
        /*08c6*/ 	.byte	0x3f
	.zero		1


	//   ....[37]....
        /*08c8*/ 	.word	0x0000baf0
        /*08cc*/ 	.word	0x00000016
        /*08d0*/ 	.word	0x00030800
        /*08d4*/ 	.short	0x0107
        /*08d6*/ 	.byte	0x3f
	.zero		1


	//   ....[38]....
        /*08d8*/ 	.word	0x0000bbf0
        /*08dc*/ 	.word	0x00000016
        /*08e0*/ 	.word	0x00030800
        /*08e4*/ 	.short	0x0101
        /*08e6*/ 	.byte	0x3f
	.zero		1


	//   ....[39]....
        /*08e8*/ 	.word	0x0000bc10
        /*08ec*/ 	.word	0x00000016
        /*08f0*/ 	.word	0x00030820
        /*08f4*/ 	.short	0x010a
        /*08f6*/ 	.byte	0x3f
	.zero		1


	//   ....[40]....
        /*08f8*/ 	.word	0x0000bf30
        /*08fc*/ 	.word	0x00000002
        /*0900*/ 	.word	0x00030840
        /*0904*/ 	.short	0x010a
        /*0906*/ 	.byte	0x3f
	.zero		1


	//   ....[41]....
        /*0908*/ 	.word	0x0000c1b0
        /*090c*/ 	.word	0x00000003
        /*0910*/ 	.word	0x00000060
        /*0914*/ 	.short	0x010a
        /*0916*/ 	.byte	0x3f
	.zero		1


	//   ....[42]....
        /*0918*/ 	.word	0x0000c700
        /*091c*/ 	.word	0x00000002
        /*0920*/ 	.word	0x00030840
        /*0924*/ 	.short	0x010a
        /*0926*/ 	.byte	0x3f
	.zero		1


	//   ....[43]....
        /*0928*/ 	.word	0x0000c980
        /*092c*/ 	.word	0x0000000a
        /*0930*/ 	.word	0x00000060
        /*0934*/ 	.short	0x010a
        /*0936*/ 	.byte	0x3f
	.zero		1


	//   ....[44]....
        /*0938*/ 	.word	0x0000ce00
        /*093c*/ 	.word	0x00000002
        /*0940*/ 	.word	0x00030840
        /*0944*/ 	.short	0x010a
        /*0946*/ 	.byte	0x3f
	.zero		1


	//   ....[45]....
        /*0948*/ 	.word	0x0000d090
        /*094c*/ 	.word	0x00000008
        /*0950*/ 	.word	0x00000060
        /*0954*/ 	.short	0x010a
        /*0956*/ 	.byte	0x3f
	.zero		1


	//   ....[46]....
        /*0958*/ 	.word	0x0000d4c0
        /*095c*/ 	.word	0x00000003
        /*0960*/ 	.word	0x00030860
        /*0964*/ 	.short	0x010a
        /*0966*/ 	.byte	0x3f
	.zero		1


	//   ....[47]....
        /*0968*/ 	.word	0x0000e1d0
        /*096c*/ 	.word	0x00000009
        /*0970*/ 	.word	0x00030820
        /*0974*/ 	.short	0x010a
        /*0976*/ 	.byte	0x3f
	.zero		1


	//   ....[48]....
        /*0978*/ 	.word	0x0000e370
        /*097c*/ 	.word	0x00000005
        /*0980*/ 	.word	0x00000000
        /*0984*/ 	.short	0x010a
        /*0986*/ 	.byte	0x3f
	.zero		1


	//   ....[49]....
        /*0988*/ 	.word	0x0000e3e0
        /*098c*/ 	.word	0x00000003
        /*0990*/ 	.word	0x00000000
        /*0994*/ 	.short	0x010a
        /*0996*/ 	.byte	0x3f
	.zero		1


	//   ....[50]....
        /*0998*/ 	.word	0x0000e440
        /*099c*/ 	.word	0x00000017
        /*09a0*/ 	.word	0x00000000
        /*09a4*/ 	.short	0x010a
        /*09a6*/ 	.byte	0x3f
	.zero		1


	//   ....[51]....
        /*09a8*/ 	.word	0x0000e470
        /*09ac*/ 	.word	0x00000007
        /*09b0*/ 	.word	0x00000000
        /*09b4*/ 	.short	0x010a
        /*09b6*/ 	.byte	0x3f
	.zero		1


	//   ....[52]....
        /*09b8*/ 	.word	0x0000e4e0
        /*09bc*/ 	.word	0x00000003
        /*09c0*/ 	.word	0x00030800
        /*09c4*/ 	.short	0x010a
        /*09c6*/ 	.byte	0x3f
	.zero		1


	//   ....[53]....
        /*09c8*/ 	.word	0x0000e530
        /*09cc*/ 	.word	0x00000004
        /*09d0*/ 	.word	0x00030830
        /*09d4*/ 	.short	0x010a
        /*09d6*/ 	.byte	0x3f
	.zero		1


	//   ....[54]....
        /*09d8*/ 	.word	0x0000e590
        /*09dc*/ 	.word	0x00000003
        /*09e0*/ 	.word	0x00030830
        /*09e4*/ 	.short	0x010a
        /*09e6*/ 	.byte	0x3f
	.zero		1


	//   ....[55]....
        /*09e8*/ 	.word	0x0000e5f0
        /*09ec*/ 	.word	0x00000003
        /*09f0*/ 	.word	0x00030850
        /*09f4*/ 	.short	0x010a
        /*09f6*/ 	.byte	0x3f
	.zero		1


	//   ....[56]....
        /*09f8*/ 	.word	0x0000e650
        /*09fc*/ 	.word	0x00000005
        /*0a00*/ 	.word	0x00030850
        /*0a04*/ 	.short	0x010a
        /*0a06*/ 	.byte	0x3f
	.zero		1


	//   ....[57]....
        /*0a08*/ 	.word	0x0000e7f0
        /*0a0c*/ 	.word	0x00000000
        /*0a10*/ 	.word	0x00030840
        /*0a14*/ 	.short	0x010a
        /*0a16*/ 	.byte	0x3f
	.zero		1


	//   ....[58]....
        /*0a18*/ 	.word	0x0000f7b0
        /*0a1c*/ 	.word	0x00000016
        /*0a20*/ 	.word	0x00030820
        /*0a24*/ 	.short	0x010a
        /*0a26*/ 	.byte	0x3f
	.zero		1


	//   ....[59]....
        /*0a28*/ 	.word	0x0000f800
        /*0a2c*/ 	.word	0x00000002
        /*0a30*/ 	.word	0x00030840
        /*0a34*/ 	.short	0x010a
        /*0a36*/ 	.byte	0x3f
	.zero		1


	//   ....[60]....
        /*0a38*/ 	.word	0x0000f850
        /*0a3c*/ 	.word	0x00000003
        /*0a40*/ 	.word	0x00000060
        /*0a44*/ 	.short	0x010a
        /*0a46*/ 	.byte	0x3f
	.zero		1


	//   ....[61]....
        /*0a48*/ 	.word	0x0000f8a0
        /*0a4c*/ 	.word	0x00000002
        /*0a50*/ 	.word	0x00030840
        /*0a54*/ 	.short	0x010a
        /*0a56*/ 	.byte	0x3f
	.zero		1


	//   ....[62]....
        /*0a58*/ 	.word	0x0000f8f0
        /*0a5c*/ 	.word	0x0000000a
        /*0a60*/ 	.word	0x00000060
        /*0a64*/ 	.short	0x010a
        /*0a66*/ 	.byte	0x3f
	.zero		1


	//   ....[63]....
        /*0a68*/ 	.word	0x0000f940
        /*0a6c*/ 	.word	0x00000002
        /*0a70*/ 	.word	0x00030840
        /*0a74*/ 	.short	0x010a
        /*0a76*/ 	.byte	0x3f
	.zero		1


	//   ....[64]....
        /*0a78*/ 	.word	0x0000f990
        /*0a7c*/ 	.word	0x00000008
        /*0a80*/ 	.word	0x00000060
        /*0a84*/ 	.short	0x010a
        /*0a86*/ 	.byte	0x3f
	.zero		1


	//   ....[65]....
        /*0a88*/ 	.word	0x0000f9e0
        /*0a8c*/ 	.word	0x00000003
        /*0a90*/ 	.word	0x00030860
        /*0a94*/ 	.short	0x010a
        /*0a96*/ 	.byte	0x3f
	.zero		1


	//   ....[66]....
        /*0a98*/ 	.word	0x00010360
        /*0a9c*/ 	.word	0x00000009
        /*0aa0*/ 	.word	0x00030820
        /*0aa4*/ 	.short	0x010a
        /*0aa6*/ 	.byte	0x3f
	.zero		1


	//   ....[67]....
        /*0aa8*/ 	.word	0x00010500
        /*0aac*/ 	.word	0x00000005
        /*0ab0*/ 	.word	0x00000000
        /*0ab4*/ 	.short	0x010a
        /*0ab6*/ 	.byte	0x3f
	.zero		1


	//   ....[68]....
        /*0ab8*/ 	.word	0x00010550
        /*0abc*/ 	.word	0x00000003
        /*0ac0*/ 	.word	0x00000000
        /*0ac4*/ 	.short	0x010a
        /*0ac6*/ 	.byte	0x3f
	.zero		1


	//   ....[69]....
        /*0ac8*/ 	.word	0x000105a0
        /*0acc*/ 	.word	0x00000017
        /*0ad0*/ 	.word	0x00000000
        /*0ad4*/ 	.short	0x010a
        /*0ad6*/ 	.byte	0x3f
	.zero		1


	//----- nvinfo : EIATTR_NUM_MBARRIERS
	.align		4
.L_123:
        /*0ad8*/ 	.byte	0x03, 0x38
        /*0ada*/ 	.short	0x0016


	//----- nvinfo : EIATTR_EXIT_INSTR_OFFSETS
	.align		4
        /*0adc*/ 	.byte	0x04, 0x1c
        /*0ade*/ 	.short	(.L_125 - .L_124)


	//   ....[0]....
.L_124:
        /*0ae0*/ 	.word	0x00000a80


	//   ....[1]....
        /*0ae4*/ 	.word	0x00009250


	//   ....[2]....
        /*0ae8*/ 	.word	0x0000e4c0


	//----- nvinfo : EIATTR_MAX_THREADS
	.align		4
.L_125:
        /*0aec*/ 	.byte	0x04, 0x05
        /*0aee*/ 	.short	(.L_127 - .L_126)
.L_126:
        /*0af0*/ 	.word	0x00000200
        /*0af4*/ 	.word	0x00000001
        /*0af8*/ 	.word	0x00000001


	//----- nvinfo : EIATTR_CRS_STACK_SIZE
	.align		4
.L_127:
        /*0afc*/ 	.byte	0x04, 0x1e
        /*0afe*/ 	.short	(.L_129 - .L_128)
.L_128:
        /*0b00*/ 	.word	0x00000000


	//----- nvinfo : EIATTR_CBANK_PARAM_SIZE
	.align		4
.L_129:
        /*0b04*/ 	.byte	0x03, 0x19
        /*0b06*/ 	.short	0x0af0


	//----- nvinfo : EIATTR_PARAM_CBANK
	.align		4
        /*0b08*/ 	.byte	0x04, 0x0a
        /*0b0a*/ 	.short	(.L_131 - .L_130)
	.align		4
.L_130:
        /*0b0c*/ 	.word	index@(.nv.constant0._ZN7cutlass13device_kernelIN5flash11enable_sm90INS1_16FlashAttnFwdSm90INS1_25CollectiveMainloopFwdSm90ILi2EN4cute5tupleIJNS5_1CILi1EEES8_S8_EEENS6_IJNS7_ILi192EEESA_NS7_ILi64EEEEEELi64ENS_10bfloat16_tEfNS_4arch4Sm90ELb0ELb0ELb0ELb1ELb0ELb0ELb0ELb0ELb1ELb1ELb0ELb0EEENS1_21CollectiveEpilogueFwdINS6_IJSA_SB_SA_EEES9_SD_SF_Li384ELb1ELb1ELb0ELb0EEENS1_36VarlenDynamicPersistentTileSchedulerILi192ELi192ELi384ELi128ELb0ELb1ELb1ELb0ELb1ELb1EEEEEEEEEvNT_6ParamsE)
        /*0b10*/ 	.short	0x0210
        /*0b12*/ 	.short	0x0af0


	//----- nvinfo : EIATTR_SW_WAR
	.align		4
.L_131:
        /*0b14*/ 	.byte	0x04, 0x36
        /*0b16*/ 	.short	(.L_133 - .L_132)
.L_132:
        /*0b18*/ 	.word	0x00000008
.L_133:


//--------------------- .nv.info._ZN7cutlass13device_kernelIN5flash11enable_sm90INS1_16FlashAttnFwdSm90INS1_25CollectiveMainloopFwdSm90ILi2EN4cute5tupleIJNS5_1CILi1EEES8_S8_EEENS6_IJNS7_ILi192EEESA_NS7_ILi64EEEEEELi64ENS_10bfloat16_tEfNS_4arch4Sm90ELb0ELb0ELb0ELb1ELb0ELb1ELb0ELb0ELb1ELb1ELb0ELb0EEENS1_21CollectiveEpilogueFwdINS6_IJSA_SB_SA_EEES9_SD_SF_Li384ELb1ELb1ELb0ELb0EEENS1_36VarlenDynamicPersistentTileSchedulerILi192ELi192ELi384ELi128ELb0ELb1ELb1ELb0ELb1ELb1EEEEEEEEEvNT_6ParamsE --------------------------
	.section	.nv.info._ZN7cutlass13device_kernelIN5flash11enable_sm90INS1_16FlashAttnFwdSm90INS1_25CollectiveMainloopFwdSm90ILi2EN4cute5tupleIJNS5_1CILi1EEES8_S8_EEENS6_IJNS7_ILi192EEESA_NS7_ILi64EEEEEELi64ENS_10bfloat16_tEfNS_4arch4Sm90ELb0ELb0ELb0ELb1ELb0ELb1ELb0ELb0ELb1ELb1ELb0ELb0EEENS1_21CollectiveEpilogueFwdINS6_IJSA_SB_SA_EEES9_SD_SF_Li384ELb1ELb1ELb0ELb0EEENS1_36VarlenDynamicPersistentTileSchedulerILi192ELi192ELi384ELi128ELb0ELb1ELb1ELb0ELb1ELb1EEEEEEEEEvNT_6ParamsE,"",@"SHT_CUDA_INFO"
	.sectionflags	@""
	.align	4


	//----- nvinfo : EIATTR_CUDA_API_VERSION
	.align		4
        /*0000*/ 	.byte	0x04, 0x37
        /*0002*/ 	.short	(.L_135 - .L_134)
.L_134:
        /*0004*/ 	.word	0x00000082


	//----- nvinfo : EIATTR_KPARAM_INFO
	.align		4
.L_135:
        /*0008*/ 	.byte	0x04, 0x17
        /*000a*/ 	.short	(.L_137 - .L_136)
.L_136:
        /*000c*/ 	.word	0x00000000
        /*0010*/ 	.short	0x0000
        /*0012*/ 	.short	0x0070
        /*0014*/ 	.byte	0x00, 0xf0, 0x01, 0x2a


	//----- nvinfo : EIATTR_SPARSE_MMA_MASK
	.align		4
.L_137:
        /*0018*/ 	.byte	0x03, 0x50
        /*001a*/ 	.short	0x0000


	//----- nvinfo : EIATTR_MAXREG_COUNT
	.align		4
        /*001c*/ 	.byte	0x03, 0x1b
        /*001e*/ 	.short	0x0080


	//----- nvinfo : EIATTR_NUM_BARRIERS
	.align		4
        /*0020*/ 	.byte	0x02, 0x4c
        /*0022*/ 	.byte	0x10
	.zero		1


	//----- nvinfo : EIATTR_EXTERNS
	.align		4
        /*0024*/ 	.byte	0x04, 0x0f
        /*0026*/ 	.short	(.L_139 - .L_138)


	//   ....[0]....
	.align		4
.L_138:
        /*0028*/ 	.word	index@(__assertfail)


	//----- nvinfo : EIATTR_ANNOTATIONS
	.align		4
.L_139:
        /*002c*/ 	.byte	0x04, 0x55
        /*002e*/ 	.short	(.L_141 - .L_140)


	//   ....[0]....
.L_140:
        /* <DEDUP_REMOVED lines=71> */


	//----- nvinfo : EIATTR_MERCURY_ISA_VERSION
	.align		4
.L_141:
        /*0490*/ 	.byte	0x03, 0x5f
        /*0492*/ 	.short	0x0101


	//----- nvinfo : EIATTR_UNUSED_LOAD_BYTE_OFFSET
	.align		4
        /*0494*/ 	.byte	0x04, 0x44
        /*0496*/ 	.short	(.L_143 - .L_142)


	//   ....[0]....
.L_142:
        /*0498*/ 	.word	0x00000ad0
        /*049c*/ 	.word	0x0000fff0


	//   ....[1]....
        /*04a0*/ 	.word	0x0000eda0
        /*04a4*/ 	.word	0x0000fff0


	//----- nvinfo : EIATTR_INT_WARP_WIDE_INSTR_OFFSETS
	.align		4
.L_143:
        /*04a8*/ 	.byte	0x04, 0x31
        /*04aa*/ 	.short	(.L_145 - .L_144)


	//   ....[0]....
.L_144:
        /*04ac*/ 	.word	0x00000180


	//   ....[1]....
        /*04b0*/ 	.word	0x00000220


	//   ....[2]....
        /*04b4*/ 	.word	0x00000290


	//   ....[3]....
        /*04b8*/ 	.word	0x000124f0


	//   ....[4]....
        /*04bc*/ 	.word	0x00012580


	//   ....[5]....
        /*04c0*/ 	.word	0x000156b0


	//   ....[6]....
        /*04c4*/ 	.word	0x00015740


	//----- nvinfo : EIATTR_COOP_GROUP_MASK_REGIDS
	.align		4
.L_145:
        /*04c8*/ 	.byte	0x04, 0x29
        /*04ca*/ 	.short	(.L_147 - .L_146)


	//   ....[0]....
.L_146:
        /*04cc*/ 	.word	0xffffffff


	//   ....[1]....
        /*04d0*/ 	.word	0xffffffff


	//   ....[2]....
        /*04d4*/ 	.word	0xffffffff


	//   ....[3]....
        /*04d8*/ 	.word	0xffffffff


	//   ....[4]....
        /*04dc*/ 	.word	0xffffffff


	//   ....[5]....
        /*04e0*/ 	.word	0xffffffff


	//   ....[6]....
        /*04e4*/ 	.word	0xffffffff


	//   ....[7]....
        /*04e8*/ 	.word	0xffffffff


	//   ....[8]....
        /*04ec*/ 	.word	0xffffffff


	//   ....[9]....
        /*04f0*/ 	.word	0xffffffff


	//   ....[10]....
        /*04f4*/ 	.word	0xffffffff


	//   ....[11]....
        /*04f8*/ 	.word	0xffffffff


	//   ....[12]....
        /*04fc*/ 	.word	0xffffffff


	//   ....[13]....
        /*0500*/ 	.word	0xffffffff


	//   ....[14]....
        /*0504*/ 	.word	0xffffffff


	//   ....[15]....
        /*0508*/ 	.word	0xffffffff


	//   ....[16]....
        /*050c*/ 	.word	0xffffffff


	//   ....[17]....
        /*0510*/ 	.word	0xffffffff


	//   ....[18]....
        /*0514*/ 	.word	0xffffffff


	//   ....[19]....
        /*0518*/ 	.word	0xffffffff


	//   ....[20]....
        /*051c*/ 	.word	0xffffffff


	//   ....[21]....
        /*0520*/ 	.word	0xffffffff


	//   ....[22]....
        /*0524*/ 	.word	0xffffffff


	//   ....[23]....
        /*0528*/ 	.word	0xffffffff


	//   ....[24]....
        /*052c*/ 	.word	0xffffffff


	//   ....[25]....
        /*0530*/ 	.word	0xffffffff


	//   ....[26]....
        /*0534*/ 	.word	0xffffffff


	//   ....[27]....
        /*0538*/ 	.word	0xffffffff


	//   ....[28]....
        /*053c*/ 	.word	0xffffffff


	//   ....[29]....
        /*0540*/ 	.word	0xffffffff


	//   ....[30]....
        /*0544*/ 	.word	0xffffffff


	//   ....[31]....
        /*0548*/ 	.word	0xffffffff


	//   ....[32]....
        /*054c*/ 	.word	0xffffffff


	//   ....[33]....
        /*0550*/ 	.word	0xffffffff


	//   ....[34]....
        /*0554*/ 	.word	0xffffffff


	//   ....[35]....
        /*0558*/ 	.word	0xffffffff


	//   ....[36]....
        /*055c*/ 	.word	0xffffffff


	//   ....[37]....
        /*0560*/ 	.word	0xffffffff


	//   ....[38]....
        /*0564*/ 	.word	0xffffffff


	//   ....[39]....
        /*0568*/ 	.word	0xffffffff


	//   ....[40]....
        /*056c*/ 	.word	0xffffffff


	//   ....[41]....
        /*0570*/ 	.word	0xffffffff


	//   ....[42]....
        /*0574*/ 	.word	0xffffffff


	//   ....[43]....
        /*0578*/ 	.word	0xffffffff


	//   ....[44]....
        /*057c*/ 	.word	0xffffffff


	//   ....[45]....
        /*0580*/ 	.word	0xffffffff


	//   ....[46]....
        /*0584*/ 	.word	0xffffffff


	//   ....[47]....
        /*0588*/ 	.word	0xffffffff


	//   ....[48]....
        /*058c*/ 	.word	0xffffffff


	//   ....[49]....
        /*0590*/ 	.word	0xffffffff


	//   ....[50]....
        /*0594*/ 	.word	0xffffffff


	//   ....[51]....
        /*0598*/ 	.word	0xffffffff


	//   ....[52]....
        /*059c*/ 	.word	0xffffffff


	//   ....[53]....
        /*05a0*/ 	.word	0xffffffff


	//   ....[54]....
        /*05a4*/ 	.word	0xffffffff


	//   ....[55]....
        /*05a8*/ 	.word	0xffffffff


	//   ....[56]....
        /*05ac*/ 	.word	0xffffffff


	//   ....[57]....
        /*05b0*/ 	.word	0xffffffff


	//   ....[58]....
        /*05b4*/ 	.word	0xffffffff


	//   ....[59]....
        /*05b8*/ 	.word	0xffffffff


	//   ....[60]....
        /*05bc*/ 	.word	0xffffffff


	//   ....[61]....
        /*05c0*/ 	.word	0xffffffff


	//   ....[62]....
        /*05c4*/ 	.word	0xffffffff


	//   ....[63]....
        /*05c8*/ 	.word	0xffffffff


	//   ....[64]....
        /*05cc*/ 	.word	0xffffffff


	//   ....[65]....
        /*05d0*/ 	.word	0xffffffff


	//   ....[66]....
        /*05d4*/ 	.word	0xffffffff


	//   ....[67]....
        /*05d8*/ 	.word	0xffffffff


	//   ....[68]....
        /*05dc*/ 	.word	0xffffffff


	//   ....[69]....
        /*05e0*/ 	.word	0xffffffff


	//   ....[70]....
        /*05e4*/ 	.word	0xffffffff


	//   ....[71]....
        /*05e8*/ 	.word	0xffffffff


	//   ....[72]....
        /*05ec*/ 	.word	0xffffffff


	//   ....[73]....
        /*05f0*/ 	.word	0xffffffff


	//   ....[74]....
        /*05f4*/ 	.word	0xffffffff


	//   ....[75]....
        /*05f8*/ 	.word	0xffffffff


	//   ....[76]....
        /*05fc*/ 	.word	0xffffffff


	//   ....[77]....
        /*0600*/ 	.word	0xffffffff


	//   ....[78]....
        /*0604*/ 	.word	0xffffffff


	//   ....[79]....
        /*0608*/ 	.word	0xffffffff


	//   ....[80]....
        /*060c*/ 	.word	0xffffffff


	//   ....[81]....
        /*0610*/ 	.word	0xffffffff


	//   ....[82]....
        /*0614*/ 	.word	0xffffffff


	//   ....[83]....
        /*0618*/ 	.word	0xffffffff


	//   ....[84]....
        /*061c*/ 	.word	0xffffffff


	//   ....[85]....
        /*0620*/ 	.word	0xffffffff


	//   ....[86]....
        /*0624*/ 	.word	0xffffffff


	//   ....[87]....
        /*0628*/ 	.word	0xffffffff


	//   ....[88]....
        /*062c*/ 	.word	0xffffffff


	//   ....[89]....
        /*0630*/ 	.word	0xffffffff


	//   ....[90]....
        /*0634*/ 	.word	0xffffffff


	//   ....[91]....
        /*0638*/ 	.word	0xffffffff


	//   ....[92]....
        /*063c*/ 	.word	0xffffffff


	//   ....[93]....
        /*0640*/ 	.word	0xffffffff


	//   ....[94]....
        /*0644*/ 	.word	0xffffffff


	//   ....[95]....
        /*0648*/ 	.word	0xffffffff


	//   ....[96]....
        /*064c*/ 	.word	0xffffffff


	//   ....[97]....
        /*0650*/ 	.word	0xffffffff


	//   ....[98]....
        /*0654*/ 	.word	0xffffffff


	//   ....[99]....
        /*0658*/ 	.word	0xffffffff


	//   ....[100]....
        /*065c*/ 	.word	0xffffffff


	//   ....[101]....
        /*0660*/ 	.word	0xffffffff


	//   ....[102]....
        /*0664*/ 	.word	0xffffffff


	//   ....[103]....
        /*0668*/ 	.word	0xffffffff


	//   ....[104]....
        /*066c*/ 	.word	0xffffffff


	//   ....[105]....
        /*0670*/ 	.word	0xffffffff


	//   ....[106]....
        /*0674*/ 	.word	0xffffffff


	//   ....[107]....
        /*0678*/ 	.word	0xffffffff


	//   ....[108]....
        /*067c*/ 	.word	0xffffffff


	//   ....[109]....
        /*0680*/ 	.word	0xffffffff


	//   ....[110]....
        /*0684*/ 	.word	0x0500000f


	//   ....[111]....
        /*0688*/ 	.word	0x0500000f


	//   ....[112]....
        /*068c*/ 	.word	0x0500000f


	//   ....[113]....
        /*0690*/ 	.word	0x0500000f


	//   ....[114]....
        /*0694*/ 	.word	0x0500000f


	//   ....[115]....
        /*0698*/ 	.word	0x0500000f


	//   ....[116]....
        /*069c*/ 	.word	0x0500000f


	//   ....[117]....
        /*06a0*/ 	.word	0x0500000f


	//   ....[118]....
        /*06a4*/ 	.word	0x0500000f


	//   ....[119]....
        /*06a8*/ 	.word	0x0500000f


	//   ....[120]....
        /*06ac*/ 	.word	0x0500000f


	//   ....[121]....
        /*06b0*/ 	.word	0x0500000f


	//   ....[122]....
        /*06b4*/ 	.word	0x0500000f


	//   ....[123]....
        /*06b8*/ 	.word	0x0500000f


	//   ....[124]....
        /*06bc*/ 	.word	0x0500000f


	//   ....[125]....
        /*06c0*/ 	.word	0x0500000f


	//   ....[126]....
        /*06c4*/ 	.word	0x0500000f


	//   ....[127]....
        /*06c8*/ 	.word	0x0500000f


	//   ....[128]....
        /*06cc*/ 	.word	0x0500000f


	//   ....[129]....
        /*06d0*/ 	.word	0x0500000f


	//   ....[130]....
        /*06d4*/ 	.word	0x0500000f


	//   ....[131]....
        /*06d8*/ 	.word	0x0500000f


	//   ....[132]....
        /*06dc*/ 	.word	0x0500000f


	//   ....[133]....
        /*06e0*/ 	.word	0x0500000f


	//   ....[134]....
        /*06e4*/ 	.word	0x0500000f


	//   ....[135]....
        /*06e8*/ 	.word	0x0500000f


	//   ....[136]....
        /*06ec*/ 	.word	0x0500000f


	//   ....[137]....
        /*06f0*/ 	.word	0x0500000f


	//   ....[138]....
        /*06f4*/ 	.word	0x0500000f


	//   ....[139]....
        /*06f8*/ 	.word	0x0500000f


	//   ....[140]....
        /*06fc*/ 	.word	0x0500000f


	//   ....[141]....
        /*0700*/ 	.word	0x0500000f


	//   ....[142]....
        /*0704*/ 	.word	0x0500000f


	//   ....[143]....
        /*0708*/ 	.word	0x0500000f


	//   ....[144]....
        /*070c*/ 	.word	0x0500000f


	//   ....[145]....
        /*0710*/ 	.word	0x0500000f


	//   ....[146]....
        /*0714*/ 	.word	0x0500000f


	//   ....[147]....
        /*0718*/ 	.word	0x0500000f


	//   ....[148]....
        /*071c*/ 	.word	0x0500000f


	//   ....[149]....
        /*0720*/ 	.word	0x0500000f


	//   ....[150]....
        /*0724*/ 	.word	0x0500000f


	//   ....[151]....
        /*0728*/ 	.word	0x0500000f


	//   ....[152]....
        /*072c*/ 	.word	0x0500000f


	//   ....[153]....
        /*0730*/ 	.word	0x0500000f


	//   ....[154]....
        /*0734*/ 	.word	0x0500000f


	//   ....[155]....
        /*0738*/ 	.word	0x0500000f


	//   ....[156]....
        /*073c*/ 	.word	0x0500000f


	//   ....[157]....
        /*0740*/ 	.word	0x0500000f


	//   ....[158]....
        /*0744*/ 	.word	0x0500000f


	//   ....[159]....
        /*0748*/ 	.word	0x0500000f


	//   ....[160]....
        /*074c*/ 	.word	0x0500000f


	//   ....[161]....
        /*0750*/ 	.word	0x0500000f


	//   ....[162]....
        /*0754*/ 	.word	0x0500000f


	//   ....[163]....
        /*0758*/ 	.word	0x0500000f


	//   ....[164]....
        /*075c*/ 	.word	0x0500000f


	//   ....[165]....
        /*0760*/ 	.word	0x0500000f


	//   ....[166]....
        /*0764*/ 	.word	0x0500000f


	//   ....[167]....
        /*0768*/ 	.word	0x0500000f


	//   ....[168]....
        /*076c*/ 	.word	0x0500000f


	//   ....[169]....
        /*0770*/ 	.word	0x0500000f


	//   ....[170]....
        /*0774*/ 	.word	0x0500000f


	//----- nvinfo : EIATTR_COOP_GROUP_INSTR_OFFSETS
	.align		4
.L_147:
        /*0778*/ 	.byte	0x04, 0x28
        /*077a*/ 	.short	(.L_149 - .L_148)


	//   ....[0]....
.L_148:
        /*077c*/ 	.word	0x00000060


	//   ....[1]....
        /*0780*/ 	.word	0x00000190


	//   ....[2]....
        /*0784*/ 	.word	0x00000240


	//   ....[3]....
        /*0788*/ 	.word	0x00000400


	//   ....[4]....
        /*078c*/ 	.word	0x00000560


	//   ....[5]....
        /*0790*/ 	.word	0x00000680


	//   ....[6]....
        /*0794*/ 	.word	0x000007e0


	//   ....[7]....
        /*0798*/ 	.word	0x00005b00


	//   ....[8]....
        /*079c*/ 	.word	0x000060b0


	//   ....[9]....
        /*07a0*/ 	.word	0x000060c0


	//   ....[10]....
        /*07a4*/ 	.word	0x000060d0


	//   ....[11]....
        /*07a8*/ 	.word	0x000060e0


	//   ....[12]....
        /*07ac*/ 	.word	0x00007140


	//   ....[13]....
        /*07b0*/ 	.word	0x00007150


	//   ....[14]....
        /*07b4*/ 	.word	0x00007160


	//   ....[15]....
        /*07b8*/ 	.word	0x00007170


	//   ....[16]....
        /*07bc*/ 	.word	0x00009240


	//   ....[17]....
        /*07c0*/ 	.word	0x00009340


	//   ....[18]....
        /*07c4*/ 	.word	0x00009a90


	//   ....[19]....
        /*07c8*/ 	.word	0x00009af0


	//   ....[20]....
        /*07cc*/ 	.word	0x0000af70


	//   ....[21]....
        /*07d0*/ 	.word	0x0000b900


	//   ....[22]....
        /*07d4*/ 	.word	0x0000b920


	//   ....[23]....
        /*07d8*/ 	.word	0x0000c030


	//   ....[24]....
        /*07dc*/ 	.word	0x0000c050


	//   ....[25]....
        /*07e0*/ 	.word	0x0000dec0


	//   ....[26]....
        /*07e4*/ 	.word	0x0000e0f0


	//   ....[27]....
        /*07e8*/ 	.word	0x0000e120


	//   ....[28]....
        /*07ec*/ 	.word	0x0000e250


	//   ....[29]....
        /*07f0*/ 	.word	0x0000e260


	//   ....[30]....
        /*07f4*/ 	.word	0x0000f560


	//   ....[31]....
        /*07f8*/ 	.word	0x0000f5a0


	//   ....[32]....
        /*07fc*/ 	.word	0x0000f5c0


	//   ....[33]....
        /*0800*/ 	.word	0x0000f5f0


	//   ....[34]....
        /*0804*/ 	.word	0x0000fa80


	//   ....[35]....
        /*0808*/ 	.word	0x0000fac0


	//   ....[36]....
        /*080c*/ 	.word	0x0000faf0


	//   ....[37]....
        /*0810*/ 	.word	0x0000fb30


	//   ....[38]....
        /*0814*/ 	.word	0x0000fb60


	//   ....[39]....
        /*0818*/ 	.word	0x0000fb80


	//   ....[40]....
        /*081c*/ 	.word	0x0000fb90


	//   ....[41]....
        /*0820*/ 	.word	0x0000fbb0


	//   ....[42]....
        /*0824*/ 	.word	0x000103c0


	//   ....[43]....
        /*0828*/ 	.word	0x000103f0


	//   ....[44]....
        /*082c*/ 	.word	0x00010410


	//   ....[45]....
        /*0830*/ 	.word	0x00010440


	//   ....[46]....
        /*0834*/ 	.word	0x00010470


	//   ....[47]....
        /*0838*/ 	.word	0x00010480


	//   ....[48]....
        /*083c*/ 	.word	0x000104b0


	//   ....[49]....
        /*0840*/ 	.word	0x00010520


	//   ....[50]....
        /*0844*/ 	.word	0x00010640


	//   ....[51]....
        /*0848*/ 	.word	0x00010830


	//   ....[52]....
        /*084c*/ 	.word	0x00010860


	//   ....[53]....
        /*0850*/ 	.word	0x00010890


	//   ....[54]....
        /*0854*/ 	.word	0x000108c0


	//   ....[55]....
        /*0858*/ 	.word	0x000108f0


	//   ....[56]....
        /*085c*/ 	.word	0x00010920


	//   ....[57]....
        /*0860*/ 	.word	0x00010a90


	//   ....[58]....
        /*0864*/ 	.word	0x00010ac0


	//   ....[59]....
        /*0868*/ 	.word	0x00010af0


	//   ....[60]....
        /*086c*/ 	.word	0x00010b20


	//   ....[61]....
        /*0870*/ 	.word	0x00010b50


	//   ....[62]....
        /*0874*/ 	.word	0x00010b80


	//   ....[63]....
        /*0878*/ 	.word	0x00010c10


	//   ....[64]....
        /*087c*/ 	.word	0x00010c40


	//   ....[65]....
        /*0880*/ 	.word	0x00010cc0


	//   ....[66]....
        /*0884*/ 	.word	0x000117f0


	//   ....[67]....
        /*0888*/ 	.word	0x00012ab0


	//   ....[68]....
        /*088c*/ 	.word	0x000136c0


	//   ....[69]....
        /*0890*/ 	.word	0x000136d0


	//   ....[70]....
        /*0894*/ 	.word	0x000136f0


	//   ....[71]....
        /*0898*/ 	.word	0x00013780


	//   ....[72]....
        /*089c*/ 	.word	0x000137a0


	//   ....[73]....
        /*08a0*/ 	.word	0x00013820


	//   ....[74]....
        /*08a4*/ 	.word	0x00013840


	//   ....[75]....
        /*08a8*/ 	.word	0x000138c0


	//   ....[76]....
        /*08ac*/ 	.word	0x000138e0


	//   ....[77]....
        /*08b0*/ 	.word	0x00013960


	//   ....[78]....
        /*08b4*/ 	.word	0x00013980


	//   ....[79]....
        /*08b8*/ 	.word	0x00013a00


	//   ....[80]....
        /*08bc*/ 	.word	0x00013a20


	//   ....[81]....
        /*08c0*/ 	.word	0x00013aa0


	//   ....[82]....
        /*08c4*/ 	.word	0x00013ac0


	//   ....[83]....
        /*08c8*/ 	.word	0x00013ad0


	//   ....[84]....
        /*08cc*/ 	.word	0x00013b40


	//   ....[85]....
        /*08d0*/ 	.word	0x00013b90


	//   ....[86]....
        /*08d4*/ 	.word	0x00013c40


	//   ....[87]....
        /*08d8*/ 	.word	0x00013c50


	//   ....[88]....
        /*08dc*/ 	.word	0x00013cc0


	//   ....[89]....
        /*08e0*/ 	.word	0x00013cd0


	//   ....[90]....
        /*08e4*/ 	.word	0x00013d10


	//   ....[91]....
        /*08e8*/ 	.word	0x00013d30


	//   ....[92]....
        /*08ec*/ 	.word	0x00015c00


	//   ....[93]....
        /*08f0*/ 	.word	0x00015c30


	//   ....[94]....
        /*08f4*/ 	.word	0x00015c70


	//   ....[95]....
        /*08f8*/ 	.word	0x00015ca0


	//   ....[96]....
        /*08fc*/ 	.word	0x00015cd0


	//   ....[97]....
        /*0900*/ 	.word	0x00015d00


	//   ....[98]....
        /*0904*/ 	.word	0x00015d30


	//   ....[99]....
        /*0908*/ 	.word	0x00015d60


	//   ....[100]....
        /*090c*/ 	.word	0x00015ee0


	//   ....[101]....
        /*0910*/ 	.word	0x00015f10


	//   ....[102]....
        /*0914*/ 	.word	0x00015f40


	//   ....[103]....
        /*0918*/ 	.word	0x00015f70


	//   ....[104]....
        /*091c*/ 	.word	0x00015fa0


	//   ....[105]....
        /*0920*/ 	.word	0x00015fd0


	//   ....[106]....
        /*0924*/ 	.word	0x00016090


	//   ....[107]....
        /*0928*/ 	.word	0x000160b0


	//   ....[108]....
        /*092c*/ 	.word	0x00016120


	//   ....[109]....
        /*0930*/ 	.word	0x00016590


	//   ....[110]....
        /*0934*/ 	.word	0x000169f0


	//   ....[111]....
        /*0938*/ 	.word	0x00016aa0


	//   ....[112]....
        /*093c*/ 	.word	0x00016b30


	//   ....[113]....
        /*0940*/ 	.word	0x00016b80


	//   ....[114]....
        /*0944*/ 	.word	0x00016bd0


	//   ....[115]....
        /*0948*/ 	.word	0x00016cb0


	//   ....[116]....
        /*094c*/ 	.word	0x00016d40


	//   ....[117]....
        /*0950*/ 	.word	0x00016d90


	//   ....[118]....
        /*0954*/ 	.word	0x00016de0


	//   ....[119]....
        /*0958*/ 	.word	0x00017010


	//   ....[120]....
        /*095c*/ 	.word	0x000170b0


	//   ....[121]....
        /*0960*/ 	.word	0x00017110


	//   ....[122]....
        /*0964*/ 	.word	0x00017180


	//   ....[123]....
        /*0968*/ 	.word	0x000171e0


	//   ....[124]....
        /*096c*/ 	.word	0x00017250


	//   ....[125]....
        /*0970*/ 	.word	0x00017310


	//   ....[126]....
        /*0974*/ 	.word	0x00017370


	//   ....[127]....
        /*0978*/ 	.word	0x00017430


	//   ....[128]....
        /*097c*/ 	.word	0x00017710


	//   ....[129]....
        /*0980*/ 	.word	0x000178c0


	//   ....[130]....
        /*0984*/ 	.word	0x00017910


	//   ....[131]....
        /*0988*/ 	.word	0x00017970


	//   ....[132]....
        /*098c*/ 	.word	0x00017a60


	//   ....[133]....
        /*0990*/ 	.word	0x00017ac0


	//   ....[134]....
        /*0994*/ 	.word	0x00017bc0


	//   ....[135]....
        /*0998*/ 	.word	0x00017c20


	//   ....[136]....
        /*099c*/ 	.word	0x00017d20


	//   ....[137]....
        /*09a0*/ 	.word	0x00017d80


	//   ....[138]....
        /*09a4*/ 	.word	0x00017e80


	//   ....[139]....
        /*09a8*/ 	.word	0x00017ee0


	//   ....[140]....
        /*09ac*/ 	.word	0x00017fe0


	//   ....[141]....
        /*09b0*/ 	.word	0x00018040


	//   ....[142]....
        /*09b4*/ 	.word	0x00018140


	//   ....[143]....
        /*09b8*/ 	.word	0x000181a0


	//   ....[144]....
        /*09bc*/ 	.word	0x00018250


	//   ....[145]....
        /*09c0*/ 	.word	0x00018320


	//   ....[146]....
        /*09c4*/ 	.word	0x000183f0


	//   ....[147]....
        /*09c8*/ 	.word	0x00018450


	//   ....[148]....
        /*09cc*/ 	.word	0x00018530


	//   ....[149]....
        /*09d0*/ 	.word	0x00018590


	//   ....[150]....
        /*09d4*/ 	.word	0x00018660


	//   ....[151]....
        /*09d8*/ 	.word	0x000186c0


	//   ....[152]....
        /*09dc*/ 	.word	0x00018780


	//   ....[153]....
        /*09e0*/ 	.word	0x00018aa0


	//   ....[154]....
        /*09e4*/ 	.word	0x00018b40


	//   ....[155]....
        /*09e8*/ 	.word	0x00018c60


	//   ....[156]....
        /*09ec*/ 	.word	0x00018cd0


	//   ....[157]....
        /*09f0*/ 	.word	0x00018d40


	//   ....[158]....
        /*09f4*/ 	.word	0x00018db0


	//   ....[159]....
        /*09f8*/ 	.word	0x00018e20


	//   ....[160]....
        /*09fc*/ 	.word	0x00018ea0


	//   ....[161]....
        /*0a00*/ 	.word	0x00018f30


	//   ....[162]....
        /*0a04*/ 	.word	0x00018fc0


	//   ....[163]....
        /*0a08*/ 	.word	0x00019030


	//   ....[164]....
        /*0a0c*/ 	.word	0x000190a0


	//   ....[165]....
        /*0a10*/ 	.word	0x00019110


	//   ....[166]....
        /*0a14*/ 	.word	0x00019190


	//   ....[167]....
        /*0a18*/ 	.word	0x00019200


	//   ....[168]....
        /*0a1c*/ 	.word	0x000192a0


	//   ....[169]....
        /*0a20*/ 	.word	0x00019330


	//   ....[170]....
        /*0a24*/ 	.word	0x00019450


	//----- nvinfo : EIATTR_REG_RECONFIG
	.align		4
.L_149:
        /*0a28*/ 	.byte	0x01, 0x54
	.zero		2


	//----- nvinfo : EIATTR_SYSCALL_OFFSETS
	.align		4
        /*0a2c*/ 	.byte	0x04, 0x46
        /*0a2e*/ 	.short	(.L_151 - .L_150)


	//   ....[0]....
.L_150:
        /*0a30*/ 	.word	0x00001970


	//   ....[1]....
        /*0a34*/ 	.word	0x00001ac0


	//   ....[2]....
        /*0a38*/ 	.word	0x00005c90


	//   ....[3]....
        /*0a3c*/ 	.word	0x00006020


	//   ....[4]....
        /*0a40*/ 	.word	0x000126e0


	//   ....[5]....
        /*0a44*/ 	.word	0x00012830


	//   ....[6]....
        /*0a48*/ 	.word	0x00012930


	//   ....[7]....
        /*0a4c*/ 	.word	0x000131b0


	//----- nvinfo : EIATTR_MBARRIER_INSTR_OFFSETS
	.align		4
.L_151:
        /*0a50*/ 	.byte	0x04, 0x39
        /*0a52*/ 	.short	(.L_153 - .L_152)


	//   ....[0]....
.L_152:
        /*0a54*/ 	.word	0x000002b0
        /*0a58*/ 	.word	0x000000ff
        /*0a5c*/ 	.word	0x00030800
        /*0a60*/ 	.short	0x0100
        /*0a62*/ 	.byte	0x08
	.zero		1


	//   ....[1]....
        /*0a64*/ 	.word	0x000002c0
        /*0a68*/ 	.word	0x000000ff
        /*0a6c*/ 	.word	0x00030820
        /*0a70*/ 	.short	0x0100
        /*0a72*/ 	.byte	0x08
	.zero		1


	//   ....[2]....
        /*0a74*/ 	.word	0x000003b0
        /*0a78*/ 	.word	0x000000ff
        /*0a7c*/ 	.word	0x00030830
        /*0a80*/ 	.short	0x0100
        /*0a82*/ 	.byte	0x08
	.zero		1


	//   ....[3]....
        /*0a84*/ 	.word	0x000003c0
        /*0a88*/ 	.word	0x000000ff
        /*0a8c*/ 	.word	0x00030840
        /*0a90*/ 	.short	0x0100
        /*0a92*/ 	.byte	0x08
	.zero		1


	//   ....[4]....
        /*0a94*/ 	.word	0x000003d0
        /*0a98*/ 	.word	0x000000ff
        /*0a9c*/ 	.word	0x00030838
        /*0aa0*/ 	.short	0x0100
        /*0aa2*/ 	.byte	0x08
	.zero		1


	//   ....[5]....
        /*0aa4*/ 	.word	0x000003e0
        /*0aa8*/ 	.word	0x000000ff
        /*0aac*/ 	.word	0x00030848
        /*0ab0*/ 	.short	0x0100
        /*0ab2*/ 	.byte	0x08
	.zero		1


	//   ....[6]....
        /*0ab4*/ 	.word	0x00000510
        /*0ab8*/ 	.word	0x000000ff
        /*0abc*/ 	.word	0x00030850
        /*0ac0*/ 	.short	0x0100
        /*0ac2*/ 	.byte	0x08
	.zero		1


	//   ....[7]....
        /*0ac4*/ 	.word	0x00000520
        /*0ac8*/ 	.word	0x000000ff
        /*0acc*/ 	.word	0x00030860
        /*0ad0*/ 	.short	0x0100
        /*0ad2*/ 	.byte	0x08
	.zero		1


	//   ....[8]....
        /*0ad4*/ 	.word	0x00000530
        /*0ad8*/ 	.word	0x000000ff
        /*0adc*/ 	.word	0x00030858
        /*0ae0*/ 	.short	0x0100
        /*0ae2*/ 	.byte	0x08
	.zero		1


	//   ....[9]....
        /*0ae4*/ 	.word	0x00000540
        /*0ae8*/ 	.word	0x000000ff
        /*0aec*/ 	.word	0x00030868
        /*0af0*/ 	.short	0x0100
        /*0af2*/ 	.byte	0x08
	.zero		1


	//   ....[10]....
        /*0af4*/ 	.word	0x00000630
        /*0af8*/ 	.word	0x000000ff
        /*0afc*/ 	.word	0x00030870
        /*0b00*/ 	.short	0x0100
        /*0b02*/ 	.byte	0x06
	.zero		1


	//   ....[11]....
        /*0b04*/ 	.word	0x00000640
        /*0b08*/ 	.word	0x000000ff
        /*0b0c*/ 	.word	0x00030880
        /*0b10*/ 	.short	0x0100
        /*0b12*/ 	.byte	0x06
	.zero		1


	//   ....[12]....
        /*0b14*/ 	.word	0x00000650
        /*0b18*/ 	.word	0x000000ff
        /*0b1c*/ 	.word	0x00030878
        /*0b20*/ 	.short	0x0100
        /*0b22*/ 	.byte	0x06
	.zero		1


	//   ....[13]....
        /*0b24*/ 	.word	0x00000660
        /*0b28*/ 	.word	0x000000ff
        /*0b2c*/ 	.word	0x00030888
        /*0b30*/ 	.short	0x0100
        /*0b32*/ 	.byte	0x06
	.zero		1


	//   ....[14]....
        /*0b34*/ 	.word	0x00000790
        /*0b38*/ 	.word	0x000000ff
        /*0b3c*/ 	.word	0x00030890
        /*0b40*/ 	.short	0x0100
        /*0b42*/ 	.byte	0x08
	.zero		1


	//   ....[15]....
        /*0b44*/ 	.word	0x000007a0
        /*0b48*/ 	.word	0x000000ff
        /*0b4c*/ 	.word	0x000308a0
        /*0b50*/ 	.short	0x0100
        /*0b52*/ 	.byte	0x08
	.zero		1


	//   ....[16]....
        /*0b54*/ 	.word	0x000007b0
        /*0b58*/ 	.word	0x000000ff
        /*0b5c*/ 	.word	0x00030898
        /*0b60*/ 	.short	0x0100
        /*0b62*/ 	.byte	0x08
	.zero		1


	//   ....[17]....
        /*0b64*/ 	.word	0x000007c0
        /*0b68*/ 	.word	0x000000ff
        /*0b6c*/ 	.word	0x000308a8
        /*0b70*/ 	.short	0x0100
        /*0b72*/ 	.byte	0x08
	.zero		1


	//   ....[18]....
        /*0b74*/ 	.word	0x000008f0
        /*0b78*/ 	.word	0x000000ff
        /*0b7c*/ 	.word	0x000308b0
        /*0b80*/ 	.short	0x0100
        /*0b82*/ 	.byte	0x08
	.zero		1


	//   ....[19]....
        /*0b84*/ 	.word	0x00000900
        /*0b88*/ 	.word	0x000000ff
        /*0b8c*/ 	.word	0x000308c0
        /*0b90*/ 	.short	0x0100
        /*0b92*/ 	.byte	0x08
	.zero		1


	//   ....[20]....
        /*0b94*/ 	.word	0x00000910
        /*0b98*/ 	.word	0x000000ff
        /*0b9c*/ 	.word	0x000308b8
        /*0ba0*/ 	.short	0x0100
        /*0ba2*/ 	.byte	0x08
	.zero		1


	//   ....[21]....
        /*0ba4*/ 	.word	0x00000920
        /*0ba8*/ 	.word	0x000000ff
        /*0bac*/ 	.word	0x000308c8
        /*0bb0*/ 	.short	0x0100
        /*0bb2*/ 	.byte	0x08
	.zero		1


	//   ....[22]....
        /*0bb4*/ 	.word	0x00002d10
        /*0bb8*/ 	.word	0x00000051
        /*0bbc*/ 	.word	0x00030890
        /*0bc0*/ 	.short	0x010a
        /*0bc2*/ 	.byte	0x3f
	.zero		1


	//   ....[23]....
        /*0bc4*/ 	.word	0x00004070
        /*0bc8*/ 	.word	0x00000051
        /*0bcc*/ 	.word	0x00030890
        /*0bd0*/ 	.short	0x010a
        /*0bd2*/ 	.byte	0x3f
	.zero		1


	//   ....[24]....
        /*0bd4*/ 	.word	0x00005210
        /*0bd8*/ 	.word	0x00000051
        /*0bdc*/ 	.word	0x00030890
        /*0be0*/ 	.short	0x010a
        /*0be2*/ 	.byte	0x3f
	.zero		1


	//   ....[25]....
        /*0be4*/ 	.word	0x00005430
        /*0be8*/ 	.word	0x0000000c
        /*0bec*/ 	.word	0x00000000
        /*0bf0*/ 	.short	0x0101
        /*0bf2*/ 	.byte	0x3f
	.zero		1


	//   ....[26]....
        /*0bf4*/ 	.word	0x00005470
        /*0bf8*/ 	.word	0x00000051
        /*0bfc*/ 	.word	0x000308b0
        /*0c00*/ 	.short	0x010a
        /*0c02*/ 	.byte	0x3f
	.zero		1


	//   ....[27]....
        /*0c04*/ 	.word	0x00005830
        /*0c08*/ 	.word	0x00000051
        /*0c0c*/ 	.word	0x00000000
        /*0c10*/ 	.short	0x0101
        /*0c12*/ 	.byte	0x3f
	.zero		1


	//   ....[28]....
        /*0c14*/ 	.word	0x00005d30
        /*0c18*/ 	.word	0x00000002
        /*0c1c*/ 	.word	0x00030800
        /*0c20*/ 	.short	0x010a
        /*0c22*/ 	.byte	0x3f
	.zero		1


	//   ....[29]....
        /*0c24*/ 	.word	0x00005d80
        /*0c28*/ 	.word	0x00000002
        /*0c2c*/ 	.word	0x00030800
        /*0c30*/ 	.short	0x010a
        /*0c32*/ 	.byte	0x3f
	.zero		1


	//   ....[30]....
        /*0c34*/ 	.word	0x00006390
        /*0c38*/ 	.word	0x00000002
        /*0c3c*/ 	.word	0x00030800
        /*0c40*/ 	.short	0x010a
        /*0c42*/ 	.byte	0x3f
	.zero		1


	//   ....[31]....
        /*0c44*/ 	.word	0x00007350
        /*0c48*/ 	.word	0x00000002
        /*0c4c*/ 	.word	0x00030800
        /*0c50*/ 	.short	0x010a
        /*0c52*/ 	.byte	0x3f
	.zero		1


	//   ....[32]....
        /*0c54*/ 	.word	0x00008210
        /*0c58*/ 	.word	0x00000004
        /*0c5c*/ 	.word	0x00030830
        /*0c60*/ 	.short	0x010a
        /*0c62*/ 	.byte	0x3f
	.zero		1


	//   ....[33]....
        /*0c64*/ 	.word	0x000082f0
        /*0c68*/ 	.word	0x00000004
        /*0c6c*/ 	.word	0x00030830
        /*0c70*/ 	.short	0x010a
        /*0c72*/ 	.byte	0x3f
	.zero		1


	//   ....[34]....
        /*0c74*/ 	.word	0x00009ce0
        /*0c78*/ 	.word	0x00000004
        /*0c7c*/ 	.word	0x00000000
        /*0c80*/ 	.short	0x0101
        /*0c82*/ 	.byte	0x3f
	.zero		1


	//   ....[35]....
        /*0c84*/ 	.word	0x0000b1c0
        /*0c88*/ 	.word	0x00000000
        /*0c8c*/ 	.word	0x00030830
        /*0c90*/ 	.short	0x010a
        /*0c92*/ 	.byte	0x3f
	.zero		1


	//   ....[36]....
        /*0c94*/ 	.word	0x0000b210
        /*0c98*/ 	.word	0x00000000
        /*0c9c*/ 	.word	0x00030830
        /*0ca0*/ 	.short	0x010a
        /*0ca2*/ 	.byte	0x3f
	.zero		1


	//   ....[37]....
        /*0ca4*/ 	.word	0x0000b560
        /*0ca8*/ 	.word	0x00000003
        /*0cac*/ 	.word	0x00030850
        /*0cb0*/ 	.short	0x010a
        /*0cb2*/ 	.byte	0x3f
	.zero		1


	//   ....[38]....
        /*0cb4*/ 	.word	0x0000b5b0
        /*0cb8*/ 	.word	0x00000003
        /*0cbc*/ 	.word	0x00030850
        /*0cc0*/ 	.short	0x010a
        /*0cc2*/ 	.byte	0x3f
	.zero		1


	//   ....[39]....
        /*0cc4*/ 	.word	0x0000ccf0
        /*0cc8*/ 	.word	0x0000000e
        /*0ccc*/ 	.word	0x00000000
        /*0cd0*/ 	.short	0x0101
        /*0cd2*/ 	.byte	0x3f
	.zero		1


	//   ....[40]....
        /*0cd4*/ 	.word	0x0000cd00
        /*0cd8*/ 	.word	0x0000000d
        /*0cdc*/ 	.word	0x00000000
        /*0ce0*/ 	.short	0x0101
        /*0ce2*/ 	.byte	0x3f
	.zero		1


	//   ....[41]....
        /*0ce4*/ 	.word	0x0000df40
        /*0ce8*/ 	.word	0x0000000c
        /*0cec*/ 	.word	0x00030850
        /*0cf0*/ 	.short	0x010a
        /*0cf2*/ 	.byte	0x3f
	.zero		1


	//   ....[42]....
        /*0cf4*/ 	.word	0x0000dff0
        /*0cf8*/ 	.word	0x0000000c
        /*0cfc*/ 	.word	0x00030850
        /*0d00*/ 	.short	0x010a
        /*0d02*/ 	.byte	0x3f
	.zero		1


	//   ....[43]....
        /*0d04*/ 	.word	0x0000ea80
        /*0d08*/ 	.word	0x00000008
        /*0d0c*/ 	.word	0x00000000
        /*0d10*/ 	.short	0x0101
        /*0d12*/ 	.byte	0x3f
	.zero		1


	//   ....[44]....
        /*0d14*/ 	.word	0x0000fb70
        /*0d18*/ 	.word	0x00000000
        /*0d1c*/ 	.word	0x00000000
        /*0d20*/ 	.short	0x0101
        /*0d22*/ 	.byte	0x3f
	.zero		1


	//   ....[45]....
        /*0d24*/ 	.word	0x000118d0
        /*0d28*/ 	.word	0x00000016
        /*0d2c*/ 	.word	0x00030820
        /*0d30*/ 	.short	0x010a
        /*0d32*/ 	.byte	0x3f
	.zero		1


	//   ....[46]....
        /*0d34*/ 	.word	0x00011990
        /*0d38*/ 	.word	0x00000006
        /*0d3c*/ 	.word	0x000308a0
        /*0d40*/ 	.short	0x010a
        /*0d42*/ 	.byte	0x3f
	.zero		1


	//   ....[47]....
        /*0d44*/ 	.word	0x00011bc0
        /*0d48*/ 	.word	0x00000006
        /*0d4c*/ 	.word	0x000308c0
        /*0d50*/ 	.short	0x010a
        /*0d52*/ 	.byte	0x3f
	.zero		1


	//   ....[48]....
        /*0d54*/ 	.word	0x00011f40
        /*0d58*/ 	.word	0x00000005
        /*0d5c*/ 	.word	0x000308a0
        /*0d60*/ 	.short	0x010a
        /*0d62*/ 	.byte	0x3f
	.zero		1


	//   ....[49]....
        /*0d64*/ 	.word	0x00012160
        /*0d68*/ 	.word	0x00000005
        /*0d6c*/ 	.word	0x000308c0
        /*0d70*/ 	.short	0x010a
        /*0d72*/ 	.byte	0x3f
	.zero		1


	//   ....[50]....
        /*0d74*/ 	.word	0x00012cf0
        /*0d78*/ 	.word	0x00000000
        /*0d7c*/ 	.word	0x00030840
        /*0d80*/ 	.short	0x010a
        /*0d82*/ 	.byte	0x3f
	.zero		1


	//   ....[51]....
        /*0d84*/ 	.word	0x00013de0
        /*0d88*/ 	.word	0x00000016
        /*0d8c*/ 	.word	0x00030800
        /*0d90*/ 	.short	0x0107
        /*0d92*/ 	.byte	0x3f
	.zero		1


	//   ....[52]....
        /*0d94*/ 	.word	0x00013ee0
        /*0d98*/ 	.word	0x00000016
        /*0d9c*/ 	.word	0x00030800
        /*0da0*/ 	.short	0x0101
        /*0da2*/ 	.byte	0x3f
	.zero		1


	//   ....[53]....
        /*0da4*/ 	.word	0x00013f00
        /*0da8*/ 	.word	0x00000016
        /*0dac*/ 	.word	0x00030820
        /*0db0*/ 	.short	0x010a
        /*0db2*/ 	.byte	0x3f
	.zero		1


	//   ....[54]....
        /*0db4*/ 	.word	0x00014230
        /*0db8*/ 	.word	0x00000002
        /*0dbc*/ 	.word	0x00030840
        /*0dc0*/ 	.short	0x010a
        /*0dc2*/ 	.byte	0x3f
	.zero		1


	//   ....[55]....
        /*0dc4*/ 	.word	0x000144b0
        /*0dc8*/ 	.word	0x00000003
        /*0dcc*/ 	.word	0x00000060
        /*0dd0*/ 	.short	0x010a
        /*0dd2*/ 	.byte	0x3f
	.zero		1


	//   ....[56]....
        /*0dd4*/ 	.word	0x00014a10
        /*0dd8*/ 	.word	0x00000002
        /*0ddc*/ 	.word	0x00030840
        /*0de0*/ 	.short	0x010a
        /*0de2*/ 	.byte	0x3f
	.zero		1


	//   ....[57]....
        /*0de4*/ 	.word	0x00014c90
        /*0de8*/ 	.word	0x0000000a
        /*0dec*/ 	.word	0x00000060
        /*0df0*/ 	.short	0x010a
        /*0df2*/ 	.byte	0x3f
	.zero		1


	//   ....[58]....
        /*0df4*/ 	.word	0x00015120
        /*0df8*/ 	.word	0x00000002
        /*0dfc*/ 	.word	0x00030840
        /*0e00*/ 	.short	0x010a
        /*0e02*/ 	.byte	0x3f
	.zero		1


	//   ....[59]....
        /*0e04*/ 	.word	0x000153b0
        /*0e08*/ 	.word	0x00000007
        /*0e0c*/ 	.word	0x00000060
        /*0e10*/ 	.short	0x010a
        /*0e12*/ 	.byte	0x3f
	.zero		1


	//   ....[60]....
        /*0e14*/ 	.word	0x000157f0
        /*0e18*/ 	.word	0x00000003
        /*0e1c*/ 	.word	0x00030860
        /*0e20*/ 	.short	0x010a
        /*0e22*/ 	.byte	0x3f
	.zero		1


	//   ....[61]....
        /*0e24*/ 	.word	0x00016510
        /*0e28*/ 	.word	0x00000009
        /*0e2c*/ 	.word	0x00030820
        /*0e30*/ 	.short	0x010a
        /*0e32*/ 	.byte	0x3f
	.zero		1


	//   ....[62]....
        /*0e34*/ 	.word	0x000166a0
        /*0e38*/ 	.word	0x00000005
        /*0e3c*/ 	.word	0x00000000
        /*0e40*/ 	.short	0x010a
        /*0e42*/ 	.byte	0x3f
	.zero		1


	//   ....[63]....
        /*0e44*/ 	.word	0x00016710
        /*0e48*/ 	.word	0x00000003
        /*0e4c*/ 	.word	0x00000000
        /*0e50*/ 	.short	0x010a
        /*0e52*/ 	.byte	0x3f
	.zero		1


	//   ....[64]....
        /*0e54*/ 	.word	0x00016770
        /*0e58*/ 	.word	0x00000017
        /*0e5c*/ 	.word	0x00000000
        /*0e60*/ 	.short	0x010a
        /*0e62*/ 	.byte	0x3f
	.zero		1


	//   ....[65]....
        /*0e64*/ 	.word	0x000167a0
        /*0e68*/ 	.word	0x00000007
        /*0e6c*/ 	.word	0x00000000
        /*0e70*/ 	.short	0x010a
        /*0e72*/ 	.byte	0x3f
	.zero		1


	//   ....[66]....
        /*0e74*/ 	.word	0x00016800
        /*0e78*/ 	.word	0x00000051
        /*0e7c*/ 	.word	0x00030890
        /*0e80*/ 	.short	0x010a
        /*0e82*/ 	.byte	0x3f
	.zero		1


	//   ....[67]....
        /*0e84*/ 	.word	0x00016850
        /*0e88*/ 	.word	0x00000051
        /*0e8c*/ 	.word	0x00030890
        /*0e90*/ 	.short	0x010a
        /*0e92*/ 	.byte	0x3f
	.zero		1


	//   ....[68]....
        /*0e94*/ 	.word	0x000168a0
        /*0e98*/ 	.word	0x00000051
        /*0e9c*/ 	.word	0x00030890
        /*0ea0*/ 	.short	0x010a
        /*0ea2*/ 	.byte	0x3f
	.zero		1


	//   ....[69]....
        /*0ea4*/ 	.word	0x000168f0
        /*0ea8*/ 	.word	0x00000051
        /*0eac*/ 	.word	0x000308b0
        /*0eb0*/ 	.short	0x010a
        /*0eb2*/ 	.byte	0x3f
	.zero		1


	//   ....[70]....
        /*0eb4*/ 	.word	0x00016c00
        /*0eb8*/ 	.word	0x00000002
        /*0ebc*/ 	.word	0x00030800
        /*0ec0*/ 	.short	0x010a
        /*0ec2*/ 	.byte	0x3f
	.zero		1


	//   ....[71]....
        /*0ec4*/ 	.word	0x00016e10
        /*0ec8*/ 	.word	0x00000002
        /*0ecc*/ 	.word	0x00030800
        /*0ed0*/ 	.short	0x010a
        /*0ed2*/ 	.byte	0x3f
	.zero		1


	//   ....[72]....
        /*0ed4*/ 	.word	0x00016e60
        /*0ed8*/ 	.word	0x00000004
        /*0edc*/ 	.word	0x00030830
        /*0ee0*/ 	.short	0x010a
        /*0ee2*/ 	.byte	0x3f
	.zero		1


	//   ....[73]....
        /*0ee4*/ 	.word	0x00016eb0
        /*0ee8*/ 	.word	0x00000000
        /*0eec*/ 	.word	0x00030830
        /*0ef0*/ 	.short	0x010a
        /*0ef2*/ 	.byte	0x3f
	.zero		1


	//   ....[74]....
        /*0ef4*/ 	.word	0x00016f00
        /*0ef8*/ 	.word	0x00000003
        /*0efc*/ 	.word	0x00030850
        /*0f00*/ 	.short	0x010a
        /*0f02*/ 	.byte	0x3f
	.zero		1


	//   ....[75]....
        /*0f04*/ 	.word	0x00016f50
        /*0f08*/ 	.word	0x0000000c
        /*0f0c*/ 	.word	0x00030850
        /*0f10*/ 	.short	0x010a
        /*0f12*/ 	.byte	0x3f
	.zero		1


	//   ....[76]....
        /*0f14*/ 	.word	0x000174f0
        /*0f18*/ 	.word	0x00000016
        /*0f1c*/ 	.word	0x00030820
        /*0f20*/ 	.short	0x010a
        /*0f22*/ 	.byte	0x3f
	.zero		1


	//   ....[77]....
        /*0f24*/ 	.word	0x00017540
        /*0f28*/ 	.word	0x00000006
        /*0f2c*/ 	.word	0x000308a0
        /*0f30*/ 	.short	0x010a
        /*0f32*/ 	.byte	0x3f
	.zero		1


	//   ....[78]....
        /*0f34*/ 	.word	0x00017590
        /*0f38*/ 	.word	0x00000006
        /*0f3c*/ 	.word	0x000308c0
        /*0f40*/ 	.short	0x010a
        /*0f42*/ 	.byte	0x3f
	.zero		1


	//   ....[79]....
        /*0f44*/ 	.word	0x000175e0
        /*0f48*/ 	.word	0x00000005
        /*0f4c*/ 	.word	0x000308a0
        /*0f50*/ 	.short	0x010a
        /*0f52*/ 	.byte	0x3f
	.zero		1


	//   ....[80]....
        /*0f54*/ 	.word	0x00017630
        /*0f58*/ 	.word	0x00000005
        /*0f5c*/ 	.word	0x000308c0
        /*0f60*/ 	.short	0x010a
        /*0f62*/ 	.byte	0x3f
	.zero		1


	//   ....[81]....
        /*0f64*/ 	.word	0x000177d0
        /*0f68*/ 	.word	0x00000000
        /*0f6c*/ 	.word	0x00030840
        /*0f70*/ 	.short	0x010a
        /*0f72*/ 	.byte	0x3f
	.zero		1


	//   ....[82]....
        /*0f74*/ 	.word	0x000187c0
        /*0f78*/ 	.word	0x00000016
        /*0f7c*/ 	.word	0x00030820
        /*0f80*/ 	.short	0x010a
        /*0f82*/ 	.byte	0x3f
	.zero		1


	//   ....[83]....
        /*0f84*/ 	.word	0x00018810
        /*0f88*/ 	.word	0x00000002
        /*0f8c*/ 	.word	0x00030840
        /*0f90*/ 	.short	0x010a
        /*0f92*/ 	.byte	0x3f
	.zero		1


	//   ....[84]....
        /*0f94*/ 	.word	0x00018860
        /*0f98*/ 	.word	0x00000003
        /*0f9c*/ 	.word	0x00000060
        /*0fa0*/ 	.short	0x010a
        /*0fa2*/ 	.byte	0x3f
	.zero		1


	//   ....[85]....
        /*0fa4*/ 	.word	0x000188b0
        /*0fa8*/ 	.word	0x00000002
        /*0fac*/ 	.word	0x00030840
        /*0fb0*/ 	.short	0x010a
        /*0fb2*/ 	.byte	0x3f
	.zero		1


	//   ....[86]....
        /*0fb4*/ 	.word	0x00018900
        /*0fb8*/ 	.word	0x0000000a
        /*0fbc*/ 	.word	0x00000060
        /*0fc0*/ 	.short	0x010a
        /*0fc2*/ 	.byte	0x3f
	.zero		1


	//   ....[87]....
        /*0fc4*/ 	.word	0x00018950
        /*0fc8*/ 	.word	0x00000002
        /*0fcc*/ 	.word	0x00030840
        /*0fd0*/ 	.short	0x010a
        /*0fd2*/ 	.byte	0x3f
	.zero		1


	//   ....[88]....
        /*0fd4*/ 	.word	0x000189a0
        /*0fd8*/ 	.word	0x00000007
        /*0fdc*/ 	.word	0x00000060
        /*0fe0*/ 	.short	0x010a
        /*0fe2*/ 	.byte	0x3f
	.zero		1


	//   ....[89]....
        /*0fe4*/ 	.word	0x000189f0
        /*0fe8*/ 	.word	0x00000003
        /*0fec*/ 	.word	0x00030860
        /*0ff0*/ 	.short	0x010a
        /*0ff2*/ 	.byte	0x3f
	.zero		1


	//   ....[90]....
        /*0ff4*/ 	.word	0x00019370
        /*0ff8*/ 	.word	0x00000009
        /*0ffc*/ 	.word	0x00030820
        /*1000*/ 	.short	0x010a
        /*1002*/ 	.byte	0x3f
	.zero		1


	//   ....[91]....
        /*1004*/ 	.word	0x00019510
        /*1008*/ 	.word	0x00000005
        /*100c*/ 	.word	0x00000000
        /*1010*/ 	.short	0x010a
        /*1012*/ 	.byte	0x3f
	.zero		1


	//   ....[92]....
        /*1014*/ 	.word	0x00019560
        /*1018*/ 	.word	0x00000003
        /*101c*/ 	.word	0x00000000
        /*1020*/ 	.short	0x010a
        /*1022*/ 	.byte	0x3f
	.zero		1


	//   ....[93]....
        /*1024*/ 	.word	0x000195b0
        /*1028*/ 	.word	0x00000017
        /*102c*/ 	.word	0x00000000
        /*1030*/ 	.short	0x010a
        /*1032*/ 	.byte	0x3f
	.zero		1


	//----- nvinfo : EIATTR_NUM_MBARRIERS
	.align		4
.L_153:
        /*1034*/ 	.byte	0x03, 0x38
        /*1036*/ 	.short	0x0016


	//----- nvinfo : EIATTR_EXIT_INSTR_OFFSETS
	.align		4
        /*1038*/ 	.byte	0x04, 0x1c
        /*103a*/ 	.short	(.L_155 - .L_154)


	//   ....[0]....
.L_154:
        /*103c*/ 	.word	0x000167f0


	//----- nvinfo : EIATTR_MAX_THREADS
	.align		4
.L_155:
        /*1040*/ 	.byte	0x04, 0x05
        /*1042*/ 	.short	(.L_157 - .L_156)
.L_156:
        /*1044*/ 	.word	0x00000200
        /*1048*/ 	.word	0x00000001
        /*104c*/ 	.word	0x00000001


	//----- nvinfo : EIATTR_CRS_STACK_SIZE
	.align		4
.L_157:
        /*1050*/ 	.byte	0x04, 0x1e
        /*1052*/ 	.short	(.L_159 - .L_158)
.L_158:
        /*1054*/ 	.word	0x00000000


	//----- nvinfo : EIATTR_CBANK_PARAM_SIZE
	.align		4
.L_159:
        /*1058*/ 	.byte	0x03, 0x19
        /*105a*/ 	.short	0x0af0


	//----- nvinfo : EIATTR_PARAM_CBANK
	.align		4
        /*105c*/ 	.byte	0x04, 0x0a
        /*105e*/ 	.short	(.L_161 - .L_160)
	.align		4
.L_160:
        /*1060*/ 	.word	index@(.nv.constant0._ZN7cutlass13device_kernelIN5flash11enable_sm90INS1_16FlashAttnFwdSm90INS1_25CollectiveMainloopFwdSm90ILi2EN4cute5tupleIJNS5_1CILi1EEES8_S8_EEENS6_IJNS7_ILi192EEESA_NS7_ILi64EEEEEELi64ENS_10bfloat16_tEfNS_4arch4Sm90ELb0ELb0ELb0ELb1ELb0ELb1ELb0ELb0ELb1ELb1ELb0ELb0EEENS1_21CollectiveEpilogueFwdINS6_IJSA_SB_SA_EEES9_SD_SF_Li384ELb1ELb1ELb0ELb0EEENS1_36VarlenDynamicPersistentTileSchedulerILi192ELi192ELi384ELi128ELb0ELb1ELb1ELb0ELb1ELb1EEEEEEEEEvNT_6ParamsE)
        /*1064*/ 	.short	0x0210
        /*1066*/ 	.short	0x0af0


	//----- nvinfo : EIATTR_SW_WAR
	.align		4
.L_161:
        /*1068*/ 	.byte	0x04, 0x36
        /*106a*/ 	.short	(.L_163 - .L_162)
.L_162:
        /*106c*/ 	.word	0x00000008
.L_163:


//--------------------- .nv.info._ZN7cutlass13device_kernelIN5flash11enable_sm90INS1_16FlashAttnFwdSm90INS1_25CollectiveMainloopFwdSm90ILi2EN4cute5tupleIJNS5_1CILi1EEES8_S8_EEENS6_IJNS7_ILi192EEENS7_ILi128EEENS7_ILi64EEEEEELi64ENS_10bfloat16_tEfNS_4arch4Sm90ELb0ELb1ELb0ELb0ELb0ELb0ELb0ELb1ELb1ELb1ELb0ELb0EEENS1_21CollectiveEpilogueFwdINS6_IJSA_SC_SB_EEES9_SE_SG_Li384ELb0ELb1ELb0ELb0EEENS1_30DynamicPersistentTileSchedulerILi384ELi128ELb0ELb1ELb1EEEEEEEEEvNT_6ParamsE --------------------------
	.section	.nv.info._ZN7cutlass13device_kernelIN5flash11enable_sm90INS1_16FlashAttnFwdSm90INS1_25CollectiveMainloopFwdSm90ILi2EN4cute5tupleIJNS5_1CILi1EEES8_S8_EEENS6_IJNS7_ILi192EEENS7_ILi128EEENS7_ILi64EEEEEELi64ENS_10bfloat16_tEfNS_4arch4Sm90ELb0ELb1ELb0ELb0ELb0ELb0ELb0ELb1ELb1ELb1ELb0ELb0EEENS1_21CollectiveEpilogueFwdINS6_IJSA_SC_SB_EEES9_SE_SG_Li384ELb0ELb1ELb0ELb0EEENS1_30DynamicPersistentTileSchedulerILi384ELi128ELb0ELb1ELb1EEEEEEEEEvNT_6ParamsE,"",@"SHT_CUDA_INFO"
	.sectionflags	@""
	.align	4


	//----- nvinfo : EIATTR_CUDA_API_VERSION
	.align		4
        /*0000*/ 	.byte	0x04, 0x37
        /*0002*/ 	.short	(.L_165 - .L_164)
.L_164:
        /*0004*/ 	.word	0x00000082


	//----- nvinfo : EIATTR_KPARAM_INFO
	.align		4
.L_165:
        /*0008*/ 	.byte	0x04, 0x17
        /*000a*/ 	.short	(.L_167 - .L_166)
.L_166:
        /*000c*/ 	.word	0x00000000
        /*0010*/ 	.short	0x0000
        /*0012*/ 	.short	0x0070
        /*0014*/ 	.byte	0x00, 0xf0, 0x01, 0x2a


	//----- nvinfo : EIATTR_SPARSE_MMA_MASK
	.align		4
.L_167:
        /*0018*/ 	.byte	0x03, 0x50
        /*001a*/ 	.short	0x0000


	//----- nvinfo : EIATTR_MAXREG_COUNT
	.align		4
        /*001c*/ 	.byte	0x03, 0x1b
        /*001e*/ 	.short	0x0080


	//----- nvinfo : EIATTR_NUM_BARRIERS
	.align		4
        /*0020*/ 	.byte	0x02, 0x4c
        /*0022*/ 	.byte	0x10
	.zero		1


	//----- nvinfo : EIATTR_EXTERNS
	.align		4
        /*0024*/ 	.byte	0x04, 0x0f
        /*0026*/ 	.short	(.L_169 - .L_168)


	//   ....[0]....
	.align		4
.L_168:
        /*0028*/ 	.word	index@(__assertfail)


	//----- nvinfo : EIATTR_MERCURY_ISA_VERSION
	.align		4
.L_169:
        /*002c*/ 	.byte	0x03, 0x5f
        /*002e*/ 	.short	0x0101


	//----- nvinfo : EIATTR_INT_WARP_WIDE_INSTR_OFFSETS
	.align		4
        /*0030*/ 	.byte	0x04, 0x31
        /*0032*/ 	.short	(.L_171 - .L_170)


	//   ....[0]....
.L_170:
        /*0034*/ 	.word	0x00000120


	//   ....[1]....
        /*0038*/ 	.word	0x00000160


	//   ....[2]....
        /*003c*/ 	.word	0x000001d0


	//   ....[3]....
        /*0040*/ 	.word	0x0000ecf0


	//   ....[4]....
        /*0044*/ 	.word	0x0000ed80


	//   ....[5]....
        /*0048*/ 	.word	0x00011a20


	//   ....[6]....
        /*004c*/ 	.word	0x00011ab0


	//----- nvinfo : EIATTR_COOP_GROUP_MASK_REGIDS
	.align		4
.L_171:
        /*0050*/ 	.byte	0x04, 0x29
        /*0052*/ 	.short	(.L_173 - .L_172)


	//   ....[0]....
.L_172:
        /*0054*/ 	.word	0xffffffff


	//   ....[1]....
        /*0058*/ 	.word	0xffffffff


	//   ....[2]....
        /*005c*/ 	.word	0xffffffff


	//   ....[3]....
        /*0060*/ 	.word	0xffffffff


	//   ....[4]....
        /*0064*/ 	.word	0xffffffff


	//   ....[5]....
        /*0068*/ 	.word	0xffffffff


	//   ....[6]....
        /*006c*/ 	.word	0xffffffff


	//   ....[7]....
        /*0070*/ 	.word	0xffffffff


	//   ....[8]....
        /*0074*/ 	.word	0xffffffff


	//   ....[9]....
        /*0078*/ 	.word	0xffffffff


	//   ....[10]....
        /*007c*/ 	.word	0xffffffff


	//   ....[11]....
        /*0080*/ 	.word	0xffffffff


	//   ....[12]....
        /*0084*/ 	.word	0xffffffff


	//   ....[13]....
        /*0088*/ 	.word	0xffffffff


	//   ....[14]....
        /*008c*/ 	.word	0xffffffff


	//   ....[15]....
        /*0090*/ 	.word	0xffffffff


	//   ....[16]....
        /*0094*/ 	.word	0xffffffff


	//   ....[17]....
        /*0098*/ 	.word	0xffffffff


	//   ....[18]....
        /*009c*/ 	.word	0xffffffff


	//   ....[19]....
        /*00a0*/ 	.word	0xffffffff


	//   ....[20]....
        /*00a4*/ 	.word	0xffffffff


	//   ....[21]....
        /*00a8*/ 	.word	0xffffffff


	//   ....[22]....
        /*00ac*/ 	.word	0xffffffff


	//   ....[23]....
        /*00b0*/ 	.word	0xffffffff


	//   ....[24]....
        /*00b4*/ 	.word	0xffffffff


	//   ....[25]....
        /*00b8*/ 	.word	0xffffffff


	//   ....[26]....
        /*00bc*/ 	.word	0xffffffff


	//   ....[27]....
        /*00c0*/ 	.word	0xffffffff


	//   ....[28]....
        /*00c4*/ 	.word	0xffffffff


	//   ....[29]....
        /*00c8*/ 	.word	0xffffffff


	//   ....[30]....
        /*00cc*/ 	.word	0xffffffff


	//   ....[31]....
        /*00d0*/ 	.word	0xffffffff


	//   ....[32]....
        /*00d4*/ 	.word	0xffffffff


	//   ....[33]....
        /*00d8*/ 	.word	0xffffffff


	//   ....[34]....
        /*00dc*/ 	.word	0xffffffff


	//   ....[35]....
        /*00e0*/ 	.word	0xffffffff


	//   ....[36]....
        /*00e4*/ 	.word	0xffffffff


	//   ....[37]....
        /*00e8*/ 	.word	0xffffffff


	//   ....[38]....
        /*00ec*/ 	.word	0xffffffff


	//   ....[39]....
        /*00f0*/ 	.word	0xffffffff


	//   ....[40]....
        /*00f4*/ 	.word	0xffffffff


	//   ....[41]....
        /*00f8*/ 	.word	0xffffffff


	//   ....[42]....
        /*00fc*/ 	.word	0xffffffff


	//   ....[43]....
        /*0100*/ 	.word	0xffffffff


	//   ....[44]....
        /*0104*/ 	.word	0xffffffff


	//   ....[45]....
        /*0108*/ 	.word	0xffffffff


	//   ....[46]....
        /*010c*/ 	.word	0xffffffff


	//   ....[47]....
        /*0110*/ 	.word	0xffffffff


	//   ....[48]....
        /*0114*/ 	.word	0xffffffff


	//   ....[49]....
        /*0118*/ 	.word	0xffffffff


	//   ....[50]....
        /*011c*/ 	.word	0xffffffff


	//   ....[51]....
        /*0120*/ 	.word	0xffffffff


	//   ....[52]....
        /*0124*/ 	.word	0xffffffff


	//   ....[53]....
        /*0128*/ 	.word	0xffffffff


	//   ....[54]....
        /*012c*/ 	.word	0xffffffff


	//   ....[55]....
        /*0130*/ 	.word	0xffffffff


	//   ....[56]....
        /*0134*/ 	.word	0xffffffff


	//   ....[57]....
        /*0138*/ 	.word	0xffffffff


	//   ....[58]....
        /*013c*/ 	.word	0xffffffff


	//   ....[59]....
        /*0140*/ 	.word	0xffffffff


	//   ....[60]....
        /*0144*/ 	.word	0xffffffff


	//   ....[61]....
        /*0148*/ 	.word	0xffffffff


	//   ....[62]....
        /*014c*/ 	.word	0xffffffff


	//   ....[63]....
        /*0150*/ 	.word	0xffffffff


	//   ....[64]....
        /*0154*/ 	.word	0xffffffff


	//   ....[65]....
        /*0158*/ 	.word	0xffffffff


	//   ....[66]....
        /*015c*/ 	.word	0xffffffff


	//   ....[67]....
        /*0160*/ 	.word	0xffffffff


	//   ....[68]....
        /*0164*/ 	.word	0xffffffff


	//   ....[69]....
        /*0168*/ 	.word	0xffffffff


	//   ....[70]....
        /*016c*/ 	.word	0xffffffff


	//   ....[71]....
        /*0170*/ 	.word	0xffffffff


	//   ....[72]....
        /*0174*/ 	.word	0xffffffff


	//   ....[73]....
        /*0178*/ 	.word	0xffffffff


	//   ....[74]....
        /*017c*/ 	.word	0xffffffff


	//   ....[75]....
        /*0180*/ 	.word	0xffffffff


	//   ....[76]....
        /*0184*/ 	.word	0xffffffff


	//   ....[77]....
        /*0188*/ 	.word	0xffffffff


	//   ....[78]....
        /*018c*/ 	.word	0xffffffff


	//   ....[79]....
        /*0190*/ 	.word	0xffffffff


	//   ....[80]....
        /*0194*/ 	.word	0xffffffff


	//   ....[81]....
        /*0198*/ 	.word	0xffffffff


	//   ....[82]....
        /*019c*/ 	.word	0x0500000f


	//   ....[83]....
        /*01a0*/ 	.word	0x0500000f


	//   ....[84]....
        /*01a4*/ 	.word	0x0500000f


	//   ....[85]....
        /*01a8*/ 	.word	0x0500000f


	//   ....[86]....
        /*01ac*/ 	.word	0x0500000f


	//   ....[87]....
        /*01b0*/ 	.word	0x0500000f


	//   ....[88]....
        /*01b4*/ 	.word	0x0500000f


	//   ....[89]....
        /*01b8*/ 	.word	0x0500000f


	//   ....[90]....
        /*01bc*/ 	.word	0x0500000f


	//   ....[91]....
        /*01c0*/ 	.word	0x0500000f


	//   ....[92]....
        /*01c4*/ 	.word	0x0500000f


	//   ....[93]....
        /*01c8*/ 	.word	0x0500000f


	//   ....[94]....
        /*01cc*/ 	.word	0x0500000f


	//   ....[95]....
        /*01d0*/ 	.word	0x0500000f


	//   ....[96]....
        /*01d4*/ 	.word	0x0500000f


	//   ....[97]....
        /*01d8*/ 	.word	0x0500000f


	//   ....[98]....
        /*01dc*/ 	.word	0x0500000f


	//   ....[99]....
        /*01e0*/ 	.word	0x0500000f


	//   ....[100]....
        /*01e4*/ 	.word	0x0500000f


	//   ....[101]....
        /*01e8*/ 	.word	0x0500000f


	//   ....[102]....
        /*01ec*/ 	.word	0x0500000f


	//   ....[103]....
        /*01f0*/ 	.word	0x0500000f


	//   ....[104]....
        /*01f4*/ 	.word	0x0500000f


	//   ....[105]....
        /*01f8*/ 	.word	0x0500000f


	//   ....[106]....
        /*01fc*/ 	.word	0x0500000f


	//   ....[107]....
        /*0200*/ 	.word	0x0500000f


	//   ....[108]....
        /*0204*/ 	.word	0x0500000f


	//----- nvinfo : EIATTR_COOP_GROUP_INSTR_OFFSETS
	.align		4
.L_173:
        /*0208*/ 	.byte	0x04, 0x28
        /*020a*/ 	.short	(.L_175 - .L_174)


	//   ....[0]....
.L_174:
        /*020c*/ 	.word	0x00000060


	//   ....[1]....
        /*0210*/ 	.word	0x00000130


	//   ....[2]....
        /*0214*/ 	.word	0x00000180


	//   ....[3]....
        /*0218*/ 	.word	0x000003b0


	//   ....[4]....
        /*021c*/ 	.word	0x00000510


	//   ....[5]....
        /*0220*/ 	.word	0x00000630


	//   ....[6]....
        /*0224*/ 	.word	0x00000790


	//   ....[7]....
        /*0228*/ 	.word	0x000016c0


	//   ....[8]....
        /*022c*/ 	.word	0x00001d20


	//   ....[9]....
        /*0230*/ 	.word	0x00002b10


	//   ....[10]....
        /*0234*/ 	.word	0x000032a0


	//   ....[11]....
        /*0238*/ 	.word	0x000033b0


	//   ....[12]....
        /*023c*/ 	.word	0x00003ca0


	//   ....[13]....
        /*0240*/ 	.word	0x00003d00


	//   ....[14]....
        /*0244*/ 	.word	0x00005250


	//   ....[15]....
        /*0248*/ 	.word	0x00005490


	//   ....[16]....
        /*024c*/ 	.word	0x00006080


	//   ....[17]....
        /*0250*/ 	.word	0x00006180


	//   ....[18]....
        /*0254*/ 	.word	0x000069e0


	//   ....[19]....
        /*0258*/ 	.word	0x00006a60


	//   ....[20]....
        /*025c*/ 	.word	0x000081b0


	//   ....[21]....
        /*0260*/ 	.word	0x000081e0


	//   ....[22]....
        /*0264*/ 	.word	0x00008730


	//   ....[23]....
        /*0268*/ 	.word	0x000087b0


	//   ....[24]....
        /*026c*/ 	.word	0x00009d50


	//   ....[25]....
        /*0270*/ 	.word	0x0000a1c0


	//   ....[26]....
        /*0274*/ 	.word	0x0000ada0


	//   ....[27]....
        /*0278*/ 	.word	0x0000aea0


	//   ....[28]....
        /*027c*/ 	.word	0x0000b6d0


	//   ....[29]....
        /*0280*/ 	.word	0x0000b750


	//   ....[30]....
        /*0284*/ 	.word	0x0000c690


	//   ....[31]....
        /*0288*/ 	.word	0x0000c6d0


	//   ....[32]....
        /*028c*/ 	.word	0x0000c7c0


	//   ....[33]....
        /*0290*/ 	.word	0x0000c7d0


	//   ....[34]....
        /*0294*/ 	.word	0x0000d350


	//   ....[35]....
        /*0298*/ 	.word	0x0000d3b0


	//   ....[36]....
        /*029c*/ 	.word	0x0000d3e0


	//   ....[37]....
        /*02a0*/ 	.word	0x0000d460


	//   ....[38]....
        /*02a4*/ 	.word	0x0000d890


	//   ....[39]....
        /*02a8*/ 	.word	0x0000d8d0


	//   ....[40]....
        /*02ac*/ 	.word	0x0000d8f0


	//   ....[41]....
        /*02b0*/ 	.word	0x0000d920


	//   ....[42]....
        /*02b4*/ 	.word	0x0000d940


	//   ....[43]....
        /*02b8*/ 	.word	0x0000d950


	//   ....[44]....
        /*02bc*/ 	.word	0x0000d970


	//   ....[45]....
        /*02c0*/ 	.word	0x0000d990


	//   ....[46]....
        /*02c4*/ 	.word	0x0000e000


	//   ....[47]....
        /*02c8*/ 	.word	0x0000e040


	//   ....[48]....
        /*02cc*/ 	.word	0x0000e080


	//   ....[49]....
        /*02d0*/ 	.word	0x0000e0b0


	//   ....[50]....
        /*02d4*/ 	.word	0x0000e0d0


	//   ....[51]....
        /*02d8*/ 	.word	0x0000e0e0


	//   ....[52]....
        /*02dc*/ 	.word	0x0000e0f0


	//   ....[53]....
        /*02e0*/ 	.word	0x0000e110


	//   ....[54]....
        /*02e4*/ 	.word	0x0000e290


	//   ....[55]....
        /*02e8*/ 	.word	0x0000f2c0


	//   ....[56]....
        /*02ec*/ 	.word	0x0000fcd0


	//   ....[57]....
        /*02f0*/ 	.word	0x0000fce0


	//   ....[58]....
        /*02f4*/ 	.word	0x0000fcf0


	//   ....[59]....
        /*02f8*/ 	.word	0x0000fd20


	//   ....[60]....
        /*02fc*/ 	.word	0x0000fd80


	//   ....[61]....
        /*0300*/ 	.word	0x0000fdc0


	//   ....[62]....
        /*0304*/ 	.word	0x0000fe10


	//   ....[63]....
        /*0308*/ 	.word	0x0000fe70


	//   ....[64]....
        /*030c*/ 	.word	0x0000fe90


	//   ....[65]....
        /*0310*/ 	.word	0x0000feb0


	//   ....[66]....
        /*0314*/ 	.word	0x0000ff00


	//   ....[67]....
        /*0318*/ 	.word	0x0000ff60


	//   ....[68]....
        /*031c*/ 	.word	0x0000ff80


	//   ....[69]....
        /*0320*/ 	.word	0x0000ffa0


	//   ....[70]....
        /*0324*/ 	.word	0x00010000


	//   ....[71]....
        /*0328*/ 	.word	0x00010030


	//   ....[72]....
        /*032c*/ 	.word	0x00010070


	//   ....[73]....
        /*0330*/ 	.word	0x00010090


	//   ....[74]....
        /*0334*/ 	.word	0x000100b0


	//   ....[75]....
        /*0338*/ 	.word	0x00010130


	//   ....[76]....
        /*033c*/ 	.word	0x00010140


	//   ....[77]....
        /*0340*/ 	.word	0x00010160


	//   ....[78]....
        /*0344*/ 	.word	0x00010180


	//   ....[79]....
        /*0348*/ 	.word	0x000101f0


	//   ....[80]....
        /*034c*/ 	.word	0x00011e80


	//   ....[81]....
        /*0350*/ 	.word	0x00012050


	//   ....[82]....
        /*0354*/ 	.word	0x00012670


	//   ....[83]....
        /*0358*/ 	.word	0x000127f0


	//   ....[84]....
        /*035c*/ 	.word	0x00012850


	//   ....[85]....
        /*0360*/ 	.word	0x00012900


	//   ....[86]....
        /*0364*/ 	.word	0x000129a0


	//   ....[87]....
        /*0368*/ 	.word	0x00012a00


	//   ....[88]....
        /*036c*/ 	.word	0x00012af0


	//   ....[89]....
        /*0370*/ 	.word	0x00012b50


	//   ....[90]....
        /*0374*/ 	.word	0x00012c00


	//   ....[91]....
        /*0378*/ 	.word	0x00012c60


	//   ....[92]....
        /*037c*/ 	.word	0x00012d50


	//   ....[93]....
        /*0380*/ 	.word	0x00012db0


	//   ....[94]....
        /*0384*/ 	.word	0x00012e60


	//   ....[95]....
        /*0388*/ 	.word	0x00012ec0


	//   ....[96]....
        /*038c*/ 	.word	0x00012fa0


	//   ....[97]....
        /*0390*/ 	.word	0x00013000


	//   ....[98]....
        /*0394*/ 	.word	0x000130d0


	//   ....[99]....
        /*0398*/ 	.word	0x00013130


	//   ....[100]....
        /*039c*/ 	.word	0x00013200


	//   ....[101]....
        /*03a0*/ 	.word	0x00013260


	//   ....[102]....
        /*03a4*/ 	.word	0x00013310


	//   ....[103]....
        /*03a8*/ 	.word	0x00013370


	//   ....[104]....
        /*03ac*/ 	.word	0x00013420


	//   ....[105]....
        /*03b0*/ 	.word	0x000134a0


	//   ....[106]....
        /*03b4*/ 	.word	0x00013540


	//   ....[107]....
        /*03b8*/ 	.word	0x00013850


	//   ....[108]....
        /*03bc*/ 	.word	0x00013970


	//----- nvinfo : EIATTR_REG_RECONFIG
	.align		4
.L_175:
        /*03c0*/ 	.byte	0x01, 0x54
	.zero		2


	//----- nvinfo : EIATTR_SYSCALL_OFFSETS
	.align		4
        /*03c4*/ 	.byte	0x04, 0x46
        /*03c6*/ 	.short	(.L_177 - .L_176)


	//   ....[0]....
.L_176:
        /*03c8*/ 	.word	0x000018a0


	//   ....[1]....
        /*03cc*/ 	.word	0x0000eee0


	//   ....[2]....
        /*03d0*/ 	.word	0x0000f030


	//   ....[3]....
        /*03d4*/ 	.word	0x0000f120


	//   ....[4]....
        /*03d8*/ 	.word	0x0000f850


	//----- nvinfo : EIATTR_MBARRIER_INSTR_OFFSETS
	.align		4
.L_177:
        /*03dc*/ 	.byte	0x04, 0x39
        /*03de*/ 	.short	(.L_179 - .L_178)


	//   ....[0]....
.L_178:
        /*03e0*/ 	.word	0x00000260
        /*03e4*/ 	.word	0x000000ff
        /*03e8*/ 	.word	0x00016800
        /*03ec*/ 	.short	0x0100
        /*03ee*/ 	.byte	0x08
	.zero		1


	//   ....[1]....
        /*03f0*/ 	.word	0x00000270
        /*03f4*/ 	.word	0x000000ff
        /*03f8*/ 	.word	0x00016820
        /*03fc*/ 	.short	0x0100
        /*03fe*/ 	.byte	0x08
	.zero		1


	//   ....[2]....
        /*0400*/ 	.word	0x00000360
        /*0404*/ 	.word	0x000000ff
        /*0408*/ 	.word	0x00016830
        /*040c*/ 	.short	0x0100
        /*040e*/ 	.byte	0x08
	.zero		1


	//   ....[3]....
        /*0410*/ 	.word	0x00000370
        /*0414*/ 	.word	0x000000ff
        /*0418*/ 	.word	0x00016840
        /*041c*/ 	.short	0x0100
        /*041e*/ 	.byte	0x08
	.zero		1


	//   ....[4]....
        /*0420*/ 	.word	0x00000380
        /*0424*/ 	.word	0x000000ff
        /*0428*/ 	.word	0x00016838
        /*042c*/ 	.short	0x0100
        /*042e*/ 	.byte	0x08
	.zero		1


	//   ....[5]....
        /*0430*/ 	.word	0x00000390
        /*0434*/ 	.word	0x000000ff
        /*0438*/ 	.word	0x00016848
        /*043c*/ 	.short	0x0100
        /*043e*/ 	.byte	0x08
	.zero		1


	//   ....[6]....
        /*0440*/ 	.word	0x000004c0
        /*0444*/ 	.word	0x000000ff
        /*0448*/ 	.word	0x00016850
        /*044c*/ 	.short	0x0100
        /*044e*/ 	.byte	0x08
	.zero		1


	//   ....[7]....
        /*0450*/ 	.word	0x000004d0
        /*0454*/ 	.word	0x000000ff
        /*0458*/ 	.word	0x00016860
        /*045c*/ 	.short	0x0100
        /*045e*/ 	.byte	0x08
	.zero		1


	//   ....[8]....
        /*0460*/ 	.word	0x000004e0
        /*0464*/ 	.word	0x000000ff
        /*0468*/ 	.word	0x00016858
        /*046c*/ 	.short	0x0100
        /*046e*/ 	.byte	0x08
	.zero		1


	//   ....[9]....
        /*0470*/ 	.word	0x000004f0
        /*0474*/ 	.word	0x000000ff
        /*0478*/ 	.word	0x00016868
        /*047c*/ 	.short	0x0100
        /*047e*/ 	.byte	0x08
	.zero		1


	//   ....[10]....
        /*0480*/ 	.word	0x000005e0
        /*0484*/ 	.word	0x000000ff
        /*0488*/ 	.word	0x00016870
        /*048c*/ 	.short	0x0100
        /*048e*/ 	.byte	0x06
	.zero		1


	//   ....[11]....
        /*0490*/ 	.word	0x000005f0
        /*0494*/ 	.word	0x000000ff
        /*0498*/ 	.word	0x00016880
        /*049c*/ 	.short	0x0100
        /*049e*/ 	.byte	0x06
	.zero		1


	//   ....[12]....
        /*04a0*/ 	.word	0x00000600
        /*04a4*/ 	.word	0x000000ff
        /*04a8*/ 	.word	0x00016878
        /*04ac*/ 	.short	0x0100
        /*04ae*/ 	.byte	0x06
	.zero		1


	//   ....[13]....
        /*04b0*/ 	.word	0x00000610
        /*04b4*/ 	.word	0x000000ff
        /*04b8*/ 	.word	0x00016888
        /*04bc*/ 	.short	0x0100
        /*04be*/ 	.byte	0x06
	.zero		1


	//   ....[14]....
        /*04c0*/ 	.word	0x00000740
        /*04c4*/ 	.word	0x000000ff
        /*04c8*/ 	.word	0x00016890
        /*04cc*/ 	.short	0x0100
        /*04ce*/ 	.byte	0x08
	.zero		1


	//   ....[15]....
        /*04d0*/ 	.word	0x00000750
        /*04d4*/ 	.word	0x000000ff
        /*04d8*/ 	.word	0x000168a0
        /*04dc*/ 	.short	0x0100
        /*04de*/ 	.byte	0x08
	.zero		1


	//   ....[16]....
        /*04e0*/ 	.word	0x00000760
        /*04e4*/ 	.word	0x000000ff
        /*04e8*/ 	.word	0x00016898
        /*04ec*/ 	.short	0x0100
        /*04ee*/ 	.byte	0x08
	.zero		1


	//   ....[17]....
        /*04f0*/ 	.word	0x00000770
        /*04f4*/ 	.word	0x000000ff
        /*04f8*/ 	.word	0x000168a8
        /*04fc*/ 	.short	0x0100
        /*04fe*/ 	.byte	0x08
	.zero		1


	//   ....[18]....
        /*0500*/ 	.word	0x000008a0
        /*0504*/ 	.word	0x000000ff
        /*0508*/ 	.word	0x000168b0
        /*050c*/ 	.short	0x0100
        /*050e*/ 	.byte	0x08
	.zero		1


	//   ....[19]....
        /*0510*/ 	.word	0x000008b0
        /*0514*/ 	.word	0x000000ff
        /*0518*/ 	.word	0x000168c0
        /*051c*/ 	.short	0x0100
        /*051e*/ 	.byte	0x08
	.zero		1


	//   ....[20]....
        /*0520*/ 	.word	0x000008c0
        /*0524*/ 	.word	0x000000ff
        /*0528*/ 	.word	0x000168b8
        /*052c*/ 	.short	0x0100
        /*052e*/ 	.byte	0x08
	.zero		1


	//   ....[21]....
        /*0530*/ 	.word	0x000008d0
        /*0534*/ 	.word	0x000000ff
        /*0538*/ 	.word	0x000168c8
        /*053c*/ 	.short	0x0100
        /*053e*/ 	.byte	0x08
	.zero		1


	//   ....[22]....
        /*0540*/ 	.word	0x00001920
        /*0544*/ 	.word	0x000000ff
        /*0548*/ 	.word	0x00016800
        /*054c*/ 	.short	0x010a
        /*054e*/ 	.byte	0x2d
	.zero		1


	//   ....[23]....
        /*0550*/ 	.word	0x000019a0
        /*0554*/ 	.word	0x00000005
        /*0558*/ 	.word	0x00016830
        /*055c*/ 	.short	0x010a
        /*055e*/ 	.byte	0x3f
	.zero		1


	//   ....[24]....
        /*0560*/ 	.word	0x00001a00
        /*0564*/ 	.word	0x00000005
        /*0568*/ 	.word	0x00016830
        /*056c*/ 	.short	0x010a
        /*056e*/ 	.byte	0x3f
	.zero		1


	//   ....[25]....
        /*0570*/ 	.word	0x00001dc0
        /*0574*/ 	.word	0x00000000
        /*0578*/ 	.word	0x00000000
        /*057c*/ 	.short	0x0101
        /*057e*/ 	.byte	0x3f
	.zero		1


	//   ....[26]....
        /*0580*/ 	.word	0x00004bd0
        /*0584*/ 	.word	0x000000ff
        /*0588*/ 	.word	0x00016830
        /*058c*/ 	.short	0x010a
        /*058e*/ 	.byte	0x06
	.zero		1


	//   ....[27]....
        /*0590*/ 	.word	0x00004c10
        /*0594*/ 	.word	0x000000ff
        /*0598*/ 	.word	0x00016830
        /*059c*/ 	.short	0x010a
        /*059e*/ 	.byte	0x06
	.zero		1


	//   ....[28]....
        /*05a0*/ 	.word	0x00004df0
        /*05a4*/ 	.word	0x000000ff
        /*05a8*/ 	.word	0x00016850
        /*05ac*/ 	.short	0x010a
        /*05ae*/ 	.byte	0x06
	.zero		1


	//   ....[29]....
        /*05b0*/ 	.word	0x00004e30
        /*05b4*/ 	.word	0x000000ff
        /*05b8*/ 	.word	0x00016850
        /*05bc*/ 	.short	0x010a
        /*05be*/ 	.byte	0x06
	.zero		1


	//   ....[30]....
        /*05c0*/ 	.word	0x000052c0
        /*05c4*/ 	.word	0x0000000a
        /*05c8*/ 	.word	0x00000000
        /*05cc*/ 	.short	0x0101
        /*05ce*/ 	.byte	0x3f
	.zero		1


	//   ....[31]....
        /*05d0*/ 	.word	0x00007000
        /*05d4*/ 	.word	0x0000001f
        /*05d8*/ 	.word	0x00000000
        /*05dc*/ 	.short	0x0101
        /*05de*/ 	.byte	0x3f
	.zero		1


	//   ....[32]....
        /*05e0*/ 	.word	0x00007c20
        /*05e4*/ 	.word	0x000000ff
        /*05e8*/ 	.word	0x00016830
        /*05ec*/ 	.short	0x010a
        /*05ee*/ 	.byte	0x06
	.zero		1


	//   ....[33]....
        /*05f0*/ 	.word	0x00007c60
        /*05f4*/ 	.word	0x000000ff
        /*05f8*/ 	.word	0x00016830
        /*05fc*/ 	.short	0x010a
        /*05fe*/ 	.byte	0x06
	.zero		1


	//   ....[34]....
        /*0600*/ 	.word	0x00007e40
        /*0604*/ 	.word	0x000000ff
        /*0608*/ 	.word	0x00016850
        /*060c*/ 	.short	0x010a
        /*060e*/ 	.byte	0x06
	.zero		1


	//   ....[35]....
        /*0610*/ 	.word	0x00007e80
        /*0614*/ 	.word	0x000000ff
        /*0618*/ 	.word	0x00016850
        /*061c*/ 	.short	0x010a
        /*061e*/ 	.byte	0x06
	.zero		1


	//   ....[36]....
        /*0620*/ 	.word	0x00009140
        /*0624*/ 	.word	0x0000001b
        /*0628*/ 	.word	0x00000000
        /*062c*/ 	.short	0x0101
        /*062e*/ 	.byte	0x3f
	.zero		1


	//   ....[37]....
        /*0630*/ 	.word	0x000092f0
        /*0634*/ 	.word	0x0000001f
        /*0638*/ 	.word	0x00000000
        /*063c*/ 	.short	0x0101
        /*063e*/ 	.byte	0x3f
	.zero		1


	//   ....[38]....
        /*0640*/ 	.word	0x00009940
        /*0644*/ 	.word	0x000000ff
        /*0648*/ 	.word	0x00016830
        /*064c*/ 	.short	0x010a
        /*064e*/ 	.byte	0x06
	.zero		1


	//   ....[39]....
        /*0650*/ 	.word	0x00009980
        /*0654*/ 	.word	0x000000ff
        /*0658*/ 	.word	0x00016830
        /*065c*/ 	.short	0x010a
        /*065e*/ 	.byte	0x06
	.zero		1


	//   ....[40]....
        /*0660*/ 	.word	0x00009b60
        /*0664*/ 	.word	0x000000ff
        /*0668*/ 	.word	0x00016850
        /*066c*/ 	.short	0x010a
        /*066e*/ 	.byte	0x06
	.zero		1


	//   ....[41]....
        /*0670*/ 	.word	0x00009ba0
        /*0674*/ 	.word	0x000000ff
        /*0678*/ 	.word	0x00016850
        /*067c*/ 	.short	0x010a
        /*067e*/ 	.byte	0x06
	.zero		1


	//   ....[42]....
        /*0680*/ 	.word	0x0000a000
        /*0684*/ 	.word	0x0000000a
        /*0688*/ 	.word	0x00000000
        /*068c*/ 	.short	0x0101
        /*068e*/ 	.byte	0x3f
	.zero		1


	//   ....[43]....
        /*0690*/ 	.word	0x0000bc30
        /*0694*/ 	.word	0x0000001f
        /*0698*/ 	.word	0x00000000
        /*069c*/ 	.short	0x0101
        /*069e*/ 	.byte	0x3f
	.zero		1


	//   ....[44]....
        /*06a0*/ 	.word	0x0000c600
        /*06a4*/ 	.word	0x000000ff
        /*06a8*/ 	.word	0x00016850
        /*06ac*/ 	.short	0x010a
        /*06ae*/ 	.byte	0x05
	.zero		1


	//   ....[45]....
        /*06b0*/ 	.word	0x0000c640
        /*06b4*/ 	.word	0x000000ff
        /*06b8*/ 	.word	0x00016850
        /*06bc*/ 	.short	0x010a
        /*06be*/ 	.byte	0x05
	.zero		1


	//   ....[46]....
        /*06c0*/ 	.word	0x0000cb60
        /*06c4*/ 	.word	0x00000006
        /*06c8*/ 	.word	0x00000000
        /*06cc*/ 	.short	0x0101
        /*06ce*/ 	.byte	0x3f
	.zero		1


	//   ....[47]....
        /*06d0*/ 	.word	0x0000d7c0
        /*06d4*/ 	.word	0x00000000
        /*06d8*/ 	.word	0x00000000
        /*06dc*/ 	.short	0x0101
        /*06de*/ 	.byte	0x3f
	.zero		1


	//   ....[48]....
        /*06e0*/ 	.word	0x0000f4f0
        /*06e4*/ 	.word	0x00000003
        /*06e8*/ 	.word	0x00016840
        /*06ec*/ 	.short	0x010a
        /*06ee*/ 	.byte	0x3f
	.zero		1


	//   ....[49]....
        /*06f0*/ 	.word	0x000102c0
        /*06f4*/ 	.word	0x00000011
        /*06f8*/ 	.word	0x00016800
        /*06fc*/ 	.short	0x0107
        /*06fe*/ 	.byte	0x3f
	.zero		1


	//   ....[50]....
        /*0700*/ 	.word	0x00010390
        /*0704*/ 	.word	0x00000011
        /*0708*/ 	.word	0x00016800
        /*070c*/ 	.short	0x0101
        /*070e*/ 	.byte	0x3f
	.zero		1


	//   ....[51]....
        /*0710*/ 	.word	0x000103b0
        /*0714*/ 	.word	0x00000011
        /*0718*/ 	.word	0x00016820
        /*071c*/ 	.short	0x010a
        /*071e*/ 	.byte	0x3f
	.zero		1


	//   ....[52]....
        /*0720*/ 	.word	0x000106d0
        /*0724*/ 	.word	0x00000003
        /*0728*/ 	.word	0x00016840
        /*072c*/ 	.short	0x010a
        /*072e*/ 	.byte	0x3f
	.zero		1


	//   ....[53]....
        /*0730*/ 	.word	0x00010900
        /*0734*/ 	.word	0x00000002
        /*0738*/ 	.word	0x00000060
        /*073c*/ 	.short	0x010a
        /*073e*/ 	.byte	0x3f
	.zero		1


	//   ....[54]....
        /*0740*/ 	.word	0x00010e50
        /*0744*/ 	.word	0x00000003
        /*0748*/ 	.word	0x00016840
        /*074c*/ 	.short	0x010a
        /*074e*/ 	.byte	0x3f
	.zero		1


	//   ....[55]....
        /*0750*/ 	.word	0x00011080
        /*0754*/ 	.word	0x00000005
        /*0758*/ 	.word	0x00000060
        /*075c*/ 	.short	0x010a
        /*075e*/ 	.byte	0x3f
	.zero		1


	//   ....[56]....
        /*0760*/ 	.word	0x00011500
        /*0764*/ 	.word	0x00000002
        /*0768*/ 	.word	0x00016840
        /*076c*/ 	.short	0x010a
        /*076e*/ 	.byte	0x3f
	.zero		1


	//   ....[57]....
        /*0770*/ 	.word	0x00011740
        /*0774*/ 	.word	0x00000005
        /*0778*/ 	.word	0x00000060
        /*077c*/ 	.short	0x010a
        /*077e*/ 	.byte	0x3f
	.zero		1


	//   ....[58]....
        /*0780*/ 	.word	0x00011b50
        /*0784*/ 	.word	0x00000003
        /*0788*/ 	.word	0x00016860
        /*078c*/ 	.short	0x010a
        /*078e*/ 	.byte	0x3f
	.zero		1


	//   ....[59]....
        /*0790*/ 	.word	0x00011fd0
        /*0794*/ 	.word	0x00000009
        /*0798*/ 	.word	0x00016820
        /*079c*/ 	.short	0x010a
        /*079e*/ 	.byte	0x3f
	.zero		1


	//   ....[60]....
        /*07a0*/ 	.word	0x00012170
        /*07a4*/ 	.word	0x00000007
        /*07a8*/ 	.word	0x00000000
        /*07ac*/ 	.short	0x010a
        /*07ae*/ 	.byte	0x3f
	.zero		1


	//   ....[61]....
        /*07b0*/ 	.word	0x000121e0
        /*07b4*/ 	.word	0x00000003
        /*07b8*/ 	.word	0x00000000
        /*07bc*/ 	.short	0x010a
        /*07be*/ 	.byte	0x3f
	.zero		1


	//   ....[62]....
        /*07c0*/ 	.word	0x00012240
        /*07c4*/ 	.word	0x00000005
        /*07c8*/ 	.word	0x00000000
        /*07cc*/ 	.short	0x010a
        /*07ce*/ 	.byte	0x3f
	.zero		1


	//   ....[63]....
        /*07d0*/ 	.word	0x00012270
        /*07d4*/ 	.word	0x00000003
        /*07d8*/ 	.word	0x00000000
        /*07dc*/ 	.short	0x010a
        /*07de*/ 	.byte	0x3f
	.zero		1


	//   ....[64]....
        /*07e0*/ 	.word	0x000122e0
        /*07e4*/ 	.word	0x00000003
        /*07e8*/ 	.word	0x00016800
        /*07ec*/ 	.short	0x010a
        /*07ee*/ 	.byte	0x3f
	.zero		1


	//   ....[65]....
        /*07f0*/ 	.word	0x00012330
        /*07f4*/ 	.word	0x00000005
        /*07f8*/ 	.word	0x00016830
        /*07fc*/ 	.short	0x010a
        /*07fe*/ 	.byte	0x3f
	.zero		1


	//   ....[66]....
        /*0800*/ 	.word	0x00012390
        /*0804*/ 	.word	0x00000007
        /*0808*/ 	.word	0x00016830
        /*080c*/ 	.short	0x010a
        /*080e*/ 	.byte	0x3f
	.zero		1


	//   ....[67]....
        /*0810*/ 	.word	0x000123f0
        /*0814*/ 	.word	0x00000007
        /*0818*/ 	.word	0x00016850
        /*081c*/ 	.short	0x010a
        /*081e*/ 	.byte	0x3f
	.zero		1


	//   ....[68]....
        /*0820*/ 	.word	0x00012450
        /*0824*/ 	.word	0x0000000b
        /*0828*/ 	.word	0x00016830
        /*082c*/ 	.short	0x010a
        /*082e*/ 	.byte	0x3f
	.zero		1


	//   ....[69]....
        /*0830*/ 	.word	0x000124b0
        /*0834*/ 	.word	0x0000000b
        /*0838*/ 	.word	0x00016850
        /*083c*/ 	.short	0x010a
        /*083e*/ 	.byte	0x3f
	.zero		1


	//   ....[70]....
        /*0840*/ 	.word	0x00012510
        /*0844*/ 	.word	0x00000009
        /*0848*/ 	.word	0x00016830
        /*084c*/ 	.short	0x010a
        /*084e*/ 	.byte	0x3f
	.zero		1


	//   ....[71]....
        /*0850*/ 	.word	0x00012570
        /*0854*/ 	.word	0x00000009
        /*0858*/ 	.word	0x00016850
        /*085c*/ 	.short	0x010a
        /*085e*/ 	.byte	0x3f
	.zero		1


	//   ....[72]....
        /*0860*/ 	.word	0x000125d0
        /*0864*/ 	.word	0x00000006
        /*0868*/ 	.word	0x00016850
        /*086c*/ 	.short	0x010a
        /*086e*/ 	.byte	0x3f
	.zero		1


	//   ....[73]....
        /*0870*/ 	.word	0x00012720
        /*0874*/ 	.word	0x00000003
        /*0878*/ 	.word	0x00016840
        /*087c*/ 	.short	0x010a
        /*087e*/ 	.byte	0x3f
	.zero		1


	//   ....[74]....
        /*0880*/ 	.word	0x00013570
        /*0884*/ 	.word	0x00000011
        /*0888*/ 	.word	0x00016820
        /*088c*/ 	.short	0x010a
        /*088e*/ 	.byte	0x3f
	.zero		1


	//   ....[75]....
        /*0890*/ 	.word	0x000135c0
        /*0894*/ 	.word	0x00000003
        /*0898*/ 	.word	0x00016840
        /*089c*/ 	.short	0x010a
        /*089e*/ 	.byte	0x3f
	.zero		1


	//   ....[76]....
        /*08a0*/ 	.word	0x00013610
        /*08a4*/ 	.word	0x00000002
        /*08a8*/ 	.word	0x00000060
        /*08ac*/ 	.short	0x010a
        /*08ae*/ 	.byte	0x3f
	.zero		1


	//   ....[77]....
        /*08b0*/ 	.word	0x00013660
        /*08b4*/ 	.word	0x00000003
        /*08b8*/ 	.word	0x00016840
        /*08bc*/ 	.short	0x010a
        /*08be*/ 	.byte	0x3f
	.zero		1


	//   ....[78]....
        /*08c0*/ 	.word	0x000136b0
        /*08c4*/ 	.word	0x00000005
        /*08c8*/ 	.word	0x00000060
        /*08cc*/ 	.short	0x010a
        /*08ce*/ 	.byte	0x3f
	.zero		1


	//   ....[79]....
        /*08d0*/ 	.word	0x00013700
        /*08d4*/ 	.word	0x00000002
        /*08d8*/ 	.word	0x00016840
        /*08dc*/ 	.short	0x010a
        /*08de*/ 	.byte	0x3f
	.zero		1


	//   ....[80]....
        /*08e0*/ 	.word	0x00013750
        /*08e4*/ 	.word	0x00000005
        /*08e8*/ 	.word	0x00000060
        /*08ec*/ 	.short	0x010a
        /*08ee*/ 	.byte	0x3f
	.zero		1


	//   ....[81]....
        /*08f0*/ 	.word	0x000137a0
        /*08f4*/ 	.word	0x00000003
        /*08f8*/ 	.word	0x00016860
        /*08fc*/ 	.short	0x010a
        /*08fe*/ 	.byte	0x3f
	.zero		1


	//   ....[82]....
        /*0900*/ 	.word	0x00013890
        /*0904*/ 	.word	0x00000009
        /*0908*/ 	.word	0x00016820
        /*090c*/ 	.short	0x010a
        /*090e*/ 	.byte	0x3f
	.zero		1


	//   ....[83]....
        /*0910*/ 	.word	0x00013a30
        /*0914*/ 	.word	0x00000007
        /*0918*/ 	.word	0x00000000
        /*091c*/ 	.short	0x010a
        /*091e*/ 	.byte	0x3f
	.zero		1


	//   ....[84]....
        /*0920*/ 	.word	0x00013a80
        /*0924*/ 	.word	0x00000003
        /*0928*/ 	.word	0x00000000
        /*092c*/ 	.short	0x010a
        /*092e*/ 	.byte	0x3f
	.zero		1


	//   ....[85]....
        /*0930*/ 	.word	0x00013ad0
        /*0934*/ 	.word	0x00000005
        /*0938*/ 	.word	0x00000000
        /*093c*/ 	.short	0x010a
        /*093e*/ 	.byte	0x3f
	.zero		1


	//----- nvinfo : EIATTR_NUM_MBARRIERS
	.align		4
.L_179:
        /*0940*/ 	.byte	0x03, 0x38
        /*0942*/ 	.short	0x0016


	//----- nvinfo : EIATTR_EXIT_INSTR_OFFSETS
	.align		4
        /*0944*/ 	.byte	0x04, 0x1c
        /*0946*/ 	.short	(.L_181 - .L_180)


	//   ....[0]....
.L_180:
        /*0948*/ 	.word	0x00000a30


	//   ....[1]....
        /*094c*/ 	.word	0x0000e220


	//   ....[2]....
        /*0950*/ 	.word	0x000122c0


	//----- nvinfo : EIATTR_MAX_THREADS
	.align		4
.L_181:
        /*0954*/ 	.byte	0x04, 0x05
        /*0956*/ 	.short	(.L_183 - .L_182)
.L_182:
        /*0958*/ 	.word	0x00000200
        /*095c*/ 	.word	0x00000001
        /*0960*/ 	.word	0x00000001


	//----- nvinfo : EIATTR_CRS_STACK_SIZE
	.align		4
.L_183:
        /*0964*/ 	.byte	0x04, 0x1e
        /*0966*/ 	.short	(.L_185 - .L_184)
.L_184:
        /*0968*/ 	.word	0x00000000


	//----- nvinfo : EIATTR_CBANK_PARAM_SIZE
	.align		4
.L_185:
        /*096c*/ 	.byte	0x03, 0x19
        /*096e*/ 	.short	0x0af0


	//----- nvinfo : EIATTR_PARAM_CBANK
	.align		4
        /*0970*/ 	.byte	0x04, 0x0a
        /*0972*/ 	.short	(.L_187 - .L_186)
	.align		4
.L_186:
        /*0974*/ 	.word	index@(.nv.constant0._ZN7cutlass13device_kernelIN5flash11enable_sm90INS1_16FlashAttnFwdSm90INS1_25CollectiveMainloopFwdSm90ILi2EN4cute5tupleIJNS5_1CILi1EEES8_S8_EEENS6_IJNS7_ILi192EEENS7_ILi128EEENS7_ILi64EEEEEELi64ENS_10bfloat16_tEfNS_4arch4Sm90ELb0ELb1ELb0ELb0ELb0ELb0ELb0ELb1ELb1ELb1ELb0ELb0EEENS1_21CollectiveEpilogueFwdINS6_IJSA_SC_SB_EEES9_SE_SG_Li384ELb0ELb1ELb0ELb0EEENS1_30DynamicPersistentTileSchedulerILi384ELi128ELb0ELb1ELb1EEEEEEEEEvNT_6ParamsE)
        /*0978*/ 	.short	0x0210
        /*097a*/ 	.short	0x0af0


	//----- nvinfo : EIATTR_SW_WAR
	.align		4
.L_187:
        /*097c*/ 	.byte	0x04, 0x36
        /*097e*/ 	.short	(.L_189 - .L_188)
.L_188:
        /*0980*/ 	.word	0x00000008
.L_189:


//--------------------- .nv.info._ZN7cutlass13device_kernelIN5flash11enable_sm90INS1_16FlashAttnFwdSm90INS1_25CollectiveMainloopFwdSm90ILi2EN4cute5tupleIJNS5_1CILi1EEES8_S8_EEENS6_IJNS7_ILi192EEENS7_ILi128EEENS7_ILi64EEEEEELi64ENS_10bfloat16_tEfNS_4arch4Sm90ELb0ELb1ELb0ELb1ELb0ELb0ELb0ELb1ELb1ELb1ELb0ELb0EEENS1_21CollectiveEpilogueFwdINS6_IJSA_SC_SB_EEES9_SE_SG_Li384ELb1ELb1ELb0ELb0EEENS1_36VarlenDynamicPersistentTileSchedulerILi192ELi128ELi384ELi128ELb0ELb1ELb1ELb1ELb0ELb1EEEEEEEEEvNT_6ParamsE --------------------------
	.section	.nv.info._ZN7cutlass13device_kernelIN5flash11enable_sm90INS1_16FlashAttnFwdSm90INS1_25CollectiveMainloopFwdSm90ILi2EN4cute5tupleIJNS5_1CILi1EEES8_S8_EEENS6_IJNS7_ILi192EEENS7_ILi128EEENS7_ILi64EEEEEELi64ENS_10bfloat16_tEfNS_4arch4Sm90ELb0ELb1ELb0ELb1ELb0ELb0ELb0ELb1ELb1ELb1ELb0ELb0EEENS1_21CollectiveEpilogueFwdINS6_IJSA_SC_SB_EEES9_SE_SG_Li384ELb1ELb1ELb0ELb0EEENS1_36VarlenDynamicPersistentTileSchedulerILi192ELi128ELi384ELi128ELb0ELb1ELb1ELb1ELb0ELb1EEEEEEEEEvNT_6ParamsE,"",@"SHT_CUDA_INFO"
	.sectionflags	@""
	.align	4


	//----- nvinfo : EIATTR_CUDA_API_VERSION
	.align		4
        /*0000*/ 	.byte	0x04, 0x37
        /*0002*/ 	.short	(.L_191 - .L_190)
.L_190:
        /*0004*/ 	.word	0x00000082


	//----- nvinfo : EIATTR_KPARAM_INFO
	.align		4
.L_191:
        /*0008*/ 	.byte	0x04, 0x17
        /*000a*/ 	.short	(.L_193 - .L_192)
.L_192:
        /*000c*/ 	.word	0x00000000
        /*0010*/ 	.short	0x0000
        /*0012*/ 	.short	0x0070
        /*0014*/ 	.byte	0x00, 0xf0, 0x01, 0x2a


	//----- nvinfo : EIATTR_SPARSE_MMA_MASK
	.align		4
.L_193:
        /*0018*/ 	.byte	0x03, 0x50
        /*001a*/ 	.short	0x0000


	//----- nvinfo : EIATTR_MAXREG_COUNT
	.align		4
        /*001c*/ 	.byte	0x03, 0x1b
        /*001e*/ 	.short	0x0080


	//----- nvinfo : EIATTR_NUM_BARRIERS
	.align		4
        /*0020*/ 	.byte	0x02, 0x4c
        /*0022*/ 	.byte	0x10
	.zero		1


	//----- nvinfo : EIATTR_EXTERNS
	.align		4
        /*0024*/ 	.byte	0x04, 0x0f
        /*0026*/ 	.short	(.L_195 - .L_194)


	//   ....[0]....
	.align		4
.L_194:
        /*0028*/ 	.word	index@(__assertfail)


	//----- nvinfo : EIATTR_ANNOTATIONS
	.align		4
.L_195:
        /*002c*/ 	.byte	0x04, 0x55
        /*002e*/ 	.short	(.L_197 - .L_196)


	//   ....[0]....
.L_196:
        /* <DEDUP_REMOVED lines=23> */


	//----- nvinfo : EIATTR_MERCURY_ISA_VERSION
	.align		4
.L_197:
        /*0190*/ 	.byte	0x03, 0x5f
        /*0192*/ 	.short	0x0101


	//----- nvinfo : EIATTR_UNUSED_LOAD_BYTE_OFFSET
	.align		4
        /*0194*/ 	.byte	0x04, 0x44
        /*0196*/ 	.short	(.L_199 - .L_198)


	//   ....[0]....
.L_198:
        /*0198*/ 	.word	0x00000a40
        /*019c*/ 	.word	0x0000fff0


	//   ....[1]....
        /*01a0*/ 	.word	0x0000cf00
        /*01a4*/ 	.word	0x0000fff0


	//----- nvinfo : EIATTR_INT_WARP_WIDE_INSTR_OFFSETS
	.align		4
.L_199:
        /*01a8*/ 	.byte	0x04, 0x31
        /*01aa*/ 	.short	(.L_201 - .L_200)


	//   ....[0]....
.L_200:
        /*01ac*/ 	.word	0x00000130


	//   ....[1]....
        /*01b0*/ 	.word	0x00000170


	//   ....[2]....
        /*01b4*/ 	.word	0x000001e0


	//   ....[3]....
        /*01b8*/ 	.word	0x0000fdc0


	//   ....[4]....
        /*01bc*/ 	.word	0x0000fe50


	//   ....[5]....
        /*01c0*/ 	.word	0x00012e30


	//   ....[6]....
        /*01c4*/ 	.word	0x00012ec0


	//----- nvinfo : EIATTR_COOP_GROUP_MASK_REGIDS
	.align		4
.L_201:
        /*01c8*/ 	.byte	0x04, 0x29
        /*01ca*/ 	.short	(.L_203 - .L_202)


	//   ....[0]....
.L_202:
        /*01cc*/ 	.word	0xffffffff


	//   ....[1]....
        /*01d0*/ 	.word	0xffffffff


	//   ....[2]....
        /*01d4*/ 	.word	0xffffffff


	//   ....[3]....
        /*01d8*/ 	.word	0xffffffff


	//   ....[4]....
        /*01dc*/ 	.word	0xffffffff


	//   ....[5]....
        /*01e0*/ 	.word	0xffffffff


	//   ....[6]....
        /*01e4*/ 	.word	0xffffffff


	//   ....[7]....
        /*01e8*/ 	.word	0xffffffff


	//   ....[8]....
        /*01ec*/ 	.word	0xffffffff


	//   ....[9]....
        /*01f0*/ 	.word	0xffffffff


	//   ....[10]....
        /*01f4*/ 	.word	0xffffffff


	//   ....[11]....
        /*01f8*/ 	.word	0xffffffff


	//   ....[12]....
        /*01fc*/ 	.word	0xffffffff


	//   ....[13]....
        /*0200*/ 	.word	0xffffffff


	//   ....[14]....
        /*0204*/ 	.word	0xffffffff


	//   ....[15]....
        /*0208*/ 	.word	0xffffffff


	//   ....[16]....
        /*020c*/ 	.word	0xffffffff


	//   ....[17]....
        /*0210*/ 	.word	0xffffffff


	//   ....[18]....
        /*0214*/ 	.word	0xffffffff


	//   ....[19]....
        /*0218*/ 	.word	0xffffffff


	//   ....[20]....
        /*021c*/ 	.word	0xffffffff


	//   ....[21]....
        /*0220*/ 	.word	0xffffffff


	//   ....[22]....
        /*0224*/ 	.word	0xffffffff


	//   ....[23]....
        /*0228*/ 	.word	0xffffffff


	//   ....[24]....
        /*022c*/ 	.word	0xffffffff


	//   ....[25]....
        /*0230*/ 	.word	0xffffffff


	//   ....[26]....
        /*0234*/ 	.word	0xffffffff


	//   ....[27]....
        /*0238*/ 	.word	0xffffffff


	//   ....[28]....
        /*023c*/ 	.word	0xffffffff


	//   ....[29]....
        /*0240*/ 	.word	0xffffffff


	//   ....[30]....
        /*0244*/ 	.word	0xffffffff


	//   ....[31]....
        /*0248*/ 	.word	0xffffffff


	//   ....[32]....
        /*024c*/ 	.word	0xffffffff


	//   ....[33]....
        /*0250*/ 	.word	0xffffffff


	//   ....[34]....
        /*0254*/ 	.word	0xffffffff


	//   ....[35]....
        /*0258*/ 	.word	0xffffffff


	//   ....[36]....
        /*025c*/ 	.word	0xffffffff


	//   ....[37]....
        /*0260*/ 	.word	0xffffffff


	//   ....[38]....
        /*0264*/ 	.word	0xffffffff


	//   ....[39]....
        /*0268*/ 	.word	0xffffffff


	//   ....[40]....
        /*026c*/ 	.word	0xffffffff


	//   ....[41]....
        /*0270*/ 	.word	0xffffffff


	//   ....[42]....
        /*0274*/ 	.word	0xffffffff


	//   ....[43]....
        /*0278*/ 	.word	0xffffffff


	//   ....[44]....
        /*027c*/ 	.word	0xffffffff


	//   ....[45]....
        /*0280*/ 	.word	0xffffffff


	//   ....[46]....
        /*0284*/ 	.word	0xffffffff


	//   ....[47]....
        /*0288*/ 	.word	0xffffffff


	//   ....[48]....
        /*028c*/ 	.word	0xffffffff


	//   ....[49]....
        /*0290*/ 	.word	0xffffffff


	//   ....[50]....
        /*0294*/ 	.word	0xffffffff


	//   ....[51]....
        /*0298*/ 	.word	0xffffffff


	//   ....[52]....
        /*029c*/ 	.word	0xffffffff


	//   ....[53]....
        /*02a0*/ 	.word	0xffffffff


	//   ....[54]....
        /*02a4*/ 	.word	0xffffffff


	//   ....[55]....
        /*02a8*/ 	.word	0xffffffff


	//   ....[56]....
        /*02ac*/ 	.word	0xffffffff


	//   ....[57]....
        /*02b0*/ 	.word	0xffffffff


	//   ....[58]....
        /*02b4*/ 	.word	0xffffffff


	//   ....[59]....
        /*02b8*/ 	.word	0xffffffff


	//   ....[60]....
        /*02bc*/ 	.word	0xffffffff


	//   ....[61]....
        /*02c0*/ 	.word	0xffffffff


	//   ....[62]....
        /*02c4*/ 	.word	0xffffffff


	//   ....[63]....
        /*02c8*/ 	.word	0xffffffff


	//   ....[64]....
        /*02cc*/ 	.word	0xffffffff


	//   ....[65]....
        /*02d0*/ 	.word	0xffffffff


	//   ....[66]....
        /*02d4*/ 	.word	0xffffffff


	//   ....[67]....
        /*02d8*/ 	.word	0xffffffff


	//   ....[68]....
        /*02dc*/ 	.word	0xffffffff


	//   ....[69]....
        /*02e0*/ 	.word	0xffffffff


	//   ....[70]....
        /*02e4*/ 	.word	0xffffffff


	//   ....[71]....
        /*02e8*/ 	.word	0xffffffff


	//   ....[72]....
        /*02ec*/ 	.word	0xffffffff


	//   ....[73]....
        /*02f0*/ 	.word	0xffffffff


	//   ....[74]....
        /*02f4*/ 	.word	0xffffffff


	//   ....[75]....
        /*02f8*/ 	.word	0xffffffff


	//   ....[76]....
        /*02fc*/ 	.word	0xffffffff


	//   ....[77]....
        /*0300*/ 	.word	0xffffffff


	//   ....[78]....
        /*0304*/ 	.word	0xffffffff


	//   ....[79]....
        /*0308*/ 	.word	0xffffffff


	//   ....[80]....
        /*030c*/ 	.word	0xffffffff


	//   ....[81]....
        /*0310*/ 	.word	0xffffffff


	//   ....[82]....
        /*0314*/ 	.word	0xffffffff


	//   ....[83]....
        /*0318*/ 	.word	0xffffffff


	//   ....[84]....
        /*031c*/ 	.word	0xffffffff


	//   ....[85]....
        /*0320*/ 	.word	0xffffffff


	//   ....[86]....
        /*0324*/ 	.word	0xffffffff


	//   ....[87]....
        /*0328*/ 	.word	0xffffffff


	//   ....[88]....
        /*032c*/ 	.word	0xffffffff


	//   ....[89]....
        /*0330*/ 	.word	0xffffffff


	//   ....[90]....
        /*0334*/ 	.word	0xffffffff


	//   ....[91]....
        /*0338*/ 	.word	0xffffffff


	//   ....[92]....
        /*033c*/ 	.word	0xffffffff


	//   ....[93]....
        /*0340*/ 	.word	0xffffffff


	//   ....[94]....
        /*0344*/ 	.word	0xffffffff


	//   ....[95]....
        /*0348*/ 	.word	0xffffffff


	//   ....[96]....
        /*034c*/ 	.word	0xffffffff


	//   ....[97]....
        /*0350*/ 	.word	0xffffffff


	//   ....[98]....
        /*0354*/ 	.word	0xffffffff


	//   ....[99]....
        /*0358*/ 	.word	0xffffffff


	//   ....[100]....
        /*035c*/ 	.word	0xffffffff


	//   ....[101]....
        /*0360*/ 	.word	0xffffffff


	//   ....[102]....
        /*0364*/ 	.word	0xffffffff


	//   ....[103]....
        /*0368*/ 	.word	0xffffffff


	//   ....[104]....
        /*036c*/ 	.word	0xffffffff


	//   ....[105]....
        /*0370*/ 	.word	0xffffffff


	//   ....[106]....
        /*0374*/ 	.word	0xffffffff


	//   ....[107]....
        /*0378*/ 	.word	0xffffffff


	//   ....[108]....
        /*037c*/ 	.word	0xffffffff


	//   ....[109]....
        /*0380*/ 	.word	0xffffffff


	//   ....[110]....
        /*0384*/ 	.word	0xffffffff


	//   ....[111]....
        /*0388*/ 	.word	0xffffffff


	//   ....[112]....
        /*038c*/ 	.word	0xffffffff


	//   ....[113]....
        /*0390*/ 	.word	0x0500000f


	//   ....[114]....
        /*0394*/ 	.word	0x0500000f


	//   ....[115]....
        /*0398*/ 	.word	0x0500000f


	//   ....[116]....
        /*039c*/ 	.word	0x0500000f


	//   ....[117]....
        /*03a0*/ 	.word	0x0500000f


	//   ....[118]....
        /*03a4*/ 	.word	0x0500000f


	//   ....[119]....
        /*03a8*/ 	.word	0x0500000f


	//   ....[120]....
        /*03ac*/ 	.word	0x0500000f


	//   ....[121]....
        /*03b0*/ 	.word	0x0500000f


	//   ....[122]....
        /*03b4*/ 	.word	0x0500000f


	//   ....[123]....
        /*03b8*/ 	.word	0x0500000f


	//   ....[124]....
        /*03bc*/ 	.word	0x0500000f


	//   ....[125]....
        /*03c0*/ 	.word	0x0500000f


	//   ....[126]....
        /*03c4*/ 	.word	0x0500000f


	//   ....[127]....
        /*03c8*/ 	.word	0x0500000f


	//   ....[128]....
        /*03cc*/ 	.word	0x0500000f


	//   ....[129]....
        /*03d0*/ 	.word	0x0500000f


	//   ....[130]....
        /*03d4*/ 	.word	0x0500000f


	//   ....[131]....
        /*03d8*/ 	.word	0x0500000f


	//   ....[132]....
        /*03dc*/ 	.word	0x0500000f


	//   ....[133]....
        /*03e0*/ 	.word	0x0500000f


	//   ....[134]....
        /*03e4*/ 	.word	0x0500000f


	//   ....[135]....
        /*03e8*/ 	.word	0x0500000f


	//   ....[136]....
        /*03ec*/ 	.word	0x0500000f


	//   ....[137]....
        /*03f0*/ 	.word	0x0500000f


	//   ....[138]....
        /*03f4*/ 	.word	0x0500000f


	//   ....[139]....
        /*03f8*/ 	.word	0x0500000f


	//   ....[140]....
        /*03fc*/ 	.word	0x0500000f


	//   ....[141]....
        /*0400*/ 	.word	0x0500000f


	//   ....[142]....
        /*0404*/ 	.word	0x0500000f


	//   ....[143]....
        /*0408*/ 	.word	0x0500000f


	//   ....[144]....
        /*040c*/ 	.word	0x0500000f


	//   ....[145]....
        /*0410*/ 	.word	0x0500000f


	//   ....[146]....
        /*0414*/ 	.word	0x0500000f


	//   ....[147]....
        /*0418*/ 	.word	0x0500000f


	//   ....[148]....
        /*041c*/ 	.word	0x0500000f


	//   ....[149]....
        /*0420*/ 	.word	0x0500000f


	//   ....[150]....
        /*0424*/ 	.word	0x0500000f


	//   ....[151]....
        /*0428*/ 	.word	0x0500000f


	//   ....[152]....
        /*042c*/ 	.word	0x0500000f


	//   ....[153]....
        /*0430*/ 	.word	0x0500000f


	//   ....[154]....
        /*0434*/ 	.word	0x0500000f


	//   ....[155]....
        /*0438*/ 	.word	0x0500000f


	//----- nvinfo : EIATTR_COOP_GROUP_INSTR_OFFSETS
	.align		4
.L_203:
        /*043c*/ 	.byte	0x04, 0x28
        /*043e*/ 	.short	(.L_205 - .L_204)


	//   ....[0]....
.L_204:
        /*0440*/ 	.word	0x00000070


	//   ....[1]....
        /*0444*/ 	.word	0x00000140


	//   ....[2]....
        /*0448*/ 	.word	0x00000190


	//   ....[3]....
        /*044c*/ 	.word	0x000003c0


	//   ....[4]....
        /*0450*/ 	.word	0x00000520


	//   ....[5]....
        /*0454*/ 	.word	0x00000640


	//   ....[6]....
        /*0458*/ 	.word	0x000007a0


	//   ....[7]....
        /*045c*/ 	.word	0x00001840


	//   ....[8]....
        /*0460*/ 	.word	0x00001e80


	//   ....[9]....
        /*0464*/ 	.word	0x00002160


	//   ....[10]....
        /*0468*/ 	.word	0x000033f0


	//   ....[11]....
        /*046c*/ 	.word	0x00003540


	//   ....[12]....
        /*0470*/ 	.word	0x00003e30


	//   ....[13]....
        /*0474*/ 	.word	0x00003e80


	//   ....[14]....
        /*0478*/ 	.word	0x00005390


	//   ....[15]....
        /*047c*/ 	.word	0x000055f0


	//   ....[16]....
        /*0480*/ 	.word	0x000061a0


	//   ....[17]....
        /*0484*/ 	.word	0x000061c0


	//   ....[18]....
        /*0488*/ 	.word	0x00006b80


	//   ....[19]....
        /*048c*/ 	.word	0x00006c00


	//   ....[20]....
        /*0490*/ 	.word	0x00008320


	//   ....[21]....
        /*0494*/ 	.word	0x00008350


	//   ....[22]....
        /*0498*/ 	.word	0x000088d0


	//   ....[23]....
        /*049c*/ 	.word	0x00008950


	//   ....[24]....
        /*04a0*/ 	.word	0x0000a0b0


	//   ....[25]....
        /*04a4*/ 	.word	0x0000a310


	//   ....[26]....
        /*04a8*/ 	.word	0x0000aee0


	//   ....[27]....
        /*04ac*/ 	.word	0x0000af30


	//   ....[28]....
        /*04b0*/ 	.word	0x0000b870


	//   ....[29]....
        /*04b4*/ 	.word	0x0000b910


	//   ....[30]....
        /*04b8*/ 	.word	0x0000c7e0


	//   ....[31]....
        /*04bc*/ 	.word	0x0000c820


	//   ....[32]....
        /*04c0*/ 	.word	0x0000c900


	//   ....[33]....
        /*04c4*/ 	.word	0x0000c910


	//   ....[34]....
        /*04c8*/ 	.word	0x0000d680


	//   ....[35]....
        /*04cc*/ 	.word	0x0000d6c0


	//   ....[36]....
        /*04d0*/ 	.word	0x0000d700


	//   ....[37]....
        /*04d4*/ 	.word	0x0000d730


	//   ....[38]....
        /*04d8*/ 	.word	0x0000dc10


	//   ....[39]....
        /*04dc*/ 	.word	0x0000dc50


	//   ....[40]....
        /*04e0*/ 	.word	0x0000dc80


	//   ....[41]....
        /*04e4*/ 	.word	0x0000dcb0


	//   ....[42]....
        /*04e8*/ 	.word	0x0000dcd0


	//   ....[43]....
        /*04ec*/ 	.word	0x0000dce0


	//   ....[44]....
        /*04f0*/ 	.word	0x0000dd00


	//   ....[45]....
        /*04f4*/ 	.word	0x0000dd20


	//   ....[46]....
        /*04f8*/ 	.word	0x0000e5c0


	//   ....[47]....
        /*04fc*/ 	.word	0x0000e5f0


	//   ....[48]....
        /*0500*/ 	.word	0x0000e630


	//   ....[49]....
        /*0504*/ 	.word	0x0000e660


	//   ....[50]....
        /*0508*/ 	.word	0x0000e670


	//   ....[51]....
        /*050c*/ 	.word	0x0000e680


	//   ....[52]....
        /*0510*/ 	.word	0x0000e690


	//   ....[53]....
        /*0514*/ 	.word	0x0000e6b0


	//   ....[54]....
        /*0518*/ 	.word	0x0000e810


	//   ....[55]....
        /*051c*/ 	.word	0x0000ea00


	//   ....[56]....
        /*0520*/ 	.word	0x0000ea30


	//   ....[57]....
        /*0524*/ 	.word	0x0000ea60


	//   ....[58]....
        /*0528*/ 	.word	0x0000ea90


	//   ....[59]....
        /*052c*/ 	.word	0x0000eac0


	//   ....[60]....
        /*0530*/ 	.word	0x0000eaf0


	//   ....[61]....
        /*0534*/ 	.word	0x0000ec60


	//   ....[62]....
        /*0538*/ 	.word	0x0000ec90


	//   ....[63]....
        /*053c*/ 	.word	0x0000ecc0


	//   ....[64]....
        /*0540*/ 	.word	0x0000ecf0


	//   ....[65]....
        /*0544*/ 	.word	0x0000ed20


	//   ....[66]....
        /*0548*/ 	.word	0x0000ed50


	//   ....[67]....
        /*054c*/ 	.word	0x0000edf0


	//   ....[68]....
        /*0550*/ 	.word	0x0000ee50


	//   ....[69]....
        /*0554*/ 	.word	0x0000eef0


	//   ....[70]....
        /*0558*/ 	.word	0x00010340


	//   ....[71]....
        /*055c*/ 	.word	0x00010f30


	//   ....[72]....
        /*0560*/ 	.word	0x00010f40


	//   ....[73]....
        /*0564*/ 	.word	0x00010f60


	//   ....[74]....
        /*0568*/ 	.word	0x00010ff0


	//   ....[75]....
        /*056c*/ 	.word	0x00011000


	//   ....[76]....
        /*0570*/ 	.word	0x00011070


	//   ....[77]....
        /*0574*/ 	.word	0x00011080


	//   ....[78]....
        /*0578*/ 	.word	0x000110f0


	//   ....[79]....
        /*057c*/ 	.word	0x00011100


	//   ....[80]....
        /*0580*/ 	.word	0x00011170


	//   ....[81]....
        /*0584*/ 	.word	0x00011180


	//   ....[82]....
        /*0588*/ 	.word	0x000111f0


	//   ....[83]....
        /*058c*/ 	.word	0x00011200


	//   ....[84]....
        /*0590*/ 	.word	0x00011270


	//   ....[85]....
        /*0594*/ 	.word	0x00011280


	//   ....[86]....
        /*0598*/ 	.word	0x00011290


	//   ....[87]....
        /*059c*/ 	.word	0x00011320


	//   ....[88]....
        /*05a0*/ 	.word	0x00011330


	//   ....[89]....
        /*05a4*/ 	.word	0x00011340


	//   ....[90]....
        /*05a8*/ 	.word	0x000113d0


	//   ....[91]....
        /*05ac*/ 	.word	0x00011410


	//   ....[92]....
        /*05b0*/ 	.word	0x00011430


	//   ....[93]....
        /*05b4*/ 	.word	0x00011490


	//   ....[94]....
        /*05b8*/ 	.word	0x000114b0


	//   ....[95]....
        /*05bc*/ 	.word	0x00013390


	//   ....[96]....
        /*05c0*/ 	.word	0x000133e0


	//   ....[97]....
        /*05c4*/ 	.word	0x00013410


	//   ....[98]....
        /*05c8*/ 	.word	0x00013440


	//   ....[99]....
        /*05cc*/ 	.word	0x00013450


	//   ....[100]....
        /*05d0*/ 	.word	0x00013480


	//   ....[101]....
        /*05d4*/ 	.word	0x000134b0


	//   ....[102]....
        /*05d8*/ 	.word	0x000134e0


	//   ....[103]....
        /*05dc*/ 	.word	0x00013660


	//   ....[104]....
        /*05e0*/ 	.word	0x00013690


	//   ....[105]....
        /*05e4*/ 	.word	0x000136c0


	//   ....[106]....
        /*05e8*/ 	.word	0x000136f0


	//   ....[107]....
        /*05ec*/ 	.word	0x00013720


	//   ....[108]....
        /*05f0*/ 	.word	0x00013750


	//   ....[109]....
        /*05f4*/ 	.word	0x00013810


	//   ....[110]....
        /*05f8*/ 	.word	0x00013830


	//   ....[111]....
        /*05fc*/ 	.word	0x000138a0


	//   ....[112]....
        /*0600*/ 	.word	0x00013f40


	//   ....[113]....
        /*0604*/ 	.word	0x000145a0


	//   ....[114]....
        /*0608*/ 	.word	0x00014750


	//   ....[115]....
        /*060c*/ 	.word	0x000147a0


	//   ....[116]....
        /*0610*/ 	.word	0x00014800


	//   ....[117]....
        /*0614*/ 	.word	0x000148e0


	//   ....[118]....
        /*0618*/ 	.word	0x00014940


	//   ....[119]....
        /*061c*/ 	.word	0x00014a20


	//   ....[120]....
        /*0620*/ 	.word	0x00014a80


	//   ....[121]....
        /*0624*/ 	.word	0x00014b60


	//   ....[122]....
        /*0628*/ 	.word	0x00014bc0


	//   ....[123]....
        /*062c*/ 	.word	0x00014ca0


	//   ....[124]....
        /*0630*/ 	.word	0x00014d00


	//   ....[125]....
        /*0634*/ 	.word	0x00014de0


	//   ....[126]....
        /*0638*/ 	.word	0x00014e40


	//   ....[127]....
        /*063c*/ 	.word	0x00014f20


	//   ....[128]....
        /*0640*/ 	.word	0x00014f80


	//   ....[129]....
        /*0644*/ 	.word	0x00015070


	//   ....[130]....
        /*0648*/ 	.word	0x000150e0


	//   ....[131]....
        /*064c*/ 	.word	0x000151a0


	//   ....[132]....
        /*0650*/ 	.word	0x00015200


	//   ....[133]....
        /*0654*/ 	.word	0x000152d0


	//   ....[134]....
        /*0658*/ 	.word	0x00015340


	//   ....[135]....
        /*065c*/ 	.word	0x00015410


	//   ....[136]....
        /*0660*/ 	.word	0x00015470


	//   ....[137]....
        /*0664*/ 	.word	0x00015510


	//   ....[138]....
        /*0668*/ 	.word	0x00015820


	//   ....[139]....
        /*066c*/ 	.word	0x000158c0


	//   ....[140]....
        /*0670*/ 	.word	0x000159e0


	//   ....[141]....
        /*0674*/ 	.word	0x00015a50


	//   ....[142]....
        /*0678*/ 	.word	0x00015ac0


	//   ....[143]....
        /*067c*/ 	.word	0x00015b30


	//   ....[144]....
        /*0680*/ 	.word	0x00015ba0


	//   ....[145]....
        /*0684*/ 	.word	0x00015c20


	//   ....[146]....
        /*0688*/ 	.word	0x00015cb0


	//   ....[147]....
        /*068c*/ 	.word	0x00015d40


	//   ....[148]....
        /*0690*/ 	.word	0x00015db0


	//   ....[149]....
        /*0694*/ 	.word	0x00015e20


	//   ....[150]....
        /*0698*/ 	.word	0x00015e90


	//   ....[151]....
        /*069c*/ 	.word	0x00015f10


	//   ....[152]....
        /*06a0*/ 	.word	0x00015f80


	//   ....[153]....
        /*06a4*/ 	.word	0x00016020


	//   ....[154]....
        /*06a8*/ 	.word	0x000160b0


	//   ....[155]....
        /*06ac*/ 	.word	0x000161d0


	//----- nvinfo : EIATTR_REG_RECONFIG
	.align		4
.L_205:
        /*06b0*/ 	.byte	0x01, 0x54
	.zero		2


	//----- nvinfo : EIATTR_SYSCALL_OFFSETS
	.align		4
        /*06b4*/ 	.byte	0x04, 0x46
        /*06b6*/ 	.short	(.L_207 - .L_206)


	//   ....[0]....
.L_206:
        /*06b8*/ 	.word	0x00001a20


	//   ....[1]....
        /*06bc*/ 	.word	0x0000ffb0


	//   ....[2]....
        /*06c0*/ 	.word	0x00010100


	//   ....[3]....
        /*06c4*/ 	.word	0x000101f0


	//   ....[4]....
        /*06c8*/ 	.word	0x00010a10


	//----- nvinfo : EIATTR_MBARRIER_INSTR_OFFSETS
	.align		4
.L_207:
        /*06cc*/ 	.byte	0x04, 0x39
        /*06ce*/ 	.short	(.L_209 - .L_208)


	//   ....[0]....
.L_208:
        /*06d0*/ 	.word	0x00000270
        /*06d4*/ 	.word	0x000000ff
        /*06d8*/ 	.word	0x00016800
        /*06dc*/ 	.short	0x0100
        /*06de*/ 	.byte	0x08
	.zero		1


	//   ....[1]....
        /*06e0*/ 	.word	0x00000280
        /*06e4*/ 	.word	0x000000ff
        /*06e8*/ 	.word	0x00016820
        /*06ec*/ 	.short	0x0100
        /*06ee*/ 	.byte	0x08
	.zero		1


	//   ....[2]....
        /*06f0*/ 	.word	0x00000370
        /*06f4*/ 	.word	0x000000ff
        /*06f8*/ 	.word	0x00016830
        /*06fc*/ 	.short	0x0100
        /*06fe*/ 	.byte	0x08
	.zero		1


	//   ....[3]....
        /*0700*/ 	.word	0x00000380
        /*0704*/ 	.word	0x000000ff
        /*0708*/ 	.word	0x00016840
        /*070c*/ 	.short	0x0100
        /*070e*/ 	.byte	0x08
	.zero		1


	//   ....[4]....
        /*0710*/ 	.word	0x00000390
        /*0714*/ 	.word	0x000000ff
        /*0718*/ 	.word	0x00016838
        /*071c*/ 	.short	0x0100
        /*071e*/ 	.byte	0x08
	.zero		1


	//   ....[5]....
        /*0720*/ 	.word	0x000003a0
        /*0724*/ 	.word	0x000000ff
        /*0728*/ 	.word	0x00016848
        /*072c*/ 	.short	0x0100
        /*072e*/ 	.byte	0x08
	.zero		1


	//   ....[6]....
        /*0730*/ 	.word	0x000004d0
        /*0734*/ 	.word	0x000000ff
        /*0738*/ 	.word	0x00016850
        /*073c*/ 	.short	0x0100
        /*073e*/ 	.byte	0x08
	.zero		1


	//   ....[7]....
        /*0740*/ 	.word	0x000004e0
        /*0744*/ 	.word	0x000000ff
        /*0748*/ 	.word	0x00016860
        /*074c*/ 	.short	0x0100
        /*074e*/ 	.byte	0x08
	.zero		1


	//   ....[8]....
        /*0750*/ 	.word	0x000004f0
        /*0754*/ 	.word	0x000000ff
        /*0758*/ 	.word	0x00016858
        /*075c*/ 	.short	0x0100
        /*075e*/ 	.byte	0x08
	.zero		1


	//   ....[9]....
        /*0760*/ 	.word	0x00000500
        /*0764*/ 	.word	0x000000ff
        /*0768*/ 	.word	0x00016868
        /*076c*/ 	.short	0x0100
        /*076e*/ 	.byte	0x08
	.zero		1


	//   ....[10]....
        /*0770*/ 	.word	0x000005f0
        /*0774*/ 	.word	0x000000ff
        /*0778*/ 	.word	0x00016870
        /*077c*/ 	.short	0x0100
        /*077e*/ 	.byte	0x06
	.zero		1


	//   ....[11]....
        /*0780*/ 	.word	0x00000600
        /*0784*/ 	.word	0x000000ff
        /*0788*/ 	.word	0x00016880
        /*078c*/ 	.short	0x0100
        /*078e*/ 	.byte	0x06
	.zero		1


	//   ....[12]....
        /*0790*/ 	.word	0x00000610
        /*0794*/ 	.word	0x000000ff
        /*0798*/ 	.word	0x00016878
        /*079c*/ 	.short	0x0100
        /*079e*/ 	.byte	0x06
	.zero		1


	//   ....[13]....
        /*07a0*/ 	.word	0x00000620
        /*07a4*/ 	.word	0x000000ff
        /*07a8*/ 	.word	0x00016888
        /*07ac*/ 	.short	0x0100
        /*07ae*/ 	.byte	0x06
	.zero		1


	//   ....[14]....
        /*07b0*/ 	.word	0x00000750
        /*07b4*/ 	.word	0x000000ff
        /*07b8*/ 	.word	0x00016890
        /*07bc*/ 	.short	0x0100
        /*07be*/ 	.byte	0x08
	.zero		1


	//   ....[15]....
        /*07c0*/ 	.word	0x00000760
        /*07c4*/ 	.word	0x000000ff
        /*07c8*/ 	.word	0x000168a0
        /*07cc*/ 	.short	0x0100
        /*07ce*/ 	.byte	0x08
	.zero		1


	//   ....[16]....
        /*07d0*/ 	.word	0x00000770
        /*07d4*/ 	.word	0x000000ff
        /*07d8*/ 	.word	0x00016898
        /*07dc*/ 	.short	0x0100
        /*07de*/ 	.byte	0x08
	.zero		1


	//   ....[17]....
        /*07e0*/ 	.word	0x00000780
        /*07e4*/ 	.word	0x000000ff
        /*07e8*/ 	.word	0x000168a8
        /*07ec*/ 	.short	0x0100
        /*07ee*/ 	.byte	0x08
	.zero		1


	//   ....[18]....
        /*07f0*/ 	.word	0x000008b0
        /*07f4*/ 	.word	0x000000ff
        /*07f8*/ 	.word	0x000168b0
        /*07fc*/ 	.short	0x0100
        /*07fe*/ 	.byte	0x08
	.zero		1


	//   ....[19]....
        /*0800*/ 	.word	0x000008c0
        /*0804*/ 	.word	0x000000ff
        /*0808*/ 	.word	0x000168c0
        /*080c*/ 	.short	0x0100
        /*080e*/ 	.byte	0x08
	.zero		1


	//   ....[20]....
        /*0810*/ 	.word	0x000008d0
        /*0814*/ 	.word	0x000000ff
        /*0818*/ 	.word	0x000168b8
        /*081c*/ 	.short	0x0100
        /*081e*/ 	.byte	0x08
	.zero		1


	//   ....[21]....
        /*0820*/ 	.word	0x000008e0
        /*0824*/ 	.word	0x000000ff
        /*0828*/ 	.word	0x000168c8
        /*082c*/ 	.short	0x0100
        /*082e*/ 	.byte	0x08
	.zero		1


	//   ....[22]....
        /*0830*/ 	.word	0x00001aa0
        /*0834*/ 	.word	0x000000ff
        /*0838*/ 	.word	0x00016800
        /*083c*/ 	.short	0x010a
        /*083e*/ 	.byte	0x2d
	.zero		1


	//   ....[23]....
        /*0840*/ 	.word	0x00001b20
        /*0844*/ 	.word	0x00000005
        /*0848*/ 	.word	0x00016830
        /*084c*/ 	.short	0x010a
        /*084e*/ 	.byte	0x3f
	.zero		1


	//   ....[24]....
        /*0850*/ 	.word	0x00001b80
        /*0854*/ 	.word	0x00000005
        /*0858*/ 	.word	0x00016830
        /*085c*/ 	.short	0x010a
        /*085e*/ 	.byte	0x3f
	.zero		1


	//   ....[25]....
        /*0860*/ 	.word	0x00001f20
        /*0864*/ 	.word	0x00000000
        /*0868*/ 	.word	0x00000000
        /*086c*/ 	.short	0x0101
        /*086e*/ 	.byte	0x3f
	.zero		1


	//   ....[26]....
        /*0870*/ 	.word	0x00004d50
        /*0874*/ 	.word	0x000000ff
        /*0878*/ 	.word	0x00016830
        /*087c*/ 	.short	0x010a
        /*087e*/ 	.byte	0x06
	.zero		1


	//   ....[27]....
        /*0880*/ 	.word	0x00004d90
        /*0884*/ 	.word	0x000000ff
        /*0888*/ 	.word	0x00016830
        /*088c*/ 	.short	0x010a
        /*088e*/ 	.byte	0x06
	.zero		1


	//   ....[28]....
        /*0890*/ 	.word	0x00004f70
        /*0894*/ 	.word	0x000000ff
        /*0898*/ 	.word	0x00016850
        /*089c*/ 	.short	0x010a
        /*089e*/ 	.byte	0x06
	.zero		1


	//   ....[29]....
        /*08a0*/ 	.word	0x00004fb0
        /*08a4*/ 	.word	0x000000ff
        /*08a8*/ 	.word	0x00016850
        /*08ac*/ 	.short	0x010a
        /*08ae*/ 	.byte	0x06
	.zero		1


	//   ....[30]....
        /*08b0*/ 	.word	0x000053f0
        /*08b4*/ 	.word	0x00000008
        /*08b8*/ 	.word	0x00000000
        /*08bc*/ 	.short	0x0101
        /*08be*/ 	.byte	0x3f
	.zero		1


	//   ....[31]....
        /*08c0*/ 	.word	0x00007080
        /*08c4*/ 	.word	0x00000019
        /*08c8*/ 	.word	0x00000000
        /*08cc*/ 	.short	0x0101
        /*08ce*/ 	.byte	0x3f
	.zero		1


	//   ....[32]....
        /*08d0*/ 	.word	0x00007d90
        /*08d4*/ 	.word	0x000000ff
        /*08d8*/ 	.word	0x00016830
        /*08dc*/ 	.short	0x010a
        /*08de*/ 	.byte	0x06
	.zero		1


	//   ....[33]....
        /*08e0*/ 	.word	0x00007dd0
        /*08e4*/ 	.word	0x000000ff
        /*08e8*/ 	.word	0x00016830
        /*08ec*/ 	.short	0x010a
        /*08ee*/ 	.byte	0x06
	.zero		1


	//   ....[34]....
        /*08f0*/ 	.word	0x00007fb0
        /*08f4*/ 	.word	0x000000ff
        /*08f8*/ 	.word	0x00016850
        /*08fc*/ 	.short	0x010a
        /*08fe*/ 	.byte	0x06
	.zero		1


	//   ....[35]....
        /*0900*/ 	.word	0x00007ff0
        /*0904*/ 	.word	0x000000ff
        /*0908*/ 	.word	0x00016850
        /*090c*/ 	.short	0x010a
        /*090e*/ 	.byte	0x06
	.zero		1


	//   ....[36]....
        /*0910*/ 	.word	0x00009250
        /*0914*/ 	.word	0x0000001b
        /*0918*/ 	.word	0x00000000
        /*091c*/ 	.short	0x0101
        /*091e*/ 	.byte	0x3f
	.zero		1


	//   ....[37]....
        /*0920*/ 	.word	0x00009300
        /*0924*/ 	.word	0x0000001f
        /*0928*/ 	.word	0x00000000
        /*092c*/ 	.short	0x0101
        /*092e*/ 	.byte	0x3f
	.zero		1


	//   ....[38]....
        /*0930*/ 	.word	0x00009a90
        /*0934*/ 	.word	0x000000ff
        /*0938*/ 	.word	0x00016830
        /*093c*/ 	.short	0x010a
        /*093e*/ 	.byte	0x06
	.zero		1


	//   ....[39]....
        /*0940*/ 	.word	0x00009ad0
        /*0944*/ 	.word	0x000000ff
        /*0948*/ 	.word	0x00016830
        /*094c*/ 	.short	0x010a
        /*094e*/ 	.byte	0x06
	.zero		1


	//   ....[40]....
        /*0950*/ 	.word	0x00009cb0
        /*0954*/ 	.word	0x000000ff
        /*0958*/ 	.word	0x00016850
        /*095c*/ 	.short	0x010a
        /*095e*/ 	.byte	0x06
	.zero		1


	//   ....[41]....
        /*0960*/ 	.word	0x00009cf0
        /*0964*/ 	.word	0x000000ff
        /*0968*/ 	.word	0x00016850
        /*096c*/ 	.short	0x010a
        /*096e*/ 	.byte	0x06
	.zero		1


	//   ....[42]....
        /*0970*/ 	.word	0x0000a150
        /*0974*/ 	.word	0x0000000a
        /*0978*/ 	.word	0x00000000
        /*097c*/ 	.short	0x0101
        /*097e*/ 	.byte	0x3f
	.zero		1


	//   ....[43]....
        /*0980*/ 	.word	0x0000bd80
        /*0984*/ 	.word	0x00000019
        /*0988*/ 	.word	0x00000000
        /*098c*/ 	.short	0x0101
        /*098e*/ 	.byte	0x3f
	.zero		1


	//   ....[44]....
        /*0990*/ 	.word	0x0000c750
        /*0994*/ 	.word	0x000000ff
        /*0998*/ 	.word	0x00016850
        /*099c*/ 	.short	0x010a
        /*099e*/ 	.byte	0x05
	.zero		1


	//   ....[45]....
        /*09a0*/ 	.word	0x0000c790
        /*09a4*/ 	.word	0x000000ff
        /*09a8*/ 	.word	0x00016850
        /*09ac*/ 	.short	0x010a
        /*09ae*/ 	.byte	0x05
	.zero		1


	//   ....[46]....
        /*09b0*/ 	.word	0x0000cca0
        /*09b4*/ 	.word	0x00000000
        /*09b8*/ 	.word	0x00000000
        /*09bc*/ 	.short	0x0101
        /*09be*/ 	.byte	0x3f
	.zero		1


	//   ....[47]....
        /*09c0*/ 	.word	0x0000db80
        /*09c4*/ 	.word	0x00000000
        /*09c8*/ 	.word	0x00000000
        /*09cc*/ 	.short	0x0101
        /*09ce*/ 	.byte	0x3f
	.zero		1


	//   ....[48]....
        /*09d0*/ 	.word	0x00010590
        /*09d4*/ 	.word	0x00000003
        /*09d8*/ 	.word	0x00016840
        /*09dc*/ 	.short	0x010a
        /*09de*/ 	.byte	0x3f
	.zero		1


	//   ....[49]....
        /*09e0*/ 	.word	0x00011570
        /*09e4*/ 	.word	0x00000016
        /*09e8*/ 	.word	0x00016800
        /*09ec*/ 	.short	0x0107
        /*09ee*/ 	.byte	0x3f
	.zero		1


	//   ....[50]....
        /*09f0*/ 	.word	0x00011670
        /*09f4*/ 	.word	0x00000016
        /*09f8*/ 	.word	0x00016800
        /*09fc*/ 	.short	0x0101
        /*09fe*/ 	.byte	0x3f
	.zero		1


	//   ....[51]....
        /*0a00*/ 	.word	0x00011690
        /*0a04*/ 	.word	0x00000016
        /*0a08*/ 	.word	0x00016820
        /*0a0c*/ 	.short	0x010a
        /*0a0e*/ 	.byte	0x3f
	.zero		1


	//   ....[52]....
        /*0a10*/ 	.word	0x000119b0
        /*0a14*/ 	.word	0x00000002
        /*0a18*/ 	.word	0x00016840
        /*0a1c*/ 	.short	0x010a
        /*0a1e*/ 	.byte	0x3f
	.zero		1


	//   ....[53]....
        /*0a20*/ 	.word	0x00011c30
        /*0a24*/ 	.word	0x00000003
        /*0a28*/ 	.word	0x00000060
        /*0a2c*/ 	.short	0x010a
        /*0a2e*/ 	.byte	0x3f
	.zero		1


	//   ....[54]....
        /*0a30*/ 	.word	0x00012190
        /*0a34*/ 	.word	0x00000002
        /*0a38*/ 	.word	0x00016840
        /*0a3c*/ 	.short	0x010a
        /*0a3e*/ 	.byte	0x3f
	.zero		1


	//   ....[55]....
        /*0a40*/ 	.word	0x00012410
        /*0a44*/ 	.word	0x0000000a
        /*0a48*/ 	.word	0x00000060
        /*0a4c*/ 	.short	0x010a
        /*0a4e*/ 	.byte	0x3f
	.zero		1


	//   ....[56]....
        /*0a50*/ 	.word	0x000128a0
        /*0a54*/ 	.word	0x00000002
        /*0a58*/ 	.word	0x00016840
        /*0a5c*/ 	.short	0x010a
        /*0a5e*/ 	.byte	0x3f
	.zero		1


	//   ....[57]....
        /*0a60*/ 	.word	0x00012b30
        /*0a64*/ 	.word	0x00000007
        /*0a68*/ 	.word	0x00000060
        /*0a6c*/ 	.short	0x010a
        /*0a6e*/ 	.byte	0x3f
	.zero		1


	//   ....[58]....
        /*0a70*/ 	.word	0x00012f70
        /*0a74*/ 	.word	0x00000003
        /*0a78*/ 	.word	0x00016860
        /*0a7c*/ 	.short	0x010a
        /*0a7e*/ 	.byte	0x3f
	.zero		1


	//   ....[59]....
        /*0a80*/ 	.word	0x00013ec0
        /*0a84*/ 	.word	0x00000009
        /*0a88*/ 	.word	0x00016820
        /*0a8c*/ 	.short	0x010a
        /*0a8e*/ 	.byte	0x3f
	.zero		1


	//   ....[60]....
        /*0a90*/ 	.word	0x00014060
        /*0a94*/ 	.word	0x00000005
        /*0a98*/ 	.word	0x00000000
        /*0a9c*/ 	.short	0x010a
        /*0a9e*/ 	.byte	0x3f
	.zero		1


	//   ....[61]....
        /*0aa0*/ 	.word	0x000140d0
        /*0aa4*/ 	.word	0x00000003
        /*0aa8*/ 	.word	0x00000000
        /*0aac*/ 	.short	0x010a
        /*0aae*/ 	.byte	0x3f
	.zero		1


	//   ....[62]....
        /*0ab0*/ 	.word	0x00014130
        /*0ab4*/ 	.word	0x00000017
        /*0ab8*/ 	.word	0x00000000
        /*0abc*/ 	.short	0x010a
        /*0abe*/ 	.byte	0x3f
	.zero		1


	//   ....[63]....
        /*0ac0*/ 	.word	0x00014160
        /*0ac4*/ 	.word	0x00000007
        /*0ac8*/ 	.word	0x00000000
        /*0acc*/ 	.short	0x010a
        /*0ace*/ 	.byte	0x3f
	.zero		1


	//   ....[64]....
        /*0ad0*/ 	.word	0x000141d0
        /*0ad4*/ 	.word	0x00000003
        /*0ad8*/ 	.word	0x00016800
        /*0adc*/ 	.short	0x010a
        /*0ade*/ 	.byte	0x3f
	.zero		1


	//   ....[65]....
        /*0ae0*/ 	.word	0x00014220
        /*0ae4*/ 	.word	0x00000005
        /*0ae8*/ 	.word	0x00016830
        /*0aec*/ 	.short	0x010a
        /*0aee*/ 	.byte	0x3f
	.zero		1


	//   ....[66]....
        /*0af0*/ 	.word	0x00014280
        /*0af4*/ 	.word	0x00000007
        /*0af8*/ 	.word	0x00016830
        /*0afc*/ 	.short	0x010a
        /*0afe*/ 	.byte	0x3f
	.zero		1


	//   ....[67]....
        /*0b00*/ 	.word	0x000142e0
        /*0b04*/ 	.word	0x00000007
        /*0b08*/ 	.word	0x00016850
        /*0b0c*/ 	.short	0x010a
        /*0b0e*/ 	.byte	0x3f
	.zero		1


	//   ....[68]....
        /*0b10*/ 	.word	0x00014340
        /*0b14*/ 	.word	0x00000003
        /*0b18*/ 	.word	0x00016830
        /*0b1c*/ 	.short	0x010a
        /*0b1e*/ 	.byte	0x3f
	.zero		1


	//   ....[69]....
        /*0b20*/ 	.word	0x000143a0
        /*0b24*/ 	.word	0x00000003
        /*0b28*/ 	.word	0x00016850
        /*0b2c*/ 	.short	0x010a
        /*0b2e*/ 	.byte	0x3f
	.zero		1


	//   ....[70]....
        /*0b30*/ 	.word	0x00014400
        /*0b34*/ 	.word	0x00000003
        /*0b38*/ 	.word	0x00016830
        /*0b3c*/ 	.short	0x010a
        /*0b3e*/ 	.byte	0x3f
	.zero		1


	//   ....[71]....
        /*0b40*/ 	.word	0x00014460
        /*0b44*/ 	.word	0x00000003
        /*0b48*/ 	.word	0x00016850
        /*0b4c*/ 	.short	0x010a
        /*0b4e*/ 	.byte	0x3f
	.zero		1


	//   ....[72]....
        /*0b50*/ 	.word	0x000144c0
        /*0b54*/ 	.word	0x00000007
        /*0b58*/ 	.word	0x00016850
        /*0b5c*/ 	.short	0x010a
        /*0b5e*/ 	.byte	0x3f
	.zero		1


	//   ....[73]....
        /*0b60*/ 	.word	0x00014660
        /*0b64*/ 	.word	0x00000003
        /*0b68*/ 	.word	0x00016840
        /*0b6c*/ 	.short	0x010a
        /*0b6e*/ 	.byte	0x3f
	.zero		1


	//   ....[74]....
        /*0b70*/ 	.word	0x00015540
        /*0b74*/ 	.word	0x00000016
        /*0b78*/ 	.word	0x00016820
        /*0b7c*/ 	.short	0x010a
        /*0b7e*/ 	.byte	0x3f
	.zero		1


	//   ....[75]....
        /*0b80*/ 	.word	0x00015590
        /*0b84*/ 	.word	0x00000002
        /*0b88*/ 	.word	0x00016840
        /*0b8c*/ 	.short	0x010a
        /*0b8e*/ 	.byte	0x3f
	.zero		1


	//   ....[76]....
        /*0b90*/ 	.word	0x000155e0
        /*0b94*/ 	.word	0x00000003
        /*0b98*/ 	.word	0x00000060
        /*0b9c*/ 	.short	0x010a
        /*0b9e*/ 	.byte	0x3f
	.zero		1


	//   ....[77]....
        /*0ba0*/ 	.word	0x00015630
        /*0ba4*/ 	.word	0x00000002
        /*0ba8*/ 	.word	0x00016840
        /*0bac*/ 	.short	0x010a
        /*0bae*/ 	.byte	0x3f
	.zero		1


	//   ....[78]....
        /*0bb0*/ 	.word	0x00015680
        /*0bb4*/ 	.word	0x0000000a
        /*0bb8*/ 	.word	0x00000060
        /*0bbc*/ 	.short	0x010a
        /*0bbe*/ 	.byte	0x3f
	.zero		1


	//   ....[79]....
        /*0bc0*/ 	.word	0x000156d0
        /*0bc4*/ 	.word	0x00000002
        /*0bc8*/ 	.word	0x00016840
        /*0bcc*/ 	.short	0x010a
        /*0bce*/ 	.byte	0x3f
	.zero		1


	//   ....[80]....
        /*0bd0*/ 	.word	0x00015720
        /*0bd4*/ 	.word	0x00000007
        /*0bd8*/ 	.word	0x00000060
        /*0bdc*/ 	.short	0x010a
        /*0bde*/ 	.byte	0x3f
	.zero		1


	//   ....[81]....
        /*0be0*/ 	.word	0x00015770
        /*0be4*/ 	.word	0x00000003
        /*0be8*/ 	.word	0x00016860
        /*0bec*/ 	.short	0x010a
        /*0bee*/ 	.byte	0x3f
	.zero		1


	//   ....[82]....
        /*0bf0*/ 	.word	0x000160f0
        /*0bf4*/ 	.word	0x00000009
        /*0bf8*/ 	.word	0x00016820
        /*0bfc*/ 	.short	0x010a
        /*0bfe*/ 	.byte	0x3f
	.zero		1


	//   ....[83]....
        /*0c00*/ 	.word	0x00016290
        /*0c04*/ 	.word	0x00000005
        /*0c08*/ 	.word	0x00000000
        /*0c0c*/ 	.short	0x010a
        /*0c0e*/ 	.byte	0x3f
	.zero		1


	//   ....[84]....
        /*0c10*/ 	.word	0x000162e0
        /*0c14*/ 	.word	0x00000003
        /*0c18*/ 	.word	0x00000000
        /*0c1c*/ 	.short	0x010a
        /*0c1e*/ 	.byte	0x3f
	.zero		1


	//   ....[85]....
        /*0c20*/ 	.word	0x00016330
        /*0c24*/ 	.word	0x00000017
        /*0c28*/ 	.word	0x00000000
        /*0c2c*/ 	.short	0x010a
        /*0c2e*/ 	.byte	0x3f
	.zero		1


	//----- nvinfo : EIATTR_NUM_MBARRIERS
	.align		4
.L_209:
        /*0c30*/ 	.byte	0x03, 0x38
        /*0c32*/ 	.short	0x0016


	//----- nvinfo : EIATTR_EXIT_INSTR_OFFSETS
	.align		4
        /*0c34*/ 	.byte	0x04, 0x1c
        /*0c36*/ 	.short	(.L_211 - .L_210)


	//   ....[0]....
.L_210:
        /*0c38*/ 	.word	0x00000a80


	//   ....[1]....
        /*0c3c*/ 	.word	0x0000e7c0


	//   ....[2]....
        /*0c40*/ 	.word	0x000141b0


	//----- nvinfo : EIATTR_MAX_THREADS
	.align		4
.L_211:
        /*0c44*/ 	.byte	0x04, 0x05
        /*0c46*/ 	.short	(.L_213 - .L_212)
.L_212:
        /*0c48*/ 	.word	0x00000200
        /*0c4c*/ 	.word	0x00000001
        /*0c50*/ 	.word	0x00000001


	//----- nvinfo : EIATTR_CRS_STACK_SIZE
	.align		4
.L_213:
        /*0c54*/ 	.byte	0x04, 0x1e
        /*0c56*/ 	.short	(.L_215 - .L_214)
.L_214:
        /*0c58*/ 	.word	0x00000000


	//----- nvinfo : EIATTR_CBANK_PARAM_SIZE
	.align		4
.L_215:
        /*0c5c*/ 	.byte	0x03, 0x19
        /*0c5e*/ 	.short	0x0af0


	//----- nvinfo : EIATTR_PARAM_CBANK
	.align		4
        /*0c60*/ 	.byte	0x04, 0x0a
        /*0c62*/ 	.short	(.L_217 - .L_216)
	.align		4
.L_216:
        /*0c64*/ 	.word	index@(.nv.constant0._ZN7cutlass13device_kernelIN5flash11enable_sm90INS1_16FlashAttnFwdSm90INS1_25CollectiveMainloopFwdSm90ILi2EN4cute5tupleIJNS5_1CILi1EEES8_S8_EEENS6_IJNS7_ILi192EEENS7_ILi128EEENS7_ILi64EEEEEELi64ENS_10bfloat16_tEfNS_4arch4Sm90ELb0ELb1ELb0ELb1ELb0ELb0ELb0ELb1ELb1ELb1ELb0ELb0EEENS1_21CollectiveEpilogueFwdINS6_IJSA_SC_SB_EEES9_SE_SG_Li384ELb1ELb1ELb0ELb0EEENS1_36VarlenDynamicPersistentTileSchedulerILi192ELi128ELi384ELi128ELb0ELb1ELb1ELb1ELb0ELb1EEEEEEEEEvNT_6ParamsE)
        /*0c68*/ 	.short	0x0210
        /*0c6a*/ 	.short	0x0af0


	//----- nvinfo : EIATTR_SW_WAR
	.align		4
.L_217:
        /*0c6c*/ 	.byte	0x04, 0x36
        /*0c6e*/ 	.short	(.L_219 - .L_218)
.L_218:
        /*0c70*/ 	.word	0x00000008
.L_219:


//--------------------- .nv.info._ZN7cutlass13device_kernelIN5flash11enable_sm90INS1_16FlashAttnFwdSm90INS1_25CollectiveMainloopFwdSm90ILi2EN4cute5tupleIJNS5_1CILi1EEES8_S8_EEENS6_IJNS7_ILi192EEENS7_ILi128EEENS7_ILi64EEEEEELi64ENS_10bfloat16_tEfNS_4arch4Sm90ELb0ELb1ELb0ELb1ELb0ELb1ELb0ELb1ELb1ELb1ELb0ELb0EEENS1_21CollectiveEpilogueFwdINS6_IJSA_SC_SB_EEES9_SE_SG_Li384ELb1ELb1ELb0ELb0EEENS1_36VarlenDynamicPersistentTileSchedulerILi192ELi128ELi384ELi128ELb0ELb1ELb1ELb1ELb0ELb1EEEEEEEEEvNT_6ParamsE --------------------------
	.section	.nv.info._ZN7cutlass13device_kernelIN5flash11enable_sm90INS1_16FlashAttnFwdSm90INS1_25CollectiveMainloopFwdSm90ILi2EN4cute5tupleIJNS5_1CILi1EEES8_S8_EEENS6_IJNS7_ILi192EEENS7_ILi128EEENS7_ILi64EEEEEELi64ENS_10bfloat16_tEfNS_4arch4Sm90ELb0ELb1ELb0ELb1ELb0ELb1ELb0ELb1ELb1ELb1ELb0ELb0EEENS1_21CollectiveEpilogueFwdINS6_IJSA_SC_SB_EEES9_SE_SG_Li384ELb1ELb1ELb0ELb0EEENS1_36VarlenDynamicPersistentTileSchedulerILi192ELi128ELi384ELi128ELb0ELb1ELb1ELb1ELb0ELb1EEEEEEEEEvNT_6ParamsE,"",@"SHT_CUDA_INFO"
	.sectionflags	@""
	.align	4


	//----- nvinfo : EIATTR_CUDA_API_VERSION
	.align		4
        /*0000*/ 	.byte	0x04, 0x37
        /*0002*/ 	.short	(.L_221 - .L_220)
.L_220:
        /*0004*/ 	.word	0x00000082


	//----- nvinfo : EIATTR_KPARAM_INFO
	.align		4
.L_221:
        /*0008*/ 	.byte	0x04, 0x17
        /*000a*/ 	.short	(.L_223 - .L_222)
.L_222:
        /*000c*/ 	.word	0x00000000
        /*0010*/ 	.short	0x0000
        /*0012*/ 	.short	0x0070
        /*0014*/ 	.byte	0x00, 0xf0, 0x01, 0x2a


	//----- nvinfo : EIATTR_SPARSE_MMA_MASK
	.align		4
.L_223:
        /*0018*/ 	.byte	0x03, 0x50
        /*001a*/ 	.short	0x0000


	//----- nvinfo : EIATTR_MAXREG_COUNT
	.align		4
        /*001c*/ 	.byte	0x03, 0x1b
        /*001e*/ 	.short	0x0080


	//----- nvinfo : EIATTR_NUM_BARRIERS
	.align		4
        /*0020*/ 	.byte	0x02, 0x4c
        /*0022*/ 	.byte	0x10
	.zero		1


	//----- nvinfo : EIATTR_EXTERNS
	.align		4
        /*0024*/ 	.byte	0x04, 0x0f
        /*0026*/ 	.short	(.L_225 - .L_224)


	//   ....[0]....
	.align		4
.L_224:
        /*0028*/ 	.word	index@(__assertfail)


	//----- nvinfo : EIATTR_ANNOTATIONS
	.align		4
.L_225:
        /*002c*/ 	.byte	0x04, 0x55
        /*002e*/ 	.short	(.L_227 - .L_226)


	//   ....[0]....
.L_226:
        /* <DEDUP_REMOVED lines=76> */


	//----- nvinfo : EIATTR_MERCURY_ISA_VERSION
	.align		4
.L_227:
        /*04e0*/ 	.byte	0x03, 0x5f
        /*04e2*/ 	.short	0x0101


	//----- nvinfo : EIATTR_UNUSED_LOAD_BYTE_OFFSET
	.align		4
        /*04e4*/ 	.byte	0x04, 0x44
        /*04e6*/ 	.short	(.L_229 - .L_228)


	//   ....[0]....
.L_228:
        /*04e8*/ 	.word	0x00000ae0
        /*04ec*/ 	.word	0x0000fff0


	//   ....[1]....
        /*04f0*/ 	.word	0x00015480
        /*04f4*/ 	.word	0x0000fff0


	//----- nvinfo : EIATTR_INT_WARP_WIDE_INSTR_OFFSETS
	.align		4
.L_229:
        /*04f8*/ 	.byte	0x04, 0x31
        /*04fa*/ 	.short	(.L_231 - .L_230)


	//   ....[0]....
.L_230:
        /*04fc*/ 	.word	0x00000190


	//   ....[1]....
        /*0500*/ 	.word	0x000001d0


	//   ....[2]....
        /*0504*/ 	.word	0x00000240


	//   ....[3]....
        /*0508*/ 	.word	0x000195d0


	//   ....[4]....
        /*050c*/ 	.word	0x00019660


	//   ....[5]....
        /*0510*/ 	.word	0x0001c6e0


	//   ....[6]....
        /*0514*/ 	.word	0x0001c770


	//----- nvinfo : EIATTR_COOP_GROUP_MASK_REGIDS
	.align		4
.L_231:
        /*0518*/ 	.byte	0x04, 0x29
        /*051a*/ 	.short	(.L_233 - .L_232)


	//   ....[0]....
.L_232:
        /*051c*/ 	.word	0xffffffff


	//   ....[1]....
        /*0520*/ 	.word	0xffffffff


	//   ....[2]....
        /*0524*/ 	.word	0xffffffff


	//   ....[3]....
        /*0528*/ 	.word	0xffffffff


	//   ....[4]....
        /*052c*/ 	.word	0xffffffff


	//   ....[5]....
        /*0530*/ 	.word	0xffffffff


	//   ....[6]....
        /*0534*/ 	.word	0xffffffff


	//   ....[7]....
        /*0538*/ 	.word	0xffffffff


	//   ....[8]....
        /*053c*/ 	.word	0xffffffff


	//   ....[9]....
        /*0540*/ 	.word	0xffffffff


	//   ....[10]....
        /*0544*/ 	.word	0xffffffff


	//   ....[11]....
        /*0548*/ 	.word	0xffffffff


	//   ....[12]....
        /*054c*/ 	.word	0xffffffff


	//   ....[13]....
        /*0550*/ 	.word	0xffffffff


	//   ....[14]....
        /*0554*/ 	.word	0xffffffff


	//   ....[15]....
        /*0558*/ 	.word	0xffffffff


	//   ....[16]....
        /*055c*/ 	.word	0xffffffff


	//   ....[17]....
        /*0560*/ 	.word	0xffffffff


	//   ....[18]....
        /*0564*/ 	.word	0xffffffff


	//   ....[19]....
        /*0568*/ 	.word	0xffffffff


	//   ....[20]....
        /*056c*/ 	.word	0xffffffff


	//   ....[21]....
        /*0570*/ 	.word	0xffffffff


	//   ....[22]....
        /*0574*/ 	.word	0xffffffff


	//   ....[23]....
        /*0578*/ 	.word	0xffffffff


	//   ....[24]....
        /*057c*/ 	.word	0xffffffff


	//   ....[25]....
        /*0580*/ 	.word	0xffffffff


	//   ....[26]....
        /*0584*/ 	.word	0xffffffff


	//   ....[27]....
        /*0588*/ 	.word	0xffffffff


	//   ....[28]....
        /*058c*/ 	.word	0xffffffff


	//   ....[29]....
        /*0590*/ 	.word	0xffffffff


	//   ....[30]....
        /*0594*/ 	.word	0xffffffff


	//   ....[31]....
        /*0598*/ 	.word	0xffffffff


	//   ....[32]....
        /*059c*/ 	.word	0xffffffff


	//   ....[33]....
        /*05a0*/ 	.word	0xffffffff


	//   ....[34]....
        /*05a4*/ 	.word	0xffffffff


	//   ....[35]....
        /*05a8*/ 	.word	0xffffffff


	//   ....[36]....
        /*05ac*/ 	.word	0xffffffff


	//   ....[37]....
        /*05b0*/ 	.word	0xffffffff


	//   ....[38]....
        /*05b4*/ 	.word	0xffffffff


	//   ....[39]....
        /*05b8*/ 	.word	0xffffffff


	//   ....[40]....
        /*05bc*/ 	.word	0xffffffff


	//   ....[41]....
        /*05c0*/ 	.word	0xffffffff


	//   ....[42]....
        /*05c4*/ 	.word	0xffffffff


	//   ....[43]....
        /*05c8*/ 	.word	0xffffffff


	//   ....[44]....
        /*05cc*/ 	.word	0xffffffff


	//   ....[45]....
        /*05d0*/ 	.word	0xffffffff


	//   ....[46]....
        /*05d4*/ 	.word	0xffffffff


	//   ....[47]....
        /*05d8*/ 	.word	0xffffffff


	//   ....[48]....
        /*05dc*/ 	.word	0xffffffff


	//   ....[49]....
        /*05e0*/ 	.word	0xffffffff


	//   ....[50]....
        /*05e4*/ 	.word	0xffffffff


	//   ....[51]....
        /*05e8*/ 	.word	0xffffffff


	//   ....[52]....
        /*05ec*/ 	.word	0xffffffff


	//   ....[53]....
        /*05f0*/ 	.word	0xffffffff


	//   ....[54]....
        /*05f4*/ 	.word	0xffffffff


	//   ....[55]....
        /*05f8*/ 	.word	0xffffffff


	//   ....[56]....
        /*05fc*/ 	.word	0xffffffff


	//   ....[57]....
        /*0600*/ 	.word	0xffffffff


	//   ....[58]....
        /*0604*/ 	.word	0xffffffff


	//   ....[59]....
        /*0608*/ 	.word	0xffffffff


	//   ....[60]....
        /*060c*/ 	.word	0xffffffff


	//   ....[61]....
        /*0610*/ 	.word	0xffffffff


	//   ....[62]....
        /*0614*/ 	.word	0xffffffff


	//   ....[63]....
        /*0618*/ 	.word	0xffffffff


	//   ....[64]....
        /*061c*/ 	.word	0xffffffff


	//   ....[65]....
        /*0620*/ 	.word	0xffffffff


	//   ....[66]....
        /*0624*/ 	.word	0xffffffff


	//   ....[67]....
        /*0628*/ 	.word	0xffffffff


	//   ....[68]....
        /*062c*/ 	.word	0xffffffff


	//   ....[69]....
        /*0630*/ 	.word	0xffffffff


	//   ....[70]....
        /*0634*/ 	.word	0xffffffff


	//   ....[71]....
        /*0638*/ 	.word	0xffffffff


	//   ....[72]....
        /*063c*/ 	.word	0xffffffff


	//   ....[73]....
        /*0640*/ 	.word	0xffffffff


	//   ....[74]....
        /*0644*/ 	.word	0xffffffff


	//   ....[75]....
        /*0648*/ 	.word	0xffffffff


	//   ....[76]....
        /*064c*/ 	.word	0xffffffff


	//   ....[77]....
        /*0650*/ 	.word	0xffffffff


	//   ....[78]....
        /*0654*/ 	.word	0xffffffff


	//   ....[79]....
        /*0658*/ 	.word	0xffffffff


	//   ....[80]....
        /*065c*/ 	.word	0xffffffff


	//   ....[81]....
        /*0660*/ 	.word	0xffffffff


	//   ....[82]....
        /*0664*/ 	.word	0xffffffff


	//   ....[83]....
        /*0668*/ 	.word	0xffffffff


	//   ....[84]....
        /*066c*/ 	.word	0xffffffff


	//   ....[85]....
        /*0670*/ 	.word	0xffffffff


	//   ....[86]....
        /*0674*/ 	.word	0xffffffff


	//   ....[87]....
        /*0678*/ 	.word	0xffffffff


	//   ....[88]....
        /*067c*/ 	.word	0xffffffff


	//   ....[89]....
        /*0680*/ 	.word	0xffffffff


	//   ....[90]....
        /*0684*/ 	.word	0xffffffff


	//   ....[91]....
        /*0688*/ 	.word	0xffffffff


	//   ....[92]....
        /*068c*/ 	.word	0xffffffff


	//   ....[93]....
        /*0690*/ 	.word	0xffffffff


	//   ....[94]....
        /*0694*/ 	.word	0xffffffff


	//   ....[95]....
        /*0698*/ 	.word	0xffffffff


	//   ....[96]....
        /*069c*/ 	.word	0xffffffff


	//   ....[97]....
        /*06a0*/ 	.word	0xffffffff


	//   ....[98]....
        /*06a4*/ 	.word	0xffffffff


	//   ....[99]....
        /*06a8*/ 	.word	0xffffffff


	//   ....[100]....
        /*06ac*/ 	.word	0xffffffff


	//   ....[101]....
        /*06b0*/ 	.word	0xffffffff


	//   ....[102]....
        /*06b4*/ 	.word	0xffffffff


	//   ....[103]....
        /*06b8*/ 	.word	0xffffffff


	//   ....[104]....
        /*06bc*/ 	.word	0xffffffff


	//   ....[105]....
        /*06c0*/ 	.word	0xffffffff


	//   ....[106]....
        /*06c4*/ 	.word	0xffffffff


	//   ....[107]....
        /*06c8*/ 	.word	0xffffffff


	//   ....[108]....
        /*06cc*/ 	.word	0xffffffff


	//   ....[109]....
        /*06d0*/ 	.word	0xffffffff


	//   ....[110]....
        /*06d4*/ 	.word	0xffffffff


	//   ....[111]....
        /*06d8*/ 	.word	0xffffffff


	//   ....[112]....
        /*06dc*/ 	.word	0xffffffff


	//   ....[113]....
        /*06e0*/ 	.word	0xffffffff


	//   ....[114]....
        /*06e4*/ 	.word	0xffffffff


	//   ....[115]....
        /*06e8*/ 	.word	0xffffffff


	//   ....[116]....
        /*06ec*/ 	.word	0xffffffff


	//   ....[117]....
        /*06f0*/ 	.word	0xffffffff


	//   ....[118]....
        /*06f4*/ 	.word	0xffffffff


	//   ....[119]....
        /*06f8*/ 	.word	0xffffffff


	//   ....[120]....
        /*06fc*/ 	.word	0xffffffff


	//   ....[121]....
        /*0700*/ 	.word	0xffffffff


	//   ....[122]....
        /*0704*/ 	.word	0xffffffff


	//   ....[123]....
        /*0708*/ 	.word	0xffffffff


	//   ....[124]....
        /*070c*/ 	.word	0xffffffff


	//   ....[125]....
        /*0710*/ 	.word	0xffffffff


	//   ....[126]....
        /*0714*/ 	.word	0xffffffff


	//   ....[127]....
        /*0718*/ 	.word	0xffffffff


	//   ....[128]....
        /*071c*/ 	.word	0xffffffff


	//   ....[129]....
        /*0720*/ 	.word	0xffffffff


	//   ....[130]....
        /*0724*/ 	.word	0x0500000f


	//   ....[131]....
        /*0728*/ 	.word	0x0500000f


	//   ....[132]....
        /*072c*/ 	.word	0x0500000f


	//   ....[133]....
        /*0730*/ 	.word	0x0500000f


	//   ....[134]....
        /*0734*/ 	.word	0x0500000f


	//   ....[135]....
        /*0738*/ 	.word	0x0500000f


	//   ....[136]....
        /*073c*/ 	.word	0x0500000f


	//   ....[137]....
        /*0740*/ 	.word	0x0500000f


	//   ....[138]....
        /*0744*/ 	.word	0x0500000f


	//   ....[139]....
        /*0748*/ 	.word	0x0500000f


	//   ....[140]....
        /*074c*/ 	.word	0x0500000f


	//   ....[141]....
        /*0750*/ 	.word	0x0500000f


	//   ....[142]....
        /*0754*/ 	.word	0x0500000f


	//   ....[143]....
        /*0758*/ 	.word	0x0500000f


	//   ....[144]....
        /*075c*/ 	.word	0x0500000f


	//   ....[145]....
        /*0760*/ 	.word	0x0500000f


	//   ....[146]....
        /*0764*/ 	.word	0x0500000f


	//   ....[147]....
        /*0768*/ 	.word	0x0500000f


	//   ....[148]....
        /*076c*/ 	.word	0x0500000f


	//   ....[149]....
        /*0770*/ 	.word	0x0500000f


	//   ....[150]....
        /*0774*/ 	.word	0x0500000f


	//   ....[151]....
        /*0778*/ 	.word	0x0500000f


	//   ....[152]....
        /*077c*/ 	.word	0x0500000f


	//   ....[153]....
        /*0780*/ 	.word	0x0500000f


	//   ....[154]....
        /*0784*/ 	.word	0x0500000f


	//   ....[155]....
        /*0788*/ 	.word	0x0500000f


	//   ....[156]....
        /*078c*/ 	.word	0x0500000f


	//   ....[157]....
        /*0790*/ 	.word	0x0500000f


	//   ....[158]....
        /*0794*/ 	.word	0x0500000f


	//   ....[159]....
        /*0798*/ 	.word	0x0500000f


	//   ....[160]....
        /*079c*/ 	.word	0x0500000f


	//   ....[161]....
        /*07a0*/ 	.word	0x0500000f


	//   ....[162]....
        /*07a4*/ 	.word	0x0500000f


	//   ....[163]....
        /*07a8*/ 	.word	0x0500000f


	//   ....[164]....
        /*07ac*/ 	.word	0x0500000f


	//   ....[165]....
        /*07b0*/ 	.word	0x0500000f


	//   ....[166]....
        /*07b4*/ 	.word	0x0500000f


	//   ....[167]....
        /*07b8*/ 	.word	0x0500000f


	//   ....[168]....
        /*07bc*/ 	.word	0x0500000f


	//   ....[169]....
        /*07c0*/ 	.word	0x0500000f


	//   ....[170]....
        /*07c4*/ 	.word	0x0500000f


	//   ....[171]....
        /*07c8*/ 	.word	0x0500000f


	//   ....[172]....
        /*07cc*/ 	.word	0x0500000f


	//   ....[173]....
        /*07d0*/ 	.word	0x0500000f


	//   ....[174]....
        /*07d4*/ 	.word	0x0500000f


	//   ....[175]....
        /*07d8*/ 	.word	0x0500000f


	//   ....[176]....
        /*07dc*/ 	.word	0x0500000f


	//   ....[177]....
        /*07e0*/ 	.word	0x0500000f


	//   ....[178]....
        /*07e4*/ 	.word	0x0500000f


	//   ....[179]....
        /*07e8*/ 	.word	0x0500000f


	//   ....[180]....
        /*07ec*/ 	.word	0x0500000f


	//   ....[181]....
        /*07f0*/ 	.word	0x0500000f


	//   ....[182]....
        /*07f4*/ 	.word	0x0500000f


	//   ....[183]....
        /*07f8*/ 	.word	0x0500000f


	//   ....[184]....
        /*07fc*/ 	.word	0x0500000f


	//   ....[185]....
        /*0800*/ 	.word	0x0500000f


	//   ....[186]....
        /*0804*/ 	.word	0x0500000f


	//   ....[187]....
        /*0808*/ 	.word	0x0500000f


	//   ....[188]....
        /*080c*/ 	.word	0x0500000f


	//   ....[189]....
        /*0810*/ 	.word	0x0500000f


	//   ....[190]....
        /*0814*/ 	.word	0x0500000f


	//   ....[191]....
        /*0818*/ 	.word	0x0500000f


	//   ....[192]....
        /*081c*/ 	.word	0x0500000f


	//   ....[193]....
        /*0820*/ 	.word	0x0500000f


	//   ....[194]....
        /*0824*/ 	.word	0x0500000f


	//   ....[195]....
        /*0828*/ 	.word	0x0500000f


	//   ....[196]....
        /*082c*/ 	.word	0x0500000f


	//   ....[197]....
        /*0830*/ 	.word	0x0500000f


	//   ....[198]....
        /*0834*/ 	.word	0x0500000f


	//----- nvinfo : EIATTR_COOP_GROUP_INSTR_OFFSETS
	.align		4
.L_233:
        /*0838*/ 	.byte	0x04, 0x28
        /*083a*/ 	.short	(.L_235 - .L_234)


	//   ....[0]....
.L_234:
        /*083c*/ 	.word	0x00000070


	//   ....[1]....
        /*0840*/ 	.word	0x000001a0


	//   ....[2]....
        /*0844*/ 	.word	0x000001f0


	//   ....[3]....
        /*0848*/ 	.word	0x00000420


	//   ....[4]....
        /*084c*/ 	.word	0x00000580


	//   ....[5]....
        /*0850*/ 	.word	0x000006a0


	//   ....[6]....
        /*0854*/ 	.word	0x00000800


	//   ....[7]....
        /*0858*/ 	.word	0x000061f0


	//   ....[8]....
        /*085c*/ 	.word	0x000069c0


	//   ....[9]....
        /*0860*/ 	.word	0x000069d0


	//   ....[10]....
        /*0864*/ 	.word	0x000069e0


	//   ....[11]....
        /*0868*/ 	.word	0x000069f0


	//   ....[12]....
        /*086c*/ 	.word	0x00006d20


	//   ....[13]....
        /*0870*/ 	.word	0x00006d30


	//   ....[14]....
        /*0874*/ 	.word	0x00006d40


	//   ....[15]....
        /*0878*/ 	.word	0x00006d50


	//   ....[16]....
        /*087c*/ 	.word	0x00008160


	//   ....[17]....
        /*0880*/ 	.word	0x00008170


	//   ....[18]....
        /*0884*/ 	.word	0x00008180


	//   ....[19]....
        /*0888*/ 	.word	0x00008190


	//   ....[20]....
        /*088c*/ 	.word	0x00008290


	//   ....[21]....
        /*0890*/ 	.word	0x000082b0


	//   ....[22]....
        /*0894*/ 	.word	0x00008340


	//   ....[23]....
        /*0898*/ 	.word	0x00008370


	//   ....[24]....
        /*089c*/ 	.word	0x00009ad0


	//   ....[25]....
        /*08a0*/ 	.word	0x00009db0


	//   ....[26]....
        /*08a4*/ 	.word	0x0000b010


	//   ....[27]....
        /*08a8*/ 	.word	0x0000b120


	//   ....[28]....
        /*08ac*/ 	.word	0x0000ba20


	//   ....[29]....
        /*08b0*/ 	.word	0x0000ba90


	//   ....[30]....
        /*08b4*/ 	.word	0x0000d2e0


	//   ....[31]....
        /*08b8*/ 	.word	0x0000d560


	//   ....[32]....
        /*08bc*/ 	.word	0x0000e230


	//   ....[33]....
        /*08c0*/ 	.word	0x0000e390


	//   ....[34]....
        /*08c4*/ 	.word	0x0000ea60


	//   ....[35]....
        /*08c8*/ 	.word	0x0000ead0


	//   ....[36]....
        /*08cc*/ 	.word	0x00010460


	//   ....[37]....
        /*08d0*/ 	.word	0x00010480


	//   ....[38]....
        /*08d4*/ 	.word	0x000109a0


	//   ....[39]....
        /*08d8*/ 	.word	0x00010ac0


	//   ....[40]....
        /*08dc*/ 	.word	0x000124b0


	//   ....[41]....
        /*08e0*/ 	.word	0x00012730


	//   ....[42]....
        /*08e4*/ 	.word	0x000133f0


	//   ....[43]....
        /*08e8*/ 	.word	0x000134a0


	//   ....[44]....
        /*08ec*/ 	.word	0x00013be0


	//   ....[45]....
        /*08f0*/ 	.word	0x00013c20


	//   ....[46]....
        /*08f4*/ 	.word	0x00014c70


	//   ....[47]....
        /*08f8*/ 	.word	0x00014cb0


	//   ....[48]....
        /*08fc*/ 	.word	0x00014d90


	//   ....[49]....
        /*0900*/ 	.word	0x00015040


	//   ....[50]....
        /*0904*/ 	.word	0x00015cb0


	//   ....[51]....
        /*0908*/ 	.word	0x00015cf0


	//   ....[52]....
        /*090c*/ 	.word	0x00015d20


	//   ....[53]....
        /*0910*/ 	.word	0x00015d50


	//   ....[54]....
        /*0914*/ 	.word	0x000161a0


	//   ....[55]....
        /*0918*/ 	.word	0x000161e0


	//   ....[56]....
        /*091c*/ 	.word	0x00016200


	//   ....[57]....
        /*0920*/ 	.word	0x00016240


	//   ....[58]....
        /*0924*/ 	.word	0x00016260


	//   ....[59]....
        /*0928*/ 	.word	0x00016280


	//   ....[60]....
        /*092c*/ 	.word	0x000162a0


	//   ....[61]....
        /*0930*/ 	.word	0x000162d0


	//   ....[62]....
        /*0934*/ 	.word	0x00016af0


	//   ....[63]....
        /*0938*/ 	.word	0x00016b20


	//   ....[64]....
        /*093c*/ 	.word	0x00016b40


	//   ....[65]....
        /*0940*/ 	.word	0x00016b70


	//   ....[66]....
        /*0944*/ 	.word	0x00016ba0


	//   ....[67]....
        /*0948*/ 	.word	0x00016bb0


	//   ....[68]....
        /*094c*/ 	.word	0x00016be0


	//   ....[69]....
        /*0950*/ 	.word	0x00016c50


	//   ....[70]....
        /*0954*/ 	.word	0x00016d70


	//   ....[71]....
        /*0958*/ 	.word	0x00016f60


	//   ....[72]....
        /*095c*/ 	.word	0x00016f90


	//   ....[73]....
        /*0960*/ 	.word	0x00016fc0


	//   ....[74]....
        /*0964*/ 	.word	0x00016ff0


	//   ....[75]....
        /*0968*/ 	.word	0x00017020


	//   ....[76]....
        /*096c*/ 	.word	0x00017050


	//   ....[77]....
        /*0970*/ 	.word	0x000171c0


	//   ....[78]....
        /*0974*/ 	.word	0x000171f0


	//   ....[79]....
        /*0978*/ 	.word	0x00017220


	//   ....[80]....
        /*097c*/ 	.word	0x00017250


	//   ....[81]....
        /*0980*/ 	.word	0x00017280


	//   ....[82]....
        /*0984*/ 	.word	0x000172b0


	//   ....[83]....
        /*0988*/ 	.word	0x00017350


	//   ....[84]....
        /*098c*/ 	.word	0x000173b0


	//   ....[85]....
        /*0990*/ 	.word	0x00017450


	//   ....[86]....
        /*0994*/ 	.word	0x000184e0


	//   ....[87]....
        /*0998*/ 	.word	0x00019b60


	//   ....[88]....
        /*099c*/ 	.word	0x0001a760


	//   ....[89]....
        /*09a0*/ 	.word	0x0001a770


	//   ....[90]....
        /*09a4*/ 	.word	0x0001a790


	//   ....[91]....
        /*09a8*/ 	.word	0x0001a820


	//   ....[92]....
        /*09ac*/ 	.word	0x0001a830


	//   ....[93]....
        /*09b0*/ 	.word	0x0001a8a0


	//   ....[94]....
        /*09b4*/ 	.word	0x0001a8b0


	//   ....[95]....
        /*09b8*/ 	.word	0x0001a920


	//   ....[96]....
        /*09bc*/ 	.word	0x0001a930


	//   ....[97]....
        /*09c0*/ 	.word	0x0001a9a0


	//   ....[98]....
        /*09c4*/ 	.word	0x0001a9b0


	//   ....[99]....
        /*09c8*/ 	.word	0x0001aa20


	//   ....[100]....
        /*09cc*/ 	.word	0x0001aa30


	//   ....[101]....
        /*09d0*/ 	.word	0x0001aaa0


	//   ....[102]....
        /*09d4*/ 	.word	0x0001aab0


	//   ....[103]....
        /*09d8*/ 	.word	0x0001aac0


	//   ....[104]....
        /*09dc*/ 	.word	0x0001ab00


	//   ....[105]....
        /*09e0*/ 	.word	0x0001ab20


	//   ....[106]....
        /*09e4*/ 	.word	0x0001ab70


	//   ....[107]....
        /*09e8*/ 	.word	0x0001ac30


	//   ....[108]....
        /*09ec*/ 	.word	0x0001ac40


	//   ....[109]....
        /*09f0*/ 	.word	0x0001acb0


	//   ....[110]....
        /*09f4*/ 	.word	0x0001acc0


	//   ....[111]....
        /*09f8*/ 	.word	0x0001acd0


	//   ....[112]....
        /*09fc*/ 	.word	0x0001cc40


	//   ....[113]....
        /*0a00*/ 	.word	0x0001cc90


	//   ....[114]....
        /*0a04*/ 	.word	0x0001ccc0


	//   ....[115]....
        /*0a08*/ 	.word	0x0001ccf0


	//   ....[116]....
        /*0a0c*/ 	.word	0x0001cd00


	//   ....[117]....
        /*0a10*/ 	.word	0x0001cd30


	//   ....[118]....
        /*0a14*/ 	.word	0x0001cd60


	//   ....[119]....
        /*0a18*/ 	.word	0x0001cd90


	//   ....[120]....
        /*0a1c*/ 	.word	0x0001cf10


	//   ....[121]....
        /*0a20*/ 	.word	0x0001cf40


	//   ....[122]....
        /*0a24*/ 	.word	0x0001cf70


	//   ....[123]....
        /*0a28*/ 	.word	0x0001cfa0


	//   ....[124]....
        /*0a2c*/ 	.word	0x0001cfd0


	//   ....[125]....
        /*0a30*/ 	.word	0x0001d000


	//   ....[126]....
        /*0a34*/ 	.word	0x0001d0c0


	//   ....[127]....
        /*0a38*/ 	.word	0x0001d0e0


	//   ....[128]....
        /*0a3c*/ 	.word	0x0001d150


	//   ....[129]....
        /*0a40*/ 	.word	0x0001d7f0


	//   ....[130]....
        /*0a44*/ 	.word	0x0001dc50


	//   ....[131]....
        /*0a48*/ 	.word	0x0001dd00


	//   ....[132]....
        /*0a4c*/ 	.word	0x0001dd90


	//   ....[133]....
        /*0a50*/ 	.word	0x0001dde0


	//   ....[134]....
        /*0a54*/ 	.word	0x0001de30


	//   ....[135]....
        /*0a58*/ 	.word	0x0001dec0


	//   ....[136]....
        /*0a5c*/ 	.word	0x0001df50


	//   ....[137]....
        /*0a60*/ 	.word	0x0001dfa0


	//   ....[138]....
        /*0a64*/ 	.word	0x0001dff0


	//   ....[139]....
        /*0a68*/ 	.word	0x0001e0e0


	//   ....[140]....
        /*0a6c*/ 	.word	0x0001e190


	//   ....[141]....
        /*0a70*/ 	.word	0x0001e1e0


	//   ....[142]....
        /*0a74*/ 	.word	0x0001e230


	//   ....[143]....
        /*0a78*/ 	.word	0x0001e3c0


	//   ....[144]....
        /*0a7c*/ 	.word	0x0001e510


	//   ....[145]....
        /*0a80*/ 	.word	0x0001e5c0


	//   ....[146]....
        /*0a84*/ 	.word	0x0001e610


	//   ....[147]....
        /*0a88*/ 	.word	0x0001e980


	//   ....[148]....
        /*0a8c*/ 	.word	0x0001ea20


	//   ....[149]....
        /*0a90*/ 	.word	0x0001ea80


	//   ....[150]....
        /*0a94*/ 	.word	0x0001eaf0


	//   ....[151]....
        /*0a98*/ 	.word	0x0001eb50


	//   ....[152]....
        /*0a9c*/ 	.word	0x0001ebc0


	//   ....[153]....
        /*0aa0*/ 	.word	0x0001ec80


	//   ....[154]....
        /*0aa4*/ 	.word	0x0001ece0


	//   ....[155]....
        /*0aa8*/ 	.word	0x0001eda0


	//   ....[156]....
        /*0aac*/ 	.word	0x0001f080


	//   ....[157]....
        /*0ab0*/ 	.word	0x0001f260


	//   ....[158]....
        /*0ab4*/ 	.word	0x0001f2b0


	//   ....[159]....
        /*0ab8*/ 	.word	0x0001f310


	//   ....[160]....
        /*0abc*/ 	.word	0x0001f3e0


	//   ....[161]....
        /*0ac0*/ 	.word	0x0001f440


	//   ....[162]....
        /*0ac4*/ 	.word	0x0001f520


	//   ....[163]....
        /*0ac8*/ 	.word	0x0001f580


	//   ....[164]....
        /*0acc*/ 	.word	0x0001f660


	//   ....[165]....
        /*0ad0*/ 	.word	0x0001f6c0


	//   ....[166]....
        /*0ad4*/ 	.word	0x0001f7a0


	//   ....[167]....
        /*0ad8*/ 	.word	0x0001f800


	//   ....[168]....
        /*0adc*/ 	.word	0x0001f8e0


	//   ....[169]....
        /*0ae0*/ 	.word	0x0001f940


	//   ....[170]....
        /*0ae4*/ 	.word	0x0001fa20


	//   ....[171]....
        /*0ae8*/ 	.word	0x0001fa80


	//   ....[172]....
        /*0aec*/ 	.word	0x0001fb70


	//   ....[173]....
        /*0af0*/ 	.word	0x0001fbe0


	//   ....[174]....
        /*0af4*/ 	.word	0x0001fcb0


	//   ....[175]....
        /*0af8*/ 	.word	0x0001fd10


	//   ....[176]....
        /*0afc*/ 	.word	0x0001fe00


	//   ....[177]....
        /*0b00*/ 	.word	0x0001fe60


	//   ....[178]....
        /*0b04*/ 	.word	0x0001ff30


	//   ....[179]....
        /*0b08*/ 	.word	0x0001ff90


	//   ....[180]....
        /*0b0c*/ 	.word	0x00020050


	//   ....[181]....
        /*0b10*/ 	.word	0x00020360


	//   ....[182]....
        /*0b14*/ 	.word	0x00020400


	//   ....[183]....
        /*0b18*/ 	.word	0x00020520


	//   ....[184]....
        /*0b1c*/ 	.word	0x00020590


	//   ....[185]....
        /*0b20*/ 	.word	0x00020600


	//   ....[186]....
        /*0b24*/ 	.word	0x00020670


	//   ....[187]....
        /*0b28*/ 	.word	0x000206e0


	//   ....[188]....
        /*0b2c*/ 	.word	0x00020760


	//   ....[189]....
        /*0b30*/ 	.word	0x000207f0


	//   ....[190]....
        /*0b34*/ 	.word	0x00020880


	//   ....[191]....
        /*0b38*/ 	.word	0x000208f0


	//   ....[192]....
        /*0b3c*/ 	.word	0x00020960


	//   ....[193]....
        /*0b40*/ 	.word	0x000209d0


	//   ....[194]....
        /*0b44*/ 	.word	0x00020a50


	//   ....[195]....
        /*0b48*/ 	.word	0x00020ac0


	//   ....[196]....
        /*0b4c*/ 	.word	0x00020b60


	//   ....[197]....
        /*0b50*/ 	.word	0x00020bf0


	//   ....[198]....
        /*0b54*/ 	.word	0x00020d10


	//----- nvinfo : EIATTR_REG_RECONFIG
	.align		4
.L_235:
        /*0b58*/ 	.byte	0x01, 0x54
	.zero		2


	//----- nvinfo : EIATTR_SYSCALL_OFFSETS
	.align		4
        /*0b5c*/ 	.byte	0x04, 0x46
        /*0b5e*/ 	.short	(.L_237 - .L_236)


	//   ....[0]....
.L_236:
        /*0b60*/ 	.word	0x00001b90


	//   ....[1]....
        /*0b64*/ 	.word	0x00001ce0


	//   ....[2]....
        /*0b68*/ 	.word	0x000063c0


	//   ....[3]....
        /*0b6c*/ 	.word	0x000066e0


	//   ....[4]....
        /*0b70*/ 	.word	0x000197c0


	//   ....[5]....
        /*0b74*/ 	.word	0x00019910


	//   ....[6]....
        /*0b78*/ 	.word	0x00019a00


	//   ....[7]....
        /*0b7c*/ 	.word	0x0001a230


	//----- nvinfo : EIATTR_MBARRIER_INSTR_OFFSETS
	.align		4
.L_237:
        /*0b80*/ 	.byte	0x04, 0x39
        /*0b82*/ 	.short	(.L_239 - .L_238)


	//   ....[0]....
.L_238:
        /*0b84*/ 	.word	0x000002d0
        /*0b88*/ 	.word	0x000000ff
        /*0b8c*/ 	.word	0x00016800
        /*0b90*/ 	.short	0x0100
        /*0b92*/ 	.byte	0x08
	.zero		1


	//   ....[1]....
        /*0b94*/ 	.word	0x000002e0
        /*0b98*/ 	.word	0x000000ff
        /*0b9c*/ 	.word	0x00016820
        /*0ba0*/ 	.short	0x0100
        /*0ba2*/ 	.byte	0x08
	.zero		1


	//   ....[2]....
        /*0ba4*/ 	.word	0x000003d0
        /*0ba8*/ 	.word	0x000000ff
        /*0bac*/ 	.word	0x00016830
        /*0bb0*/ 	.short	0x0100
        /*0bb2*/ 	.byte	0x08
	.zero		1


	//   ....[3]....
        /*0bb4*/ 	.word	0x000003e0
        /*0bb8*/ 	.word	0x000000ff
        /*0bbc*/ 	.word	0x00016840
        /*0bc0*/ 	.short	0x0100
        /*0bc2*/ 	.byte	0x08
	.zero		1


	//   ....[4]....
        /*0bc4*/ 	.word	0x000003f0
        /*0bc8*/ 	.word	0x000000ff
        /*0bcc*/ 	.word	0x00016838
        /*0bd0*/ 	.short	0x0100
        /*0bd2*/ 	.byte	0x08
	.zero		1


	//   ....[5]....
        /*0bd4*/ 	.word	0x00000400
        /*0bd8*/ 	.word	0x000000ff
        /*0bdc*/ 	.word	0x00016848
        /*0be0*/ 	.short	0x0100
        /*0be2*/ 	.byte	0x08
	.zero		1


	//   ....[6]....
        /*0be4*/ 	.word	0x00000530
        /*0be8*/ 	.word	0x000000ff
        /*0bec*/ 	.word	0x00016850
        /*0bf0*/ 	.short	0x0100
        /*0bf2*/ 	.byte	0x08
	.zero		1


	//   ....[7]....
        /*0bf4*/ 	.word	0x00000540
        /*0bf8*/ 	.word	0x000000ff
        /*0bfc*/ 	.word	0x00016860
        /*0c00*/ 	.short	0x0100
        /*0c02*/ 	.byte	0x08
	.zero		1


	//   ....[8]....
        /*0c04*/ 	.word	0x00000550
        /*0c08*/ 	.word	0x000000ff
        /*0c0c*/ 	.word	0x00016858
        /*0c10*/ 	.short	0x0100
        /*0c12*/ 	.byte	0x08
	.zero		1


	//   ....[9]....
        /*0c14*/ 	.word	0x00000560
        /*0c18*/ 	.word	0x000000ff
        /*0c1c*/ 	.word	0x00016868
        /*0c20*/ 	.short	0x0100
        /*0c22*/ 	.byte	0x08
	.zero		1


	//   ....[10]....
        /*0c24*/ 	.word	0x00000650
        /*0c28*/ 	.word	0x000000ff
        /*0c2c*/ 	.word	0x00016870
        /*0c30*/ 	.short	0x0100
        /*0c32*/ 	.byte	0x06
	.zero		1


	//   ....[11]....
        /*0c34*/ 	.word	0x00000660
        /*0c38*/ 	.word	0x000000ff
        /*0c3c*/ 	.word	0x00016880
        /*0c40*/ 	.short	0x0100
        /*0c42*/ 	.byte	0x06
	.zero		1


	//   ....[12]....
        /*0c44*/ 	.word	0x00000670
        /*0c48*/ 	.word	0x000000ff
        /*0c4c*/ 	.word	0x00016878
        /*0c50*/ 	.short	0x0100
        /*0c52*/ 	.byte	0x06
	.zero		1


	//   ....[13]....
        /*0c54*/ 	.word	0x00000680
        /*0c58*/ 	.word	0x000000ff
        /*0c5c*/ 	.word	0x00016888
        /*0c60*/ 	.short	0x0100
        /*0c62*/ 	.byte	0x06
	.zero		1


	//   ....[14]....
        /*0c64*/ 	.word	0x000007b0
        /*0c68*/ 	.word	0x000000ff
        /*0c6c*/ 	.word	0x00016890
        /*0c70*/ 	.short	0x0100
        /*0c72*/ 	.byte	0x08
	.zero		1


	//   ....[15]....
        /*0c74*/ 	.word	0x000007c0
        /*0c78*/ 	.word	0x000000ff
        /*0c7c*/ 	.word	0x000168a0
        /*0c80*/ 	.short	0x0100
        /*0c82*/ 	.byte	0x08
	.zero		1


	//   ....[16]....
        /*0c84*/ 	.word	0x000007d0
        /*0c88*/ 	.word	0x000000ff
        /*0c8c*/ 	.word	0x00016898
        /*0c90*/ 	.short	0x0100
        /*0c92*/ 	.byte	0x08
	.zero		1


	//   ....[17]....
        /*0c94*/ 	.word	0x000007e0
        /*0c98*/ 	.word	0x000000ff
        /*0c9c*/ 	.word	0x000168a8
        /*0ca0*/ 	.short	0x0100
        /*0ca2*/ 	.byte	0x08
	.zero		1


	//   ....[18]....
        /*0ca4*/ 	.word	0x00000910
        /*0ca8*/ 	.word	0x000000ff
        /*0cac*/ 	.word	0x000168b0
        /*0cb0*/ 	.short	0x0100
        /*0cb2*/ 	.byte	0x08
	.zero		1


	//   ....[19]....
        /*0cb4*/ 	.word	0x00000920
        /*0cb8*/ 	.word	0x000000ff
        /*0cbc*/ 	.word	0x000168c0
        /*0cc0*/ 	.short	0x0100
        /*0cc2*/ 	.byte	0x08
	.zero		1


	//   ....[20]....
        /*0cc4*/ 	.word	0x00000930
        /*0cc8*/ 	.word	0x000000ff
        /*0ccc*/ 	.word	0x000168b8
        /*0cd0*/ 	.short	0x0100
        /*0cd2*/ 	.byte	0x08
	.zero		1


	//   ....[21]....
        /*0cd4*/ 	.word	0x00000940
        /*0cd8*/ 	.word	0x000000ff
        /*0cdc*/ 	.word	0x000168c8
        /*0ce0*/ 	.short	0x0100
        /*0ce2*/ 	.byte	0x08
	.zero		1


	//   ....[22]....
        /*0ce4*/ 	.word	0x00002f30
        /*0ce8*/ 	.word	0x0000004f
        /*0cec*/ 	.word	0x00016890
        /*0cf0*/ 	.short	0x010a
        /*0cf2*/ 	.byte	0x3f
	.zero		1


	//   ....[23]....
        /*0cf4*/ 	.word	0x000042f0
        /*0cf8*/ 	.word	0x0000004f
        /*0cfc*/ 	.word	0x00016890
        /*0d00*/ 	.short	0x010a
        /*0d02*/ 	.byte	0x3f
	.zero		1


	//   ....[24]....
        /*0d04*/ 	.word	0x000054e0
        /*0d08*/ 	.word	0x0000004f
        /*0d0c*/ 	.word	0x00016890
        /*0d10*/ 	.short	0x010a
        /*0d12*/ 	.byte	0x3f
	.zero		1


	//   ....[25]....
        /*0d14*/ 	.word	0x000056f0
        /*0d18*/ 	.word	0x0000000c
        /*0d1c*/ 	.word	0x00000000
        /*0d20*/ 	.short	0x0101
        /*0d22*/ 	.byte	0x3f
	.zero		1


	//   ....[26]....
        /*0d24*/ 	.word	0x00005730
        /*0d28*/ 	.word	0x0000004f
        /*0d2c*/ 	.word	0x000168b0
        /*0d30*/ 	.short	0x010a
        /*0d32*/ 	.byte	0x3f
	.zero		1


	//   ....[27]....
        /*0d34*/ 	.word	0x00005b00
        /*0d38*/ 	.word	0x0000004f
        /*0d3c*/ 	.word	0x00000000
        /*0d40*/ 	.short	0x0101
        /*0d42*/ 	.byte	0x3f
	.zero		1


	//   ....[28]....
        /*0d44*/ 	.word	0x00006460
        /*0d48*/ 	.word	0x00000002
        /*0d4c*/ 	.word	0x00016800
        /*0d50*/ 	.short	0x010a
        /*0d52*/ 	.byte	0x3f
	.zero		1


	//   ....[29]....
        /*0d54*/ 	.word	0x000064b0
        /*0d58*/ 	.word	0x00000002
        /*0d5c*/ 	.word	0x00016800
        /*0d60*/ 	.short	0x010a
        /*0d62*/ 	.byte	0x3f
	.zero		1


	//   ....[30]....
        /*0d64*/ 	.word	0x00006fc0
        /*0d68*/ 	.word	0x00000002
        /*0d6c*/ 	.word	0x00016800
        /*0d70*/ 	.short	0x010a
        /*0d72*/ 	.byte	0x3f
	.zero		1


	//   ....[31]....
        /*0d74*/ 	.word	0x00008600
        /*0d78*/ 	.word	0x00000002
        /*0d7c*/ 	.word	0x00016800
        /*0d80*/ 	.short	0x010a
        /*0d82*/ 	.byte	0x3f
	.zero		1


	//   ....[32]....
        /*0d84*/ 	.word	0x00009640
        /*0d88*/ 	.word	0x00000007
        /*0d8c*/ 	.word	0x00016830
        /*0d90*/ 	.short	0x010a
        /*0d92*/ 	.byte	0x3f
	.zero		1


	//   ....[33]....
        /*0d94*/ 	.word	0x000096b0
        /*0d98*/ 	.word	0x00000007
        /*0d9c*/ 	.word	0x00016830
        /*0da0*/ 	.short	0x010a
        /*0da2*/ 	.byte	0x3f
	.zero		1


	//   ....[34]....
        /*0da4*/ 	.word	0x00009bd0
        /*0da8*/ 	.word	0x00000004
        /*0dac*/ 	.word	0x00000000
        /*0db0*/ 	.short	0x0101
        /*0db2*/ 	.byte	0x3f
	.zero		1


	//   ....[35]....
        /*0db4*/ 	.word	0x0000ca60
        /*0db8*/ 	.word	0x0000000b
        /*0dbc*/ 	.word	0x00016830
        /*0dc0*/ 	.short	0x010a
        /*0dc2*/ 	.byte	0x3f
	.zero		1


	//   ....[36]....
        /*0dc4*/ 	.word	0x0000cab0
        /*0dc8*/ 	.word	0x0000000b
        /*0dcc*/ 	.word	0x00016830
        /*0dd0*/ 	.short	0x010a
        /*0dd2*/ 	.byte	0x3f
	.zero		1


	//   ....[37]....
        /*0dd4*/ 	.word	0x0000cdc0
        /*0dd8*/ 	.word	0x0000000b
        /*0ddc*/ 	.word	0x00016850
        /*0de0*/ 	.short	0x010a
        /*0de2*/ 	.byte	0x3f
	.zero		1


	//   ....[38]....
        /*0de4*/ 	.word	0x0000ce00
        /*0de8*/ 	.word	0x0000000b
        /*0dec*/ 	.word	0x00016850
        /*0df0*/ 	.short	0x010a
        /*0df2*/ 	.byte	0x3f
	.zero		1


	//   ....[39]....
        /*0df4*/ 	.word	0x0000d340
        /*0df8*/ 	.word	0x0000000a
        /*0dfc*/ 	.word	0x00000000
        /*0e00*/ 	.short	0x0101
        /*0e02*/ 	.byte	0x3f
	.zero		1


	//   ....[40]....
        /*0e04*/ 	.word	0x0000ec80
        /*0e08*/ 	.word	0x00000022
        /*0e0c*/ 	.word	0x00000000
        /*0e10*/ 	.short	0x0101
        /*0e12*/ 	.byte	0x3f
	.zero		1


	//   ....[41]....
        /*0e14*/ 	.word	0x0000fd20
        /*0e18*/ 	.word	0x00000000
        /*0e1c*/ 	.word	0x00016830
        /*0e20*/ 	.short	0x010a
        /*0e22*/ 	.byte	0x3f
	.zero		1


	//   ....[42]....
        /*0e24*/ 	.word	0x0000fd70
        /*0e28*/ 	.word	0x00000000
        /*0e2c*/ 	.word	0x00016830
        /*0e30*/ 	.short	0x010a
        /*0e32*/ 	.byte	0x3f
	.zero		1


	//   ....[43]....
        /*0e34*/ 	.word	0x00010080
        /*0e38*/ 	.word	0x00000003
        /*0e3c*/ 	.word	0x00016850
        /*0e40*/ 	.short	0x010a
        /*0e42*/ 	.byte	0x3f
	.zero		1


	//   ....[44]....
        /*0e44*/ 	.word	0x000100c0
        /*0e48*/ 	.word	0x00000003
        /*0e4c*/ 	.word	0x00016850
        /*0e50*/ 	.short	0x010a
        /*0e52*/ 	.byte	0x3f
	.zero		1


	//   ....[45]....
        /*0e54*/ 	.word	0x00011170
        /*0e58*/ 	.word	0x0000002e
        /*0e5c*/ 	.word	0x00000000
        /*0e60*/ 	.short	0x0101
        /*0e62*/ 	.byte	0x3f
	.zero		1


	//   ....[46]....
        /*0e64*/ 	.word	0x00011190
        /*0e68*/ 	.word	0x00000032
        /*0e6c*/ 	.word	0x00000000
        /*0e70*/ 	.short	0x0101
        /*0e72*/ 	.byte	0x3f
	.zero		1


	//   ....[47]....
        /*0e74*/ 	.word	0x00011c50
        /*0e78*/ 	.word	0x00000000
        /*0e7c*/ 	.word	0x00016830
        /*0e80*/ 	.short	0x010a
        /*0e82*/ 	.byte	0x3f
	.zero		1


	//   ....[48]....
        /*0e84*/ 	.word	0x00011ca0
        /*0e88*/ 	.word	0x00000000
        /*0e8c*/ 	.word	0x00016830
        /*0e90*/ 	.short	0x010a
        /*0e92*/ 	.byte	0x3f
	.zero		1


	//   ....[49]....
        /*0e94*/ 	.word	0x00011fb0
        /*0e98*/ 	.word	0x00000003
        /*0e9c*/ 	.word	0x00016850
        /*0ea0*/ 	.short	0x010a
        /*0ea2*/ 	.byte	0x3f
	.zero		1


	//   ....[50]....
        /*0ea4*/ 	.word	0x00011ff0
        /*0ea8*/ 	.word	0x00000003
        /*0eac*/ 	.word	0x00016850
        /*0eb0*/ 	.short	0x010a
        /*0eb2*/ 	.byte	0x3f
	.zero		1


	//   ....[51]....
        /*0eb4*/ 	.word	0x00012570
        /*0eb8*/ 	.word	0x00000003
        /*0ebc*/ 	.word	0x00000000
        /*0ec0*/ 	.short	0x0101
        /*0ec2*/ 	.byte	0x3f
	.zero		1


	//   ....[52]....
        /*0ec4*/ 	.word	0x00014050
        /*0ec8*/ 	.word	0x00000022
        /*0ecc*/ 	.word	0x00000000
        /*0ed0*/ 	.short	0x0101
        /*0ed2*/ 	.byte	0x3f
	.zero		1


	//   ....[53]....
        /*0ed4*/ 	.word	0x00014b60
        /*0ed8*/ 	.word	0x0000000b
        /*0edc*/ 	.word	0x00016850
        /*0ee0*/ 	.short	0x010a
        /*0ee2*/ 	.byte	0x3f
	.zero		1


	//   ....[54]....
        /*0ee4*/ 	.word	0x00014bd0
        /*0ee8*/ 	.word	0x0000000b
        /*0eec*/ 	.word	0x00016850
        /*0ef0*/ 	.short	0x010a
        /*0ef2*/ 	.byte	0x3f
	.zero		1


	//   ....[55]....
        /*0ef4*/ 	.word	0x000151c0
        /*0ef8*/ 	.word	0x00000004
        /*0efc*/ 	.word	0x00000000
        /*0f00*/ 	.short	0x0101
        /*0f02*/ 	.byte	0x3f
	.zero		1


	//   ....[56]....
        /*0f04*/ 	.word	0x00016270
        /*0f08*/ 	.word	0x00000000
        /*0f0c*/ 	.word	0x00000000
        /*0f10*/ 	.short	0x0101
        /*0f12*/ 	.byte	0x3f
	.zero		1


	//   ....[57]....
        /*0f14*/ 	.word	0x000185c0
        /*0f18*/ 	.word	0x00000016
        /*0f1c*/ 	.word	0x00016820
        /*0f20*/ 	.short	0x010a
        /*0f22*/ 	.byte	0x3f
	.zero		1


	//   ....[58]....
        /*0f24*/ 	.word	0x00018670
        /*0f28*/ 	.word	0x00000005
        /*0f2c*/ 	.word	0x000168a0
        /*0f30*/ 	.short	0x010a
        /*0f32*/ 	.byte	0x3f
	.zero		1


	//   ....[59]....
        /*0f34*/ 	.word	0x000188b0
        /*0f38*/ 	.word	0x00000005
        /*0f3c*/ 	.word	0x000168c0
        /*0f40*/ 	.short	0x010a
        /*0f42*/ 	.byte	0x3f
	.zero		1


	//   ....[60]....
        /*0f44*/ 	.word	0x00018c10
        /*0f48*/ 	.word	0x00000005
        /*0f4c*/ 	.word	0x000168a0
        /*0f50*/ 	.short	0x010a
        /*0f52*/ 	.byte	0x3f
	.zero		1


	//   ....[61]....
        /*0f54*/ 	.word	0x00018e30
        /*0f58*/ 	.word	0x00000005
        /*0f5c*/ 	.word	0x000168c0
        /*0f60*/ 	.short	0x010a
        /*0f62*/ 	.byte	0x3f
	.zero		1


	//   ....[62]....
        /*0f64*/ 	.word	0x00019d80
        /*0f68*/ 	.word	0x00000000
        /*0f6c*/ 	.word	0x00016840
        /*0f70*/ 	.short	0x010a
        /*0f72*/ 	.byte	0x3f
	.zero		1


	//   ....[63]....
        /*0f74*/ 	.word	0x0001adc0
        /*0f78*/ 	.word	0x00000016
        /*0f7c*/ 	.word	0x00016800
        /*0f80*/ 	.short	0x0107
        /*0f82*/ 	.byte	0x3f
	.zero		1


	//   ....[64]....
        /*0f84*/ 	.word	0x0001aec0
        /*0f88*/ 	.word	0x00000016
        /*0f8c*/ 	.word	0x00016800
        /*0f90*/ 	.short	0x0101
        /*0f92*/ 	.byte	0x3f
	.zero		1


	//   ....[65]....
        /*0f94*/ 	.word	0x0001aef0
        /*0f98*/ 	.word	0x00000016
        /*0f9c*/ 	.word	0x00016820
        /*0fa0*/ 	.short	0x010a
        /*0fa2*/ 	.byte	0x3f
	.zero		1


	//   ....[66]....
        /*0fa4*/ 	.word	0x0001b230
        /*0fa8*/ 	.word	0x00000002
        /*0fac*/ 	.word	0x00016840
        /*0fb0*/ 	.short	0x010a
        /*0fb2*/ 	.byte	0x3f
	.zero		1


	//   ....[67]....
        /*0fb4*/ 	.word	0x0001b4b0
        /*0fb8*/ 	.word	0x00000003
        /*0fbc*/ 	.word	0x00000060
        /*0fc0*/ 	.short	0x010a
        /*0fc2*/ 	.byte	0x3f
	.zero		1


	//   ....[68]....
        /*0fc4*/ 	.word	0x0001ba20
        /*0fc8*/ 	.word	0x00000002
        /*0fcc*/ 	.word	0x00016840
        /*0fd0*/ 	.short	0x010a
        /*0fd2*/ 	.byte	0x3f
	.zero		1


	//   ....[69]....
        /*0fd4*/ 	.word	0x0001bca0
        /*0fd8*/ 	.word	0x0000000a
        /*0fdc*/ 	.word	0x00000060
        /*0fe0*/ 	.short	0x010a
        /*0fe2*/ 	.byte	0x3f
	.zero		1


	//   ....[70]....
        /*0fe4*/ 	.word	0x0001c140
        /*0fe8*/ 	.word	0x00000002
        /*0fec*/ 	.word	0x00016840
        /*0ff0*/ 	.short	0x010a
        /*0ff2*/ 	.byte	0x3f
	.zero		1


	//   ....[71]....
        /*0ff4*/ 	.word	0x0001c3d0
        /*0ff8*/ 	.word	0x00000005
        /*0ffc*/ 	.word	0x00000060
        /*1000*/ 	.short	0x010a
        /*1002*/ 	.byte	0x3f
	.zero		1


	//   ....[72]....
        /*1004*/ 	.word	0x0001c820
        /*1008*/ 	.word	0x00000003
        /*100c*/ 	.word	0x00016860
        /*1010*/ 	.short	0x010a
        /*1012*/ 	.byte	0x3f
	.zero		1


	//   ....[73]....
        /*1014*/ 	.word	0x0001d770
        /*1018*/ 	.word	0x00000009
        /*101c*/ 	.word	0x00016820
        /*1020*/ 	.short	0x010a
        /*1022*/ 	.byte	0x3f
	.zero		1


	//   ....[74]....
        /*1024*/ 	.word	0x0001d900
        /*1028*/ 	.word	0x00000005
        /*102c*/ 	.word	0x00000000
        /*1030*/ 	.short	0x010a
        /*1032*/ 	.byte	0x3f
	.zero		1


	//   ....[75]....
        /*1034*/ 	.word	0x0001d970
        /*1038*/ 	.word	0x00000003
        /*103c*/ 	.word	0x00000000
        /*1040*/ 	.short	0x010a
        /*1042*/ 	.byte	0x3f
	.zero		1


	//   ....[76]....
        /*1044*/ 	.word	0x0001d9d0
        /*1048*/ 	.word	0x00000017
        /*104c*/ 	.word	0x00000000
        /*1050*/ 	.short	0x010a
        /*1052*/ 	.byte	0x3f
	.zero		1


	//   ....[77]....
        /*1054*/ 	.word	0x0001da00
        /*1058*/ 	.word	0x00000007
        /*105c*/ 	.word	0x00000000
        /*1060*/ 	.short	0x010a
        /*1062*/ 	.byte	0x3f
	.zero		1


	//   ....[78]....
        /*1064*/ 	.word	0x0001da60
        /*1068*/ 	.word	0x0000004f
        /*106c*/ 	.word	0x00016890
        /*1070*/ 	.short	0x010a
        /*1072*/ 	.byte	0x3f
	.zero		1


	//   ....[79]....
        /*1074*/ 	.word	0x0001dab0
        /*1078*/ 	.word	0x0000004f
        /*107c*/ 	.word	0x00016890
        /*1080*/ 	.short	0x010a
        /*1082*/ 	.byte	0x3f
	.zero		1


	//   ....[80]....
        /*1084*/ 	.word	0x0001db00
        /*1088*/ 	.word	0x0000004f
        /*108c*/ 	.word	0x00016890
        /*1090*/ 	.short	0x010a
        /*1092*/ 	.byte	0x3f
	.zero		1


	//   ....[81]....
        /*1094*/ 	.word	0x0001db50
        /*1098*/ 	.word	0x0000004f
        /*109c*/ 	.word	0x000168b0
        /*10a0*/ 	.short	0x010a
        /*10a2*/ 	.byte	0x3f
	.zero		1


	//   ....[82]....
        /*10a4*/ 	.word	0x0001e020
        /*10a8*/ 	.word	0x00000002
        /*10ac*/ 	.word	0x00016800
        /*10b0*/ 	.short	0x010a
        /*10b2*/ 	.byte	0x3f
	.zero		1


	//   ....[83]....
        /*10b4*/ 	.word	0x0001e640
        /*10b8*/ 	.word	0x00000002
        /*10bc*/ 	.word	0x00016800
        /*10c0*/ 	.short	0x010a
        /*10c2*/ 	.byte	0x3f
	.zero		1


	//   ....[84]....
        /*10c4*/ 	.word	0x0001e690
        /*10c8*/ 	.word	0x00000007
        /*10cc*/ 	.word	0x00016830
        /*10d0*/ 	.short	0x010a
        /*10d2*/ 	.byte	0x3f
	.zero		1


	//   ....[85]....
        /*10d4*/ 	.word	0x0001e6e0
        /*10d8*/ 	.word	0x0000000b
        /*10dc*/ 	.word	0x00016830
        /*10e0*/ 	.short	0x010a
        /*10e2*/ 	.byte	0x3f
	.zero		1


	//   ....[86]....
        /*10e4*/ 	.word	0x0001e730
        /*10e8*/ 	.word	0x0000000b
        /*10ec*/ 	.word	0x00016850
        /*10f0*/ 	.short	0x010a
        /*10f2*/ 	.byte	0x3f
	.zero		1


	//   ....[87]....
        /*10f4*/ 	.word	0x0001e780
        /*10f8*/ 	.word	0x00000000
        /*10fc*/ 	.word	0x00016830
        /*1100*/ 	.short	0x010a
        /*1102*/ 	.byte	0x3f
	.zero		1


	//   ....[88]....
        /*1104*/ 	.word	0x0001e7d0
        /*1108*/ 	.word	0x00000003
        /*110c*/ 	.word	0x00016850
        /*1110*/ 	.short	0x010a
        /*1112*/ 	.byte	0x3f
	.zero		1


	//   ....[89]....
        /*1114*/ 	.word	0x0001e820
        /*1118*/ 	.word	0x00000000
        /*111c*/ 	.word	0x00016830
        /*1120*/ 	.short	0x010a
        /*1122*/ 	.byte	0x3f
	.zero		1


	//   ....[90]....
        /*1124*/ 	.word	0x0001e870
        /*1128*/ 	.word	0x00000003
        /*112c*/ 	.word	0x00016850
        /*1130*/ 	.short	0x010a
        /*1132*/ 	.byte	0x3f
	.zero		1


	//   ....[91]....
        /*1134*/ 	.word	0x0001e8c0
        /*1138*/ 	.word	0x0000000b
        /*113c*/ 	.word	0x00016850
        /*1140*/ 	.short	0x010a
        /*1142*/ 	.byte	0x3f
	.zero		1


	//   ....[92]....
        /*1144*/ 	.word	0x0001ee60
        /*1148*/ 	.word	0x00000016
        /*114c*/ 	.word	0x00016820
        /*1150*/ 	.short	0x010a
        /*1152*/ 	.byte	0x3f
	.zero		1


	//   ....[93]....
        /*1154*/ 	.word	0x0001eeb0
        /*1158*/ 	.word	0x00000005
        /*115c*/ 	.word	0x000168a0
        /*1160*/ 	.short	0x010a
        /*1162*/ 	.byte	0x3f
	.zero		1


	//   ....[94]....
        /*1164*/ 	.word	0x0001ef00
        /*1168*/ 	.word	0x00000005
        /*116c*/ 	.word	0x000168c0
        /*1170*/ 	.short	0x010a
        /*1172*/ 	.byte	0x3f
	.zero		1


	//   ....[95]....
        /*1174*/ 	.word	0x0001ef50
        /*1178*/ 	.word	0x00000005
        /*117c*/ 	.word	0x000168a0
        /*1180*/ 	.short	0x010a
        /*1182*/ 	.byte	0x3f
	.zero		1


	//   ....[96]....
        /*1184*/ 	.word	0x0001efa0
        /*1188*/ 	.word	0x00000005
        /*118c*/ 	.word	0x000168c0
        /*1190*/ 	.short	0x010a
        /*1192*/ 	.byte	0x3f
	.zero		1


	//   ....[97]....
        /*1194*/ 	.word	0x0001f140
        /*1198*/ 	.word	0x00000000
        /*119c*/ 	.word	0x00016840
        /*11a0*/ 	.short	0x010a
        /*11a2*/ 	.byte	0x3f
	.zero		1


	//   ....[98]....
        /*11a4*/ 	.word	0x00020080
        /*11a8*/ 	.word	0x00000016
        /*11ac*/ 	.word	0x00016820
        /*11b0*/ 	.short	0x010a
        /*11b2*/ 	.byte	0x3f
	.zero		1


	//   ....[99]....
        /*11b4*/ 	.word	0x000200d0
        /*11b8*/ 	.word	0x00000002
        /*11bc*/ 	.word	0x00016840
        /*11c0*/ 	.short	0x010a
        /*11c2*/ 	.byte	0x3f
	.zero		1


	//   ....[100]....
        /*11c4*/ 	.word	0x00020120
        /*11c8*/ 	.word	0x00000003
        /*11cc*/ 	.word	0x00000060
        /*11d0*/ 	.short	0x010a
        /*11d2*/ 	.byte	0x3f
	.zero		1


	//   ....[101]....
        /*11d4*/ 	.word	0x00020170
        /*11d8*/ 	.word	0x00000002
        /*11dc*/ 	.word	0x00016840
        /*11e0*/ 	.short	0x010a
        /*11e2*/ 	.byte	0x3f
	.zero		1


	//   ....[102]....
        /*11e4*/ 	.word	0x000201c0
        /*11e8*/ 	.word	0x0000000a
        /*11ec*/ 	.word	0x00000060
        /*11f0*/ 	.short	0x010a
        /*11f2*/ 	.byte	0x3f
	.zero		1


	//   ....[103]....
        /*11f4*/ 	.word	0x00020210
        /*11f8*/ 	.word	0x00000002
        /*11fc*/ 	.word	0x00016840
        /*1200*/ 	.short	0x010a
        /*1202*/ 	.byte	0x3f
	.zero		1


	//   ....[104]....
        /*1204*/ 	.word	0x00020260
        /*1208*/ 	.word	0x00000005
        /*120c*/ 	.word	0x00000060
        /*1210*/ 	.short	0x010a
        /*1212*/ 	.byte	0x3f
	.zero		1


	//   ....[105]....
        /*1214*/ 	.word	0x000202b0
        /*1218*/ 	.word	0x00000003
        /*121c*/ 	.word	0x00016860
        /*1220*/ 	.short	0x010a
        /*1222*/ 	.byte	0x3f
	.zero		1


	//   ....[106]....
        /*1224*/ 	.word	0x00020c30
        /*1228*/ 	.word	0x00000009
        /*122c*/ 	.word	0x00016820
        /*1230*/ 	.short	0x010a
        /*1232*/ 	.byte	0x3f
	.zero		1


	//   ....[107]....
        /*1234*/ 	.word	0x00020dd0
        /*1238*/ 	.word	0x00000005
        /*123c*/ 	.word	0x00000000
        /*1240*/ 	.short	0x010a
        /*1242*/ 	.byte	0x3f
	.zero		1


	//   ....[108]....
        /*1244*/ 	.word	0x00020e20
        /*1248*/ 	.word	0x00000003
        /*124c*/ 	.word	0x00000000
        /*1250*/ 	.short	0x010a
        /*1252*/ 	.byte	0x3f
	.zero		1


	//   ....[109]....
        /*1254*/ 	.word	0x00020e70
        /*1258*/ 	.word	0x00000017
        /*125c*/ 	.word	0x00000000
        /*1260*/ 	.short	0x010a
        /*1262*/ 	.byte	0x3f
	.zero		1


	//----- nvinfo : EIATTR_NUM_MBARRIERS
	.align		4
.L_239:
        /*1264*/ 	.byte	0x03, 0x38
        /*1266*/ 	.short	0x0016


	//----- nvinfo : EIATTR_EXIT_INSTR_OFFSETS
	.align		4
        /*1268*/ 	.byte	0x04, 0x1c
        /*126a*/ 	.short	(.L_241 - .L_240)


	//   ....[0]....
.L_240:
        /*126c*/ 	.word	0x0001da50


	//----- nvinfo : EIATTR_MAX_THREADS
	.align		4
.L_241:
        /*1270*/ 	.byte	0x04, 0x05
        /*1272*/ 	.short	(.L_243 - .L_242)
.L_242:
        /*1274*/ 	.word	0x00000200
        /*1278*/ 	.word	0x00000001
        /*127c*/ 	.word	0x00000001


	//----- nvinfo : EIATTR_CRS_STACK_SIZE
	.align		4
.L_243:
        /*1280*/ 	.byte	0x04, 0x1e
        /*1282*/ 	.short	(.L_245 - .L_244)
.L_244:
        /*1284*/ 	.word	0x00000000


	//----- nvinfo : EIATTR_CBANK_PARAM_SIZE
	.align		4
.L_245:
        /*1288*/ 	.byte	0x03, 0x19
        /*128a*/ 	.short	0x0af0


	//----- nvinfo : EIATTR_PARAM_CBANK
	.align		4
        /*128c*/ 	.byte	0x04, 0x0a
        /*128e*/ 	.short	(.L_247 - .L_246)
	.align		4
.L_246:
        /*1290*/ 	.word	index@(.nv.constant0._ZN7cutlass13device_kernelIN5flash11enable_sm90INS1_16FlashAttnFwdSm90INS1_25CollectiveMainloopFwdSm90ILi2EN4cute5tupleIJNS5_1CILi1EEES8_S8_EEENS6_IJNS7_ILi192EEENS7_ILi128EEENS7_ILi64EEEEEELi64ENS_10bfloat16_tEfNS_4arch4Sm90ELb0ELb1ELb0ELb1ELb0ELb1ELb0ELb1ELb1ELb1ELb0ELb0EEENS1_21CollectiveEpilogueFwdINS6_IJSA_SC_SB_EEES9_SE_SG_Li384ELb1ELb1ELb0ELb0EEENS1_36VarlenDynamicPersistentTileSchedulerILi192ELi128ELi384ELi128ELb0ELb1ELb1ELb1ELb0ELb1EEEEEEEEEvNT_6ParamsE)
        /*1294*/ 	.short	0x0210
        /*1296*/ 	.short	0x0af0


	//----- nvinfo : EIATTR_SW_WAR
	.align		4
.L_247:
        /*1298*/ 	.byte	0x04, 0x36
        /*129a*/ 	.short	(.L_249 - .L_248)
.L_248:
        /*129c*/ 	.word	0x00000008
.L_249:


//--------------------- .nv.info._ZN7cutlass13device_kernelIN5flash11enable_sm90INS1_16FlashAttnFwdSm90INS1_25CollectiveMainloopFwdSm90ILi2EN4cute5tupleIJNS5_1CILi1EEES8_S8_EEENS6_IJNS7_ILi192EEENS7_ILi128EEENS7_ILi64EEEEEELi64ENS_10bfloat16_tEfNS_4arch4Sm90ELb1ELb0ELb0ELb0ELb0ELb0ELb0ELb1ELb1ELb1ELb0ELb0EEENS1_21CollectiveEpilogueFwdINS6_IJSA_SC_SB_EEES9_SE_SG_Li384ELb0ELb1ELb0ELb0EEENS1_30DynamicPersistentTileSchedulerILi384ELi128ELb0ELb1ELb1EEEEEEEEEvNT_6ParamsE --------------------------
	.section	.nv.info._ZN7cutlass13device_kernelIN5flash11enable_sm90INS1_16FlashAttnFwdSm90INS1_25CollectiveMainloopFwdSm90ILi2EN4cute5tupleIJNS5_1CILi1EEES8_S8_EEENS6_IJNS7_ILi192EEENS7_ILi128EEENS7_ILi64EEEEEELi64ENS_10bfloat16_tEfNS_4arch4Sm90ELb1ELb0ELb0ELb0ELb0ELb0ELb0ELb1ELb1ELb1ELb0ELb0EEENS1_21CollectiveEpilogueFwdINS6_IJSA_SC_SB_EEES9_SE_SG_Li384ELb0ELb1ELb0ELb0EEENS1_30DynamicPersistentTileSchedulerILi384ELi128ELb0ELb1ELb1EEEEEEEEEvNT_6ParamsE,"",@"SHT_CUDA_INFO"
	.sectionflags	@""
	.align	4


	//----- nvinfo : EIATTR_CUDA_API_VERSION
	.align		4
        /*0000*/ 	.byte	0x04, 0x37
        /*0002*/ 	.short	(.L_251 - .L_250)
.L_250:
        /*0004*/ 	.word	0x00000082


	//----- nvinfo : EIATTR_KPARAM_INFO
	.align		4
.L_251:
        /*0008*/ 	.byte	0x04, 0x17
        /*000a*/ 	.short	(.L_253 - .L_252)
.L_252:
        /*000c*/ 	.word	0x00000000
        /*0010*/ 	.short	0x0000
        /*0012*/ 	.short	0x0070
        /*0014*/ 	.byte	0x00, 0xf0, 0x01, 0x2a


	//----- nvinfo : EIATTR_SPARSE_MMA_MASK
	.align		4
.L_253:
        /*0018*/ 	.byte	0x03, 0x50
        /*001a*/ 	.short	0x0000


	//----- nvinfo : EIATTR_MAXREG_COUNT
	.align		4
        /*001c*/ 	.byte	0x03, 0x1b
        /*001e*/ 	.short	0x0080


	//----- nvinfo : EIATTR_NUM_BARRIERS
	.align		4
        /*0020*/ 	.byte	0x02, 0x4c
        /*0022*/ 	.byte	0x10
	.zero		1


	//----- nvinfo : EIATTR_EXTERNS
	.align		4
        /*0024*/ 	.byte	0x04, 0x0f
        /*0026*/ 	.short	(.L_255 - .L_254)


	//   ....[0]....
	.align		4
.L_254:
        /*0028*/ 	.word	index@(__assertfail)


	//----- nvinfo : EIATTR_ANNOTATIONS
	.align		4
.L_255:
        /*002c*/ 	.byte	0x04, 0x55
        /*002e*/ 	.short	(.L_257 - .L_256)


	//   ....[0]....
.L_256:
        /*0030*/ 	.word	0x00000001
        /*0034*/ 	.byte	0x70, 0x97, 0x00, 0x00, 0x01, 0x00, 0x00, 0x00, 0x80, 0x97, 0x00, 0x00, 0x01, 0x00, 0x00, 0x00
        /*0044*/ 	.byte	0x00, 0x98, 0x00, 0x00, 0x01, 0x00, 0x00, 0x00, 0x50, 0xb4, 0x00, 0x00, 0x01, 0x00, 0x00, 0x00
        /*0054*/ 	.byte	0x70, 0xb4, 0x00, 0x00, 0x01, 0x00, 0x00, 0x00, 0xb0, 0xce, 0x00, 0x00, 0x01, 0x00, 0x00, 0x00
        /*0064*/ 	.byte	0x50, 0xd0, 0x00, 0x00


	//----- nvinfo : EIATTR_MERCURY_ISA_VERSION
	.align		4
.L_257:
        /*0068*/ 	.byte	0x03, 0x5f
        /*006a*/ 	.short	0x0101


	//----- nvinfo : EIATTR_INT_WARP_WIDE_INSTR_OFFSETS
	.align		4
        /*006c*/ 	.byte	0x04, 0x31
        /*006e*/ 	.short	(.L_259 - .L_258)


	//   ....[0]....
.L_258:
        /*0070*/ 	.word	0x00000130


	//   ....[1]....
        /*0074*/ 	.word	0x00000170


	//   ....[2]....
        /*0078*/ 	.word	0x000001e0


	//   ....[3]....
        /*007c*/ 	.word	0x00009e10


	//   ....[4]....
        /*0080*/ 	.word	0x00009ea0


	//   ....[5]....
        /*0084*/ 	.word	0x0000cb20


	//   ....[6]....
        /*0088*/ 	.word	0x0000cbb0


	//----- nvinfo : EIATTR_COOP_GROUP_MASK_REGIDS
	.align		4
.L_259:
        /*008c*/ 	.byte	0x04, 0x29
        /*008e*/ 	.short	(.L_261 - .L_260)


	//   ....[0]....
.L_260:
        /*0090*/ 	.word	0xffffffff


	//   ....[1]....
        /*0094*/ 	.word	0xffffffff


	//   ....[2]....
        /*0098*/ 	.word	0xffffffff


	//   ....[3]....
        /*009c*/ 	.word	0xffffffff


	//   ....[4]....
        /*00a0*/ 	.word	0xffffffff


	//   ....[5]....
        /*00a4*/ 	.word	0xffffffff


	//   ....[6]....
        /*00a8*/ 	.word	0xffffffff


	//   ....[7]....
        /*00ac*/ 	.word	0xffffffff


	//   ....[8]....
        /*00b0*/ 	.word	0xffffffff


	//   ....[9]....
        /*00b4*/ 	.word	0xffffffff


	//   ....[10]....
        /*00b8*/ 	.word	0xffffffff


	//   ....[11]....
        /*00bc*/ 	.word	0xffffffff


	//   ....[12]....
        /*00c0*/ 	.word	0xffffffff


	//   ....[13]....
        /*00c4*/ 	.word	0xffffffff


	//   ....[14]....
        /*00c8*/ 	.word	0xffffffff


	//   ....[15]....
        /*00cc*/ 	.word	0xffffffff


	//   ....[16]....
        /*00d0*/ 	.word	0xffffffff


	//   ....[17]....
        /*00d4*/ 	.word	0xffffffff


	//   ....[18]....
        /*00d8*/ 	.word	0xffffffff


	//   ....[19]....
        /*00dc*/ 	.word	0xffffffff


	//   ....[20]....
        /*00e0*/ 	.word	0xffffffff


	//   ....[21]....
        /*00e4*/ 	.word	0xffffffff


	//   ....[22]....
        /*00e8*/ 	.word	0xffffffff


	//   ....[23]....
        /*00ec*/ 	.word	0xffffffff


	//   ....[24]....
        /*00f0*/ 	.word	0xffffffff


	//   ....[25]....
        /*00f4*/ 	.word	0xffffffff


	//   ....[26]....
        /*00f8*/ 	.word	0xffffffff


	//   ....[27]....
        /*00fc*/ 	.word	0xffffffff


	//   ....[28]....
        /*0100*/ 	.word	0xffffffff


	//   ....[29]....
        /*0104*/ 	.word	0xffffffff


	//   ....[30]....
        /*0108*/ 	.word	0xffffffff


	//   ....[31]....
        /*010c*/ 	.word	0xffffffff


	//   ....[32]....
        /*0110*/ 	.word	0xffffffff


	//   ....[33]....
        /*0114*/ 	.word	0xffffffff


	//   ....[34]....
        /*0118*/ 	.word	0xffffffff


	//   ....[35]....
        /*011c*/ 	.word	0xffffffff


	//   ....[36]....
        /*0120*/ 	.word	0xffffffff


	//   ....[37]....
        /*0124*/ 	.word	0xffffffff


	//   ....[38]....
        /*0128*/ 	.word	0xffffffff


	//   ....[39]....
        /*012c*/ 	.word	0xffffffff


	//   ....[40]....
        /*0130*/ 	.word	0xffffffff


	//   ....[41]....
        /*0134*/ 	.word	0xffffffff


	//   ....[42]....
        /*0138*/ 	.word	0xffffffff


	//   ....[43]....
        /*013c*/ 	.word	0xffffffff


	//   ....[44]....
        /*0140*/ 	.word	0xffffffff


	//   ....[45]....
        /*0144*/ 	.word	0xffffffff


	//   ....[46]....
        /*0148*/ 	.word	0xffffffff


	//   ....[47]....
        /*014c*/ 	.word	0xffffffff


	//   ....[48]....
        /*0150*/ 	.word	0xffffffff


	//   ....[49]....
        /*0154*/ 	.word	0xffffffff


	//   ....[50]....
        /*0158*/ 	.word	0xffffffff


	//   ....[51]....
        /*015c*/ 	.word	0xffffffff


	//   ....[52]....
        /*0160*/ 	.word	0xffffffff


	//   ....[53]....
        /*0164*/ 	.word	0xffffffff


	//   ....[54]....
        /*0168*/ 	.word	0xffffffff


	//   ....[55]....
        /*016c*/ 	.word	0xffffffff


	//   ....[56]....
        /*0170*/ 	.word	0xffffffff


	//   ....[57]....
        /*0174*/ 	.word	0xffffffff


	//   ....[58]....
        /*0178*/ 	.word	0xffffffff


	//   ....[59]....
        /*017c*/ 	.word	0xffffffff


	//   ....[60]....
        /*0180*/ 	.word	0xffffffff


	//   ....[61]....
        /*0184*/ 	.word	0xffffffff


	//   ....[62]....
        /*0188*/ 	.word	0xffffffff


	//   ....[63]....
        /*018c*/ 	.word	0xffffffff


	//   ....[64]....
        /*0190*/ 	.word	0xffffffff


	//   ....[65]....
        /*0194*/ 	.word	0xffffffff


	//   ....[66]....
        /*0198*/ 	.word	0xffffffff


	//   ....[67]....
        /*019c*/ 	.word	0xffffffff


	//   ....[68]....
        /*01a0*/ 	.word	0xffffffff


	//   ....[69]....
        /*01a4*/ 	.word	0xffffffff


	//   ....[70]....
        /*01a8*/ 	.word	0xffffffff


	//   ....[71]....
        /*01ac*/ 	.word	0xffffffff


	//   ....[72]....
        /*01b0*/ 	.word	0xffffffff


	//   ....[73]....
        /*01b4*/ 	.word	0xffffffff


	//   ....[74]....
        /*01b8*/ 	.word	0xffffffff


	//   ....[75]....
        /*01bc*/ 	.word	0xffffffff


	//   ....[76]....
        /*01c0*/ 	.word	0x0500000f


	//   ....[77]....
        /*01c4*/ 	.word	0x0500000f


	//   ....[78]....
        /*01c8*/ 	.word	0x0500000f


	//   ....[79]....
        /*01cc*/ 	.word	0x0500000f


	//   ....[80]....
        /*01d0*/ 	.word	0x0500000f


	//   ....[81]....
        /*01d4*/ 	.word	0x0500000f


	//   ....[82]....
        /*01d8*/ 	.word	0x0500000f


	//   ....[83]....
        /*01dc*/ 	.word	0x0500000f


	//   ....[84]....
        /*01e0*/ 	.word	0x0500000f


	//   ....[85]....
        /*01e4*/ 	.word	0x0500000f


	//   ....[86]....
        /*01e8*/ 	.word	0x0500000f


	//   ....[87]....
        /*01ec*/ 	.word	0x0500000f


	//   ....[88]....
        /*01f0*/ 	.word	0x0500000f


	//   ....[89]....
        /*01f4*/ 	.word	0x0500000f


	//   ....[90]....
        /*01f8*/ 	.word	0x0500000f


	//   ....[91]....
        /*01fc*/ 	.word	0x0500000f


	//   ....[92]....
        /*0200*/ 	.word	0x0500000f


	//   ....[93]....
        /*0204*/ 	.word	0x0500000f


	//   ....[94]....
        /*0208*/ 	.word	0x0500000f


	//   ....[95]....
        /*020c*/ 	.word	0x0500000f


	//   ....[96]....
        /*0210*/ 	.word	0x0500000f


	//   ....[97]....
        /*0214*/ 	.word	0x0500000f


	//   ....[98]....
        /*0218*/ 	.word	0x0500000f


	//   ....[99]....
        /*021c*/ 	.word	0x0500000f


	//   ....[100]....
        /*0220*/ 	.word	0x0500000f


	//   ....[101]....
        /*0224*/ 	.word	0x0500000f


	//   ....[102]....
        /*0228*/ 	.word	0x0500000f


	//----- nvinfo : EIATTR_COOP_GROUP_INSTR_OFFSETS
	.align		4
.L_261:
        /*022c*/ 	.byte	0x04, 0x28
        /*022e*/ 	.short	(.L_263 - .L_262)


	//   ....[0]....
.L_262:
        /*0230*/ 	.word	0x00000070


	//   ....[1]....
        /*0234*/ 	.word	0x00000140


	//   ....[2]....
        /*0238*/ 	.word	0x00000190


	//   ....[3]....
        /*023c*/ 	.word	0x000003c0


	//   ....[4]....
        /*0240*/ 	.word	0x00000520


	//   ....[5]....
        /*0244*/ 	.word	0x00000640


	//   ....[6]....
        /*0248*/ 	.word	0x000007a0


	//   ....[7]....
        /*024c*/ 	.word	0x00001350


	//   ....[8]....
        /*0250*/ 	.word	0x00001a10


	//   ....[9]....
        /*0254*/ 	.word	0x00002190


	//   ....[10]....
        /*0258*/ 	.word	0x000021a0


	//   ....[11]....
        /*025c*/ 	.word	0x000021c0


	//   ....[12]....
        /*0260*/ 	.word	0x00002c50


	//   ....[13]....
        /*0264*/ 	.word	0x00002cb0


	//   ....[14]....
        /*0268*/ 	.word	0x00003c20


	//   ....[15]....
        /*026c*/ 	.word	0x00003c60


	//   ....[16]....
        /*0270*/ 	.word	0x00004370


	//   ....[17]....
        /*0274*/ 	.word	0x000044a0


	//   ....[18]....
        /*0278*/ 	.word	0x00004d50


	//   ....[19]....
        /*027c*/ 	.word	0x00004dc0


	//   ....[20]....
        /*0280*/ 	.word	0x00006420


	//   ....[21]....
        /*0284*/ 	.word	0x00006450


	//   ....[22]....
        /*0288*/ 	.word	0x000069b0


	//   ....[23]....
        /*028c*/ 	.word	0x00006a40


	//   ....[24]....
        /*0290*/ 	.word	0x00007b40


	//   ....[25]....
        /*0294*/ 	.word	0x00007b80


	//   ....[26]....
        /*0298*/ 	.word	0x00007c90


	//   ....[27]....
        /*029c*/ 	.word	0x00007ca0


	//   ....[28]....
        /*02a0*/ 	.word	0x00008840


	//   ....[29]....
        /*02a4*/ 	.word	0x00008870


	//   ....[30]....
        /*02a8*/ 	.word	0x000088a0


	//   ....[31]....
        /*02ac*/ 	.word	0x000088d0


	//   ....[32]....
        /*02b0*/ 	.word	0x00008d50


	//   ....[33]....
        /*02b4*/ 	.word	0x00008d90


	//   ....[34]....
        /*02b8*/ 	.word	0x00008db0


	//   ....[35]....
        /*02bc*/ 	.word	0x00008de0


	//   ....[36]....
        /*02c0*/ 	.word	0x00008e00


	//   ....[37]....
        /*02c4*/ 	.word	0x00008e10


	//   ....[38]....
        /*02c8*/ 	.word	0x00008e30


	//   ....[39]....
        /*02cc*/ 	.word	0x00008e50


	//   ....[40]....
        /*02d0*/ 	.word	0x000094b0


	//   ....[41]....
        /*02d4*/ 	.word	0x000094f0


	//   ....[42]....
        /*02d8*/ 	.word	0x00009520


	//   ....[43]....
        /*02dc*/ 	.word	0x00009550


	//   ....[44]....
        /*02e0*/ 	.word	0x00009570


	//   ....[45]....
        /*02e4*/ 	.word	0x00009580


	//   ....[46]....
        /*02e8*/ 	.word	0x00009590


	//   ....[47]....
        /*02ec*/ 	.word	0x000095b0


	//   ....[48]....
        /*02f0*/ 	.word	0x00009730


	//   ....[49]....
        /*02f4*/ 	.word	0x0000a3d0


	//   ....[50]....
        /*02f8*/ 	.word	0x0000add0


	//   ....[51]....
        /*02fc*/ 	.word	0x0000ae00


	//   ....[52]....
        /*0300*/ 	.word	0x0000ae30


	//   ....[53]....
        /*0304*/ 	.word	0x0000aec0


	//   ....[54]....
        /*0308*/ 	.word	0x0000aef0


	//   ....[55]....
        /*030c*/ 	.word	0x0000af00


	//   ....[56]....
        /*0310*/ 	.word	0x0000af40


	//   ....[57]....
        /*0314*/ 	.word	0x0000af70


	//   ....[58]....
        /*0318*/ 	.word	0x0000afe0


	//   ....[59]....
        /*031c*/ 	.word	0x0000aff0


	//   ....[60]....
        /*0320*/ 	.word	0x0000b030


	//   ....[61]....
        /*0324*/ 	.word	0x0000b060


	//   ....[62]....
        /*0328*/ 	.word	0x0000b0d0


	//   ....[63]....
        /*032c*/ 	.word	0x0000b0e0


	//   ....[64]....
        /*0330*/ 	.word	0x0000b100


	//   ....[65]....
        /*0334*/ 	.word	0x0000b130


	//   ....[66]....
        /*0338*/ 	.word	0x0000b190


	//   ....[67]....
        /*033c*/ 	.word	0x0000b1a0


	//   ....[68]....
        /*0340*/ 	.word	0x0000b200


	//   ....[69]....
        /*0344*/ 	.word	0x0000b250


	//   ....[70]....
        /*0348*/ 	.word	0x0000b270


	//   ....[71]....
        /*034c*/ 	.word	0x0000b2b0


	//   ....[72]....
        /*0350*/ 	.word	0x0000b2c0


	//   ....[73]....
        /*0354*/ 	.word	0x0000b310


	//   ....[74]....
        /*0358*/ 	.word	0x0000cf90


	//   ....[75]....
        /*035c*/ 	.word	0x0000d170


	//   ....[76]....
        /*0360*/ 	.word	0x0000d6d0


	//   ....[77]....
        /*0364*/ 	.word	0x0000d830


	//   ....[78]....
        /*0368*/ 	.word	0x0000d890


	//   ....[79]....
        /*036c*/ 	.word	0x0000d950


	//   ....[80]....
        /*0370*/ 	.word	0x0000da00


	//   ....[81]....
        /*0374*/ 	.word	0x0000da80


	//   ....[82]....
        /*0378*/ 	.word	0x0000db20


	//   ....[83]....
        /*037c*/ 	.word	0x0000db80


	//   ....[84]....
        /*0380*/ 	.word	0x0000dc60


	//   ....[85]....
        /*0384*/ 	.word	0x0000dce0


	//   ....[86]....
        /*0388*/ 	.word	0x0000dd80


	//   ....[87]....
        /*038c*/ 	.word	0x0000dde0


	//   ....[88]....
        /*0390*/ 	.word	0x0000dec0


	//   ....[89]....
        /*0394*/ 	.word	0x0000df40


	//   ....[90]....
        /*0398*/ 	.word	0x0000dfe0


	//   ....[91]....
        /*039c*/ 	.word	0x0000e040


	//   ....[92]....
        /*03a0*/ 	.word	0x0000e0f0


	//   ....[93]....
        /*03a4*/ 	.word	0x0000e170


	//   ....[94]....
        /*03a8*/ 	.word	0x0000e250


	//   ....[95]....
        /*03ac*/ 	.word	0x0000e2b0


	//   ....[96]....
        /*03b0*/ 	.word	0x0000e360


	//   ....[97]....
        /*03b4*/ 	.word	0x0000e3c0


	//   ....[98]....
        /*03b8*/ 	.word	0x0000e480


	//   ....[99]....
        /*03bc*/ 	.word	0x0000e500


	//   ....[100]....
        /*03c0*/ 	.word	0x0000e5a0


	//   ....[101]....
        /*03c4*/ 	.word	0x0000e8b0


	//   ....[102]....
        /*03c8*/ 	.word	0x0000e9d0


	//----- nvinfo : EIATTR_REG_RECONFIG
	.align		4
.L_263:
        /*03cc*/ 	.byte	0x01, 0x54
	.zero		2


	//----- nvinfo : EIATTR_SYSCALL_OFFSETS
	.align		4
        /*03d0*/ 	.byte	0x04, 0x46
        /*03d2*/ 	.short	(.L_265 - .L_264)


	//   ....[0]....
.L_264:
        /*03d4*/ 	.word	0x00001530


	//   ....[1]....
        /*03d8*/ 	.word	0x0000a000


	//   ....[2]....
        /*03dc*/ 	.word	0x0000a150


	//   ....[3]....
        /*03e0*/ 	.word	0x0000a240


	//   ....[4]....
        /*03e4*/ 	.word	0x0000a940


	//----- nvinfo : EIATTR_MBARRIER_INSTR_OFFSETS
	.align		4
.L_265:
        /*03e8*/ 	.byte	0x04, 0x39
        /*03ea*/ 	.short	(.L_267 - .L_266)


	//   ....[0]....
.L_266:
        /*03ec*/ 	.word	0x00000270
        /*03f0*/ 	.word	0x000000ff
        /*03f4*/ 	.word	0x00016800
        /*03f8*/ 	.short	0x0100
        /*03fa*/ 	.byte	0x08
	.zero		1


	//   ....[1]....
        /*03fc*/ 	.word	0x00000280
        /*0400*/ 	.word	0x000000ff
        /*0404*/ 	.word	0x00016820
        /*0408*/ 	.short	0x0100
        /*040a*/ 	.byte	0x08
	.zero		1


	//   ....[2]....
        /*040c*/ 	.word	0x00000370
        /*0410*/ 	.word	0x000000ff
        /*0414*/ 	.word	0x00016830
        /*0418*/ 	.short	0x0100
        /*041a*/ 	.byte	0x08
	.zero		1


	//   ....[3]....
        /*041c*/ 	.word	0x00000380
        /*0420*/ 	.word	0x000000ff
        /*0424*/ 	.word	0x00016840
        /*0428*/ 	.short	0x0100
        /*042a*/ 	.byte	0x08
	.zero		1


	//   ....[4]....
        /*042c*/ 	.word	0x00000390
        /*0430*/ 	.word	0x000000ff
        /*0434*/ 	.word	0x00016838
        /*0438*/ 	.short	0x0100
        /*043a*/ 	.byte	0x08
	.zero		1


	//   ....[5]....
        /*043c*/ 	.word	0x000003a0
        /*0440*/ 	.word	0x000000ff
        /*0444*/ 	.word	0x00016848
        /*0448*/ 	.short	0x0100
        /*044a*/ 	.byte	0x08
	.zero		1


	//   ....[6]....
        /*044c*/ 	.word	0x000004d0
        /*0450*/ 	.word	0x000000ff
        /*0454*/ 	.word	0x00016850
        /*0458*/ 	.short	0x0100
        /*045a*/ 	.byte	0x08
	.zero		1


	//   ....[7]....
        /*045c*/ 	.word	0x000004e0
        /*0460*/ 	.word	0x000000ff
        /*0464*/ 	.word	0x00016860
        /*0468*/ 	.short	0x0100
        /*046a*/ 	.byte	0x08
	.zero		1


	//   ....[8]....
        /*046c*/ 	.word	0x000004f0
        /*0470*/ 	.word	0x000000ff
        /*0474*/ 	.word	0x00016858
        /*0478*/ 	.short	0x0100
        /*047a*/ 	.byte	0x08
	.zero		1


	//   ....[9]....
        /*047c*/ 	.word	0x00000500
        /*0480*/ 	.word	0x000000ff
        /*0484*/ 	.word	0x00016868
        /*0488*/ 	.short	0x0100
        /*048a*/ 	.byte	0x08
	.zero		1


	//   ....[10]....
        /*048c*/ 	.word	0x000005f0
        /*0490*/ 	.word	0x000000ff
        /*0494*/ 	.word	0x00016870
        /*0498*/ 	.short	0x0100
        /*049a*/ 	.byte	0x06
	.zero		1


	//   ....[11]....
        /*049c*/ 	.word	0x00000600
        /*04a0*/ 	.word	0x000000ff
        /*04a4*/ 	.word	0x00016880
        /*04a8*/ 	.short	0x0100
        /*04aa*/ 	.byte	0x06
	.zero		1


	//   ....[12]....
        /*04ac*/ 	.word	0x00000610
        /*04b0*/ 	.word	0x000000ff
        /*04b4*/ 	.word	0x00016878
        /*04b8*/ 	.short	0x0100
        /*04ba*/ 	.byte	0x06
	.zero		1


	//   ....[13]....
        /*04bc*/ 	.word	0x00000620
        /*04c0*/ 	.word	0x000000ff
        /*04c4*/ 	.word	0x00016888
        /*04c8*/ 	.short	0x0100
        /*04ca*/ 	.byte	0x06
	.zero		1


	//   ....[14]....
        /*04cc*/ 	.word	0x00000750
        /*04d0*/ 	.word	0x000000ff
        /*04d4*/ 	.word	0x00016890
        /*04d8*/ 	.short	0x0100
        /*04da*/ 	.byte	0x08
	.zero		1


	//   ....[15]....
        /*04dc*/ 	.word	0x00000760
        /*04e0*/ 	.word	0x000000ff
        /*04e4*/ 	.word	0x000168a0
        /*04e8*/ 	.short	0x0100
        /*04ea*/ 	.byte	0x08
	.zero		1


	//   ....[16]....
        /*04ec*/ 	.word	0x00000770
        /*04f0*/ 	.word	0x000000ff
        /*04f4*/ 	.word	0x00016898
        /*04f8*/ 	.short	0x0100
        /*04fa*/ 	.byte	0x08
	.zero		1


	//   ....[17]....
        /*04fc*/ 	.word	0x00000780
        /*0500*/ 	.word	0x000000ff
        /*0504*/ 	.word	0x000168a8
        /*0508*/ 	.short	0x0100
        /*050a*/ 	.byte	0x08
	.zero		1


	//   ....[18]....
        /*050c*/ 	.word	0x000008b0
        /*0510*/ 	.word	0x000000ff
        /*0514*/ 	.word	0x000168b0
        /*0518*/ 	.short	0x0100
        /*051a*/ 	.byte	0x08
	.zero		1


	//   ....[19]....
        /*051c*/ 	.word	0x000008c0
        /*0520*/ 	.word	0x000000ff
        /*0524*/ 	.word	0x000168c0
        /*0528*/ 	.short	0x0100
        /*052a*/ 	.byte	0x08
	.zero		1


	//   ....[20]....
        /*052c*/ 	.word	0x000008d0
        /*0530*/ 	.word	0x000000ff
        /*0534*/ 	.word	0x000168b8
        /*0538*/ 	.short	0x0100
        /*053a*/ 	.byte	0x08
	.zero		1


	//   ....[21]....
        /*053c*/ 	.word	0x000008e0
        /*0540*/ 	.word	0x000000ff
        /*0544*/ 	.word	0x000168c8
        /*0548*/ 	.short	0x0100
        /*054a*/ 	.byte	0x08
	.zero		1


	//   ....[22]....
        /*054c*/ 	.word	0x000015b0
        /*0550*/ 	.word	0x000000ff
        /*0554*/ 	.word	0x00016800
        /*0558*/ 	.short	0x010a
        /*055a*/ 	.byte	0x2d
	.zero		1


	//   ....[23]....
        /*055c*/ 	.word	0x00001630
        /*0560*/ 	.word	0x00000002
        /*0564*/ 	.word	0x00016830
        /*0568*/ 	.short	0x010a
        /*056a*/ 	.byte	0x3f
	.zero		1


	//   ....[24]....
        /*056c*/ 	.word	0x00001690
        /*0570*/ 	.word	0x00000002
        /*0574*/ 	.word	0x00016830
        /*0578*/ 	.short	0x010a
        /*057a*/ 	.byte	0x3f
	.zero		1


	//   ....[25]....
        /*057c*/ 	.word	0x00001bd0
        /*0580*/ 	.word	0x00000002
        /*0584*/ 	.word	0x00000000
        /*0588*/ 	.short	0x0101
        /*058a*/ 	.byte	0x3f
	.zero		1


	//   ....[26]....
        /*058c*/ 	.word	0x00003870
        /*0590*/ 	.word	0x000000ff
        /*0594*/ 	.word	0x00016830
        /*0598*/ 	.short	0x010a
        /*059a*/ 	.byte	0x06
	.zero		1


	//   ....[27]....
        /*059c*/ 	.word	0x000038b0
        /*05a0*/ 	.word	0x000000ff
        /*05a4*/ 	.word	0x00016830
        /*05a8*/ 	.short	0x010a
        /*05aa*/ 	.byte	0x06
	.zero		1


	//   ....[28]....
        /*05ac*/ 	.word	0x00003a90
        /*05b0*/ 	.word	0x000000ff
        /*05b4*/ 	.word	0x00016850
        /*05b8*/ 	.short	0x010a
        /*05ba*/ 	.byte	0x06
	.zero		1


	//   ....[29]....
        /*05bc*/ 	.word	0x00003ad0
        /*05c0*/ 	.word	0x000000ff
        /*05c4*/ 	.word	0x00016850
        /*05c8*/ 	.short	0x010a
        /*05ca*/ 	.byte	0x06
	.zero		1


	//   ....[30]....
        /*05cc*/ 	.word	0x00005340
        /*05d0*/ 	.word	0x00000024
        /*05d4*/ 	.word	0x00000000
        /*05d8*/ 	.short	0x0101
        /*05da*/ 	.byte	0x3f
	.zero		1


	//   ....[31]....
        /*05dc*/ 	.word	0x00005600
        /*05e0*/ 	.word	0x00000024
        /*05e4*/ 	.word	0x00000000
        /*05e8*/ 	.short	0x0101
        /*05ea*/ 	.byte	0x3f
	.zero		1


	//   ....[32]....
        /*05ec*/ 	.word	0x00005ea0
        /*05f0*/ 	.word	0x000000ff
        /*05f4*/ 	.word	0x00016830
        /*05f8*/ 	.short	0x010a
        /*05fa*/ 	.byte	0x06
	.zero		1


	//   ....[33]....
        /*05fc*/ 	.word	0x00005ee0
        /*0600*/ 	.word	0x000000ff
        /*0604*/ 	.word	0x00016830
        /*0608*/ 	.short	0x010a
        /*060a*/ 	.byte	0x06
	.zero		1


	//   ....[34]....
        /*060c*/ 	.word	0x000060c0
        /*0610*/ 	.word	0x000000ff
        /*0614*/ 	.word	0x00016850
        /*0618*/ 	.short	0x010a
        /*061a*/ 	.byte	0x06
	.zero		1


	//   ....[35]....
        /*061c*/ 	.word	0x00006100
        /*0620*/ 	.word	0x000000ff
        /*0624*/ 	.word	0x00016850
        /*0628*/ 	.short	0x010a
        /*062a*/ 	.byte	0x06
	.zero		1


	//   ....[36]....
        /*062c*/ 	.word	0x000073d0
        /*0630*/ 	.word	0x0000001f
        /*0634*/ 	.word	0x00000000
        /*0638*/ 	.short	0x0101
        /*063a*/ 	.byte	0x3f
	.zero		1


	//   ....[37]....
        /*063c*/ 	.word	0x00007580
        /*0640*/ 	.word	0x0000001f
        /*0644*/ 	.word	0x00000000
        /*0648*/ 	.short	0x0101
        /*064a*/ 	.byte	0x3f
	.zero		1


	//   ....[38]....
        /*064c*/ 	.word	0x00007ab0
        /*0650*/ 	.word	0x000000ff
        /*0654*/ 	.word	0x00016850
        /*0658*/ 	.short	0x010a
        /*065a*/ 	.byte	0x05
	.zero		1


	//   ....[39]....
        /*065c*/ 	.word	0x00007af0
        /*0660*/ 	.word	0x000000ff
        /*0664*/ 	.word	0x00016850
        /*0668*/ 	.short	0x010a
        /*066a*/ 	.byte	0x05
	.zero		1


	//   ....[40]....
        /*066c*/ 	.word	0x00008020
        /*0670*/ 	.word	0x00000008
        /*0674*/ 	.word	0x00000000
        /*0678*/ 	.short	0x0101
        /*067a*/ 	.byte	0x3f
	.zero		1


	//   ....[41]....
        /*067c*/ 	.word	0x00008c60
        /*0680*/ 	.word	0x00000000
        /*0684*/ 	.word	0x00000000
        /*0688*/ 	.short	0x0101
        /*068a*/ 	.byte	0x3f
	.zero		1


	//   ....[42]....
        /*068c*/ 	.word	0x0000a5f0
        /*0690*/ 	.word	0x00000003
        /*0694*/ 	.word	0x00016840
        /*0698*/ 	.short	0x010a
        /*069a*/ 	.byte	0x3f
	.zero		1


	//   ....[43]....
        /*069c*/ 	.word	0x0000b3e0
        /*06a0*/ 	.word	0x00000011
        /*06a4*/ 	.word	0x00016800
        /*06a8*/ 	.short	0x0107
        /*06aa*/ 	.byte	0x3f
	.zero		1


	//   ....[44]....
        /*06ac*/ 	.word	0x0000b4d0
        /*06b0*/ 	.word	0x00000011
        /*06b4*/ 	.word	0x00016800
        /*06b8*/ 	.short	0x0101
        /*06ba*/ 	.byte	0x3f
	.zero		1


	//   ....[45]....
        /*06bc*/ 	.word	0x0000b4f0
        /*06c0*/ 	.word	0x00000011
        /*06c4*/ 	.word	0x00016820
        /*06c8*/ 	.short	0x010a
        /*06ca*/ 	.byte	0x3f
	.zero		1


	//   ....[46]....
        /*06cc*/ 	.word	0x0000b800
        /*06d0*/ 	.word	0x00000002
        /*06d4*/ 	.word	0x00016840
        /*06d8*/ 	.short	0x010a
        /*06da*/ 	.byte	0x3f
	.zero		1


	//   ....[47]....
        /*06dc*/ 	.word	0x0000ba30
        /*06e0*/ 	.word	0x00000002
        /*06e4*/ 	.word	0x00000060
        /*06e8*/ 	.short	0x010a
        /*06ea*/ 	.byte	0x3f
	.zero		1


	//   ....[48]....
        /*06ec*/ 	.word	0x0000bf60
        /*06f0*/ 	.word	0x00000002
        /*06f4*/ 	.word	0x00016840
        /*06f8*/ 	.short	0x010a
        /*06fa*/ 	.byte	0x3f
	.zero		1


	//   ....[49]....
        /*06fc*/ 	.word	0x0000c190
        /*0700*/ 	.word	0x00000005
        /*0704*/ 	.word	0x00000060
        /*0708*/ 	.short	0x010a
        /*070a*/ 	.byte	0x3f
	.zero		1


	//   ....[50]....
        /*070c*/ 	.word	0x0000c600
        /*0710*/ 	.word	0x00000002
        /*0714*/ 	.word	0x00016840
        /*0718*/ 	.short	0x010a
        /*071a*/ 	.byte	0x3f
	.zero		1


	//   ....[51]....
        /*071c*/ 	.word	0x0000c840
        /*0720*/ 	.word	0x00000005
        /*0724*/ 	.word	0x00000060
        /*0728*/ 	.short	0x010a
        /*072a*/ 	.byte	0x3f
	.zero		1


	//   ....[52]....
        /*072c*/ 	.word	0x0000cc50
        /*0730*/ 	.word	0x00000003
        /*0734*/ 	.word	0x00016860
        /*0738*/ 	.short	0x010a
        /*073a*/ 	.byte	0x3f
	.zero		1


	//   ....[53]....
        /*073c*/ 	.word	0x0000d0f0
        /*0740*/ 	.word	0x00000007
        /*0744*/ 	.word	0x00016820
        /*0748*/ 	.short	0x010a
        /*074a*/ 	.byte	0x3f
	.zero		1


	//   ....[54]....
        /*074c*/ 	.word	0x0000d290
        /*0750*/ 	.word	0x00000005
        /*0754*/ 	.word	0x00000000
        /*0758*/ 	.short	0x010a
        /*075a*/ 	.byte	0x3f
	.zero		1


	//   ....[55]....
        /*075c*/ 	.word	0x0000d300
        /*0760*/ 	.word	0x00000003
        /*0764*/ 	.word	0x00000000
        /*0768*/ 	.short	0x010a
        /*076a*/ 	.byte	0x3f
	.zero		1


	//   ....[56]....
        /*076c*/ 	.word	0x0000d360
        /*0770*/ 	.word	0x00000005
        /*0774*/ 	.word	0x00000000
        /*0778*/ 	.short	0x010a
        /*077a*/ 	.byte	0x3f
	.zero		1


	//   ....[57]....
        /*077c*/ 	.word	0x0000d390
        /*0780*/ 	.word	0x00000003
        /*0784*/ 	.word	0x00000000
        /*0788*/ 	.short	0x010a
        /*078a*/ 	.byte	0x3f
	.zero		1


	//   ....[58]....
        /*078c*/ 	.word	0x0000d400
        /*0790*/ 	.word	0x00000003
        /*0794*/ 	.word	0x00016800
        /*0798*/ 	.short	0x010a
        /*079a*/ 	.byte	0x3f
	.zero		1


	//   ....[59]....
        /*079c*/ 	.word	0x0000d450
        /*07a0*/ 	.word	0x00000002
        /*07a4*/ 	.word	0x00016830
        /*07a8*/ 	.short	0x010a
        /*07aa*/ 	.byte	0x3f
	.zero		1


	//   ....[60]....
        /*07ac*/ 	.word	0x0000d4b0
        /*07b0*/ 	.word	0x00000007
        /*07b4*/ 	.word	0x00016830
        /*07b8*/ 	.short	0x010a
        /*07ba*/ 	.byte	0x3f
	.zero		1


	//   ....[61]....
        /*07bc*/ 	.word	0x0000d510
        /*07c0*/ 	.word	0x00000007
        /*07c4*/ 	.word	0x00016850
        /*07c8*/ 	.short	0x010a
        /*07ca*/ 	.byte	0x3f
	.zero		1


	//   ....[62]....
        /*07cc*/ 	.word	0x0000d570
        /*07d0*/ 	.word	0x00000009
        /*07d4*/ 	.word	0x00016830
        /*07d8*/ 	.short	0x010a
        /*07da*/ 	.byte	0x3f
	.zero		1


	//   ....[63]....
        /*07dc*/ 	.word	0x0000d5d0
        /*07e0*/ 	.word	0x00000009
        /*07e4*/ 	.word	0x00016850
        /*07e8*/ 	.short	0x010a
        /*07ea*/ 	.byte	0x3f
	.zero		1


	//   ....[64]....
        /*07ec*/ 	.word	0x0000d630
        /*07f0*/ 	.word	0x00000005
        /*07f4*/ 	.word	0x00016850
        /*07f8*/ 	.short	0x010a
        /*07fa*/ 	.byte	0x3f
	.zero		1


	//   ....[65]....
        /*07fc*/ 	.word	0x0000d780
        /*0800*/ 	.word	0x00000003
        /*0804*/ 	.word	0x00016840
        /*0808*/ 	.short	0x010a
        /*080a*/ 	.byte	0x3f
	.zero		1


	//   ....[66]....
        /*080c*/ 	.word	0x0000e5d0
        /*0810*/ 	.word	0x00000011
        /*0814*/ 	.word	0x00016820
        /*0818*/ 	.short	0x010a
        /*081a*/ 	.byte	0x3f
	.zero		1


	//   ....[67]....
        /*081c*/ 	.word	0x0000e620
        /*0820*/ 	.word	0x00000002
        /*0824*/ 	.word	0x00016840
        /*0828*/ 	.short	0x010a
        /*082a*/ 	.byte	0x3f
	.zero		1


	//   ....[68]....
        /*082c*/ 	.word	0x0000e670
        /*0830*/ 	.word	0x00000002
        /*0834*/ 	.word	0x00000060
        /*0838*/ 	.short	0x010a
        /*083a*/ 	.byte	0x3f
	.zero		1


	//   ....[69]....
        /*083c*/ 	.word	0x0000e6c0
        /*0840*/ 	.word	0x00000002
        /*0844*/ 	.word	0x00016840
        /*0848*/ 	.short	0x010a
        /*084a*/ 	.byte	0x3f
	.zero		1


	//   ....[70]....
        /*084c*/ 	.word	0x0000e710
        /*0850*/ 	.word	0x00000005
        /*0854*/ 	.word	0x00000060
        /*0858*/ 	.short	0x010a
        /*085a*/ 	.byte	0x3f
	.zero		1


	//   ....[71]....
        /*085c*/ 	.word	0x0000e760
        /*0860*/ 	.word	0x00000002
        /*0864*/ 	.word	0x00016840
        /*0868*/ 	.short	0x010a
        /*086a*/ 	.byte	0x3f
	.zero		1


	//   ....[72]....
        /*086c*/ 	.word	0x0000e7b0
        /*0870*/ 	.word	0x00000005
        /*0874*/ 	.word	0x00000060
        /*0878*/ 	.short	0x010a
        /*087a*/ 	.byte	0x3f
	.zero		1


	//   ....[73]....
        /*087c*/ 	.word	0x0000e800
        /*0880*/ 	.word	0x00000003
        /*0884*/ 	.word	0x00016860
        /*0888*/ 	.short	0x010a
        /*088a*/ 	.byte	0x3f
	.zero		1


	//   ....[74]....
        /*088c*/ 	.word	0x0000e8f0
        /*0890*/ 	.word	0x00000007
        /*0894*/ 	.word	0x00016820
        /*0898*/ 	.short	0x010a
        /*089a*/ 	.byte	0x3f
	.zero		1


	//   ....[75]....
        /*089c*/ 	.word	0x0000ea90
        /*08a0*/ 	.word	0x00000005
        /*08a4*/ 	.word	0x00000000
        /*08a8*/ 	.short	0x010a
        /*08aa*/ 	.byte	0x3f
	.zero		1


	//   ....[76]....
        /*08ac*/ 	.word	0x0000eae0
        /*08b0*/ 	.word	0x00000003
        /*08b4*/ 	.word	0x00000000
        /*08b8*/ 	.short	0x010a
        /*08ba*/ 	.byte	0x3f
	.zero		1


	//   ....[77]....
        /*08bc*/ 	.word	0x0000eb30
        /*08c0*/ 	.word	0x00000005
        /*08c4*/ 	.word	0x00000000
        /*08c8*/ 	.short	0x010a
        /*08ca*/ 	.byte	0x3f
	.zero		1


	//----- nvinfo : EIATTR_NUM_MBARRIERS
	.align		4
.L_267:
        /*08cc*/ 	.byte	0x03, 0x38
        /*08ce*/ 	.short	0x0016


	//----- nvinfo : EIATTR_EXIT_INSTR_OFFSETS
	.align		4
        /*08d0*/ 	.byte	0x04, 0x1c
        /*08d2*/ 	.short	(.L_269 - .L_268)


	//   ....[0]....
.L_268:
        /*08d4*/ 	.word	0x00000a40


	//   ....[1]....
        /*08d8*/ 	.word	0x000096c0


	//   ....[2]....
        /*08dc*/ 	.word	0x0000d3e0


	//----- nvinfo : EIATTR_MAX_THREADS
	.align		4
.L_269:
        /*08e0*/ 	.byte	0x04, 0x05
        /*08e2*/ 	.short	(.L_271 - .L_270)
.L_270:
        /*08e4*/ 	.word	0x00000200
        /*08e8*/ 	.word	0x00000001
        /*08ec*/ 	.word	0x00000001


	//----- nvinfo : EIATTR_CRS_STACK_SIZE
	.align		4
.L_271:
        /*08f0*/ 	.byte	0x04, 0x1e
        /*08f2*/ 	.short	(.L_273 - .L_272)
.L_272:
        /*08f4*/ 	.word	0x00000000


	//----- nvinfo : EIATTR_CBANK_PARAM_SIZE
	.align		4
.L_273:
        /*08f8*/ 	.byte	0x03, 0x19
        /*08fa*/ 	.short	0x0af0


	//----- nvinfo : EIATTR_PARAM_CBANK
	.align		4
        /*08fc*/ 	.byte	0x04, 0x0a
        /*08fe*/ 	.short	(.L_275 - .L_274)
	.align		4
.L_274:
        /*0900*/ 	.word	index@(.nv.constant0._ZN7cutlass13device_kernelIN5flash11enable_sm90INS1_16FlashAttnFwdSm90INS1_25CollectiveMainloopFwdSm90ILi2EN4cute5tupleIJNS5_1CILi1EEES8_S8_EEENS6_IJNS7_ILi192EEENS7_ILi128EEENS7_ILi64EEEEEELi64ENS_10bfloat16_tEfNS_4arch4Sm90ELb1ELb0ELb0ELb0ELb0ELb0ELb0ELb1ELb1ELb1ELb0ELb0EEENS1_21CollectiveEpilogueFwdINS6_IJSA_SC_SB_EEES9_SE_SG_Li384ELb0ELb1ELb0ELb0EEENS1_30DynamicPersistentTileSchedulerILi384ELi128ELb0ELb1ELb1EEEEEEEEEvNT_6ParamsE)
        /*0904*/ 	.short	0x0210
        /*0906*/ 	.short	0x0af0


	//----- nvinfo : EIATTR_SW_WAR
	.align		4
.L_275:
        /*0908*/ 	.byte	0x04, 0x36
        /*090a*/ 	.short	(.L_277 - .L_276)
.L_276:
        /*090c*/ 	.word	0x00000008
.L_277:


//--------------------- .nv.info._ZN7cutlass13device_kernelIN5flash11enable_sm90INS1_16FlashAttnFwdSm90INS1_25CollectiveMainloopFwdSm90ILi2EN4cute5tupleIJNS5_1CILi1EEES8_S8_EEENS6_IJNS7_ILi192EEENS7_ILi128EEENS7_ILi64EEEEEELi64ENS_10bfloat16_tEfNS_4arch4Sm90ELb1ELb0ELb0ELb1ELb0ELb0ELb0ELb1ELb1ELb1ELb0ELb0EEENS1_21CollectiveEpilogueFwdINS6_IJSA_SC_SB_EEES9_SE_SG_Li384ELb1ELb1ELb0ELb0EEENS1_36VarlenDynamicPersistentTileSchedulerILi192ELi128ELi384ELi128ELb0ELb1ELb1ELb1ELb1ELb1EEEEEEEEEvNT_6ParamsE --------------------------
	.section	.nv.info._ZN7cutlass13device_kernelIN5flash11enable_sm90INS1_16FlashAttnFwdSm90INS1_25CollectiveMainloopFwdSm90ILi2EN4cute5tupleIJNS5_1CILi1EEES8_S8_EEENS6_IJNS7_ILi192EEENS7_ILi128EEENS7_ILi64EEEEEELi64ENS_10bfloat16_tEfNS_4arch4Sm90ELb1ELb0ELb0ELb1ELb0ELb0ELb0ELb1ELb1ELb1ELb0ELb0EEENS1_21CollectiveEpilogueFwdINS6_IJSA_SC_SB_EEES9_SE_SG_Li384ELb1ELb1ELb0ELb0EEENS1_36VarlenDynamicPersistentTileSchedulerILi192ELi128ELi384ELi128ELb0ELb1ELb1ELb1ELb1ELb1EEEEEEEEEvNT_6ParamsE,"",@"SHT_CUDA_INFO"
	.sectionflags	@""
	.align	4


	//----- nvinfo : EIATTR_CUDA_API_VERSION
	.align		4
        /*0000*/ 	.byte	0x04, 0x37
        /*0002*/ 	.short	(.L_279 - .L_278)
.L_278:
        /*0004*/ 	.word	0x00000082


	//----- nvinfo : EIATTR_KPARAM_INFO
	.align		4
.L_279:
        /*0008*/ 	.byte	0x04, 0x17
        /*000a*/ 	.short	(.L_281 - .L_280)
.L_280:
        /*000c*/ 	.word	0x00000000
        /*0010*/ 	.short	0x0000
        /*0012*/ 	.short	0x0070
        /*0014*/ 	.byte	0x00, 0xf0, 0x01, 0x2a


	//----- nvinfo : EIATTR_SPARSE_MMA_MASK
	.align		4
.L_281:
        /*0018*/ 	.byte	0x03, 0x50
        /*001a*/ 	.short	0x0000


	//----- nvinfo : EIATTR_MAXREG_COUNT
	.align		4
        /*001c*/ 	.byte	0x03, 0x1b
        /*001e*/ 	.short	0x0080


	//----- nvinfo : EIATTR_NUM_BARRIERS
	.align		4
        /*0020*/ 	.byte	0x02, 0x4c
        /*0022*/ 	.byte	0x10
	.zero		1


	//----- nvinfo : EIATTR_EXTERNS
	.align		4
        /*0024*/ 	.byte	0x04, 0x0f
        /*0026*/ 	.short	(.L_283 - .L_282)


	//   ....[0]....
	.align		4
.L_282:
        /*0028*/ 	.word	index@(__assertfail)


	//----- nvinfo : EIATTR_ANNOTATIONS
	.align		4
.L_283:
        /*002c*/ 	.byte	0x04, 0x55
        /*002e*/ 	.short	(.L_285 - .L_284)


	//   ....[0]....
.L_284:
        /* <DEDUP_REMOVED lines=21> */


	//----- nvinfo : EIATTR_MERCURY_ISA_VERSION
	.align		4
.L_285:
        /*0170*/ 	.byte	0x03, 0x5f
        /*0172*/ 	.short	0x0101


	//----- nvinfo : EIATTR_UNUSED_LOAD_BYTE_OFFSET
	.align		4
        /*0174*/ 	.byte	0x04, 0x44
        /*0176*/ 	.short	(.L_287 - .L_286)


	//   ....[0]....
.L_286:
        /*0178*/ 	.word	0x00000a40
        /*017c*/ 	.word	0x0000fff0


	//   ....[1]....
        /*0180*/ 	.word	0x000083f0
        /*0184*/ 	.word	0x0000fff0


	//----- nvinfo : EIATTR_INT_WARP_WIDE_INSTR_OFFSETS
	.align		4
.L_287:
        /*0188*/ 	.byte	0x04, 0x31
        /*018a*/ 	.short	(.L_289 - .L_288)


	//   ....[0]....
.L_288:
        /*018c*/ 	.word	0x00000130


	//   ....[1]....
        /*0190*/ 	.word	0x00000170


	//   ....[2]....
        /*0194*/ 	.word	0x000001e0


	//   ....[3]....
        /*0198*/ 	.word	0x0000afb0


	//   ....[4]....
        /*019c*/ 	.word	0x0000b040


	//   ....[5]....
        /*01a0*/ 	.word	0x0000e040


	//   ....[6]....
        /*01a4*/ 	.word	0x0000e0d0


	//----- nvinfo : EIATTR_COOP_GROUP_MASK_REGIDS
	.align		4
.L_289:
        /*01a8*/ 	.byte	0x04, 0x29
        /*01aa*/ 	.short	(.L_291 - .L_290)


	//   ....[0]....
.L_290:
        /*01ac*/ 	.word	0xffffffff


	//   ....[1]....
        /*01b0*/ 	.word	0xffffffff


	//   ....[2]....
        /*01b4*/ 	.word	0xffffffff


	//   ....[3]....
        /*01b8*/ 	.word	0xffffffff


	//   ....[4]....
        /*01bc*/ 	.word	0xffffffff


	//   ....[5]....
        /*01c0*/ 	.word	0xffffffff


	//   ....[6]....
        /*01c4*/ 	.word	0xffffffff


	//   ....[7]....
        /*01c8*/ 	.word	0xffffffff


	//   ....[8]....
        /*01cc*/ 	.word	0xffffffff


	//   ....[9]....
        /*01d0*/ 	.word	0xffffffff


	//   ....[10]....
        /*01d4*/ 	.word	0xffffffff


	//   ....[11]....
        /*01d8*/ 	.word	0xffffffff


	//   ....[12]....
        /*01dc*/ 	.word	0xffffffff


	//   ....[13]....
        /*01e0*/ 	.word	0xffffffff


	//   ....[14]....
        /*01e4*/ 	.word	0xffffffff


	//   ....[15]....
        /*01e8*/ 	.word	0xffffffff


	//   ....[16]....
        /*01ec*/ 	.word	0xffffffff


	//   ....[17]....
        /*01f0*/ 	.word	0xffffffff


	//   ....[18]....
        /*01f4*/ 	.word	0xffffffff


	//   ....[19]....
        /*01f8*/ 	.word	0xffffffff


	//   ....[20]....
        /*01fc*/ 	.word	0xffffffff


	//   ....[21]....
        /*0200*/ 	.word	0xffffffff


	//   ....[22]....
        /*0204*/ 	.word	0xffffffff


	//   ....[23]....
        /*0208*/ 	.word	0xffffffff


	//   ....[24]....
        /*020c*/ 	.word	0xffffffff


	//   ....[25]....
        /*0210*/ 	.word	0xffffffff


	//   ....[26]....
        /*0214*/ 	.word	0xffffffff


	//   ....[27]....
        /*0218*/ 	.word	0xffffffff


	//   ....[28]....
        /*021c*/ 	.word	0xffffffff


	//   ....[29]....
        /*0220*/ 	.word	0xffffffff


	//   ....[30]....
        /*0224*/ 	.word	0xffffffff


	//   ....[31]....
        /*0228*/ 	.word	0xffffffff


	//   ....[32]....
        /*022c*/ 	.word	0xffffffff


	//   ....[33]....
        /*0230*/ 	.word	0xffffffff


	//   ....[34]....
        /*0234*/ 	.word	0xffffffff


	//   ....[35]....
        /*0238*/ 	.word	0xffffffff


	//   ....[36]....
        /*023c*/ 	.word	0xffffffff


	//   ....[37]....
        /*0240*/ 	.word	0xffffffff


	//   ....[38]....
        /*0244*/ 	.word	0xffffffff


	//   ....[39]....
        /*0248*/ 	.word	0xffffffff


	//   ....[40]....
        /*024c*/ 	.word	0xffffffff


	//   ....[41]....
        /*0250*/ 	.word	0xffffffff


	//   ....[42]....
        /*0254*/ 	.word	0xffffffff


	//   ....[43]....
        /*0258*/ 	.word	0xffffffff


	//   ....[44]....
        /*025c*/ 	.word	0xffffffff


	//   ....[45]....
        /*0260*/ 	.word	0xffffffff


	//   ....[46]....
        /*0264*/ 	.word	0xffffffff


	//   ....[47]....
        /*0268*/ 	.word	0xffffffff


	//   ....[48]....
        /*026c*/ 	.word	0xffffffff


	//   ....[49]....
        /*0270*/ 	.word	0xffffffff


	//   ....[50]....
        /*0274*/ 	.word	0xffffffff


	//   ....[51]....
        /*0278*/ 	.word	0xffffffff


	//   ....[52]....
        /*027c*/ 	.word	0xffffffff


	//   ....[53]....
        /*0280*/ 	.word	0xffffffff


	//   ....[54]....
        /*0284*/ 	.word	0xffffffff


	//   ....[55]....
        /*0288*/ 	.word	0xffffffff


	//   ....[56]....
        /*028c*/ 	.word	0xffffffff


	//   ....[57]....
        /*0290*/ 	.word	0xffffffff


	//   ....[58]....
        /*0294*/ 	.word	0xffffffff


	//   ....[59]....
        /*0298*/ 	.word	0xffffffff


	//   ....[60]....
        /*029c*/ 	.word	0xffffffff


	//   ....[61]....
        /*02a0*/ 	.word	0xffffffff


	//   ....[62]....
        /*02a4*/ 	.word	0xffffffff


	//   ....[63]....
        /*02a8*/ 	.word	0xffffffff


	//   ....[64]....
        /*02ac*/ 	.word	0xffffffff


	//   ....[65]....
        /*02b0*/ 	.word	0xffffffff


	//   ....[66]....
        /*02b4*/ 	.word	0xffffffff


	//   ....[67]....
        /*02b8*/ 	.word	0xffffffff


	//   ....[68]....
        /*02bc*/ 	.word	0xffffffff


	//   ....[69]....
        /*02c0*/ 	.word	0xffffffff


	//   ....[70]....
        /*02c4*/ 	.word	0xffffffff


	//   ....[71]....
        /*02c8*/ 	.word	0xffffffff


	//   ....[72]....
        /*02cc*/ 	.word	0xffffffff


	//   ....[73]....
        /*02d0*/ 	.word	0xffffffff


	//   ....[74]....
        /*02d4*/ 	.word	0xffffffff


	//   ....[75]....
        /*02d8*/ 	.word	0xffffffff


	//   ....[76]....
        /*02dc*/ 	.word	0xffffffff


	//   ....[77]....
        /*02e0*/ 	.word	0xffffffff


	//   ....[78]....
        /*02e4*/ 	.word	0xffffffff


	//   ....[79]....
        /*02e8*/ 	.word	0xffffffff


	//   ....[80]....
        /*02ec*/ 	.word	0xffffffff


	//   ....[81]....
        /*02f0*/ 	.word	0xffffffff


	//   ....[82]....
        /*02f4*/ 	.word	0xffffffff


	//   ....[83]....
        /*02f8*/ 	.word	0xffffffff


	//   ....[84]....
        /*02fc*/ 	.word	0xffffffff


	//   ....[85]....
        /*0300*/ 	.word	0xffffffff


	//   ....[86]....
        /*0304*/ 	.word	0xffffffff


	//   ....[87]....
        /*0308*/ 	.word	0xffffffff


	//   ....[88]....
        /*030c*/ 	.word	0xffffffff


	//   ....[89]....
        /*0310*/ 	.word	0xffffffff


	//   ....[90]....
        /*0314*/ 	.word	0xffffffff


	//   ....[91]....
        /*0318*/ 	.word	0xffffffff


	//   ....[92]....
        /*031c*/ 	.word	0xffffffff


	//   ....[93]....
        /*0320*/ 	.word	0xffffffff


	//   ....[94]....
        /*0324*/ 	.word	0xffffffff


	//   ....[95]....
        /*0328*/ 	.word	0xffffffff


	//   ....[96]....
        /*032c*/ 	.word	0xffffffff


	//   ....[97]....
        /*0330*/ 	.word	0xffffffff


	//   ....[98]....
        /*0334*/ 	.word	0xffffffff


	//   ....[99]....
        /*0338*/ 	.word	0xffffffff


	//   ....[100]....
        /*033c*/ 	.word	0xffffffff


	//   ....[101]....
        /*0340*/ 	.word	0xffffffff


	//   ....[102]....
        /*0344*/ 	.word	0xffffffff


	//   ....[103]....
        /*0348*/ 	.word	0xffffffff


	//   ....[104]....
        /*034c*/ 	.word	0xffffffff


	//   ....[105]....
        /*0350*/ 	.word	0xffffffff


	//   ....[106]....
        /*0354*/ 	.word	0xffffffff


	//   ....[107]....
        /*0358*/ 	.word	0x0500000f


	//   ....[108]....
        /*035c*/ 	.word	0x0500000f


	//   ....[109]....
        /*0360*/ 	.word	0x0500000f


	//   ....[110]....
        /*0364*/ 	.word	0x0500000f


	//   ....[111]....
        /*0368*/ 	.word	0x0500000f


	//   ....[112]....
        /*036c*/ 	.word	0x0500000f


	//   ....[113]....
        /*0370*/ 	.word	0x0500000f


	//   ....[114]....
        /*0374*/ 	.word	0x0500000f


	//   ....[115]....
        /*0378*/ 	.word	0x0500000f


	//   ....[116]....
        /*037c*/ 	.word	0x0500000f


	//   ....[117]....
        /*0380*/ 	.word	0x0500000f


	//   ....[118]....
        /*0384*/ 	.word	0x0500000f


	//   ....[119]....
        /*0388*/ 	.word	0x0500000f


	//   ....[120]....
        /*038c*/ 	.word	0x0500000f


	//   ....[121]....
        /*0390*/ 	.word	0x0500000f


	//   ....[122]....
        /*0394*/ 	.word	0x0500000f


	//   ....[123]....
        /*0398*/ 	.word	0x0500000f


	//   ....[124]....
        /*039c*/ 	.word	0x0500000f


	//   ....[125]....
        /*03a0*/ 	.word	0x0500000f


	//   ....[126]....
        /*03a4*/ 	.word	0x0500000f


	//   ....[127]....
        /*03a8*/ 	.word	0x0500000f


	//   ....[128]....
        /*03ac*/ 	.word	0x0500000f


	//   ....[129]....
        /*03b0*/ 	.word	0x0500000f


	//   ....[130]....
        /*03b4*/ 	.word	0x0500000f


	//   ....[131]....
        /*03b8*/ 	.word	0x0500000f


	//   ....[132]....
        /*03bc*/ 	.word	0x0500000f


	//   ....[133]....
        /*03c0*/ 	.word	0x0500000f


	//   ....[134]....
        /*03c4*/ 	.word	0x0500000f


	//   ....[135]....
        /*03c8*/ 	.word	0x0500000f


	//   ....[136]....
        /*03cc*/ 	.word	0x0500000f


	//   ....[137]....
        /*03d0*/ 	.word	0x0500000f


	//   ....[138]....
        /*03d4*/ 	.word	0x0500000f


	//   ....[139]....
        /*03d8*/ 	.word	0x0500000f


	//   ....[140]....
        /*03dc*/ 	.word	0x0500000f


	//   ....[141]....
        /*03e0*/ 	.word	0x0500000f


	//   ....[142]....
        /*03e4*/ 	.word	0x0500000f


	//   ....[143]....
        /*03e8*/ 	.word	0x0500000f


	//   ....[144]....
        /*03ec*/ 	.word	0x0500000f


	//   ....[145]....
        /*03f0*/ 	.word	0x0500000f


	//   ....[146]....
        /*03f4*/ 	.word	0x0500000f


	//   ....[147]....
        /*03f8*/ 	.word	0x0500000f


	//   ....[148]....
        /*03fc*/ 	.word	0x0500000f


	//   ....[149]....
        /*0400*/ 	.word	0x0500000f


	//----- nvinfo : EIATTR_COOP_GROUP_INSTR_OFFSETS
	.align		4
.L_291:
        /*0404*/ 	.byte	0x04, 0x28
        /*0406*/ 	.short	(.L_293 - .L_292)


	//   ....[0]....
.L_292:
        /*0408*/ 	.word	0x00000070


	//   ....[1]....
        /*040c*/ 	.word	0x00000140


	//   ....[2]....
        /*0410*/ 	.word	0x00000190


	//   ....[3]....
        /*0414*/ 	.word	0x000003c0


	//   ....[4]....
        /*0418*/ 	.word	0x00000520


	//   ....[5]....
        /*041c*/ 	.word	0x00000640


	//   ....[6]....
        /*0420*/ 	.word	0x000007a0


	//   ....[7]....
        /*0424*/ 	.word	0x00001520


	//   ....[8]....
        /*0428*/ 	.word	0x00001be0


	//   ....[9]....
        /*042c*/ 	.word	0x00002380


	//   ....[10]....
        /*0430*/ 	.word	0x000023b0


	//   ....[11]....
        /*0434*/ 	.word	0x00002430


	//   ....[12]....
        /*0438*/ 	.word	0x00002d70


	//   ....[13]....
        /*043c*/ 	.word	0x00002dd0


	//   ....[14]....
        /*0440*/ 	.word	0x00003d80


	//   ....[15]....
        /*0444*/ 	.word	0x00003dc0


	//   ....[16]....
        /*0448*/ 	.word	0x000044f0


	//   ....[17]....
        /*044c*/ 	.word	0x00004620


	//   ....[18]....
        /*0450*/ 	.word	0x00004ec0


	//   ....[19]....
        /*0454*/ 	.word	0x00004f30


	//   ....[20]....
        /*0458*/ 	.word	0x00006590


	//   ....[21]....
        /*045c*/ 	.word	0x000065c0


	//   ....[22]....
        /*0460*/ 	.word	0x00006b20


	//   ....[23]....
        /*0464*/ 	.word	0x00006bb0


	//   ....[24]....
        /*0468*/ 	.word	0x00007cb0


	//   ....[25]....
        /*046c*/ 	.word	0x00007cf0


	//   ....[26]....
        /*0470*/ 	.word	0x00007e00


	//   ....[27]....
        /*0474*/ 	.word	0x00007e10


	//   ....[28]....
        /*0478*/ 	.word	0x00008b70


	//   ....[29]....
        /*047c*/ 	.word	0x00008bb0


	//   ....[30]....
        /*0480*/ 	.word	0x00008bf0


	//   ....[31]....
        /*0484*/ 	.word	0x00008c20


	//   ....[32]....
        /*0488*/ 	.word	0x00009100


	//   ....[33]....
        /*048c*/ 	.word	0x00009140


	//   ....[34]....
        /*0490*/ 	.word	0x00009170


	//   ....[35]....
        /*0494*/ 	.word	0x000091a0


	//   ....[36]....
        /*0498*/ 	.word	0x000091c0


	//   ....[37]....
        /*049c*/ 	.word	0x000091d0


	//   ....[38]....
        /*04a0*/ 	.word	0x000091f0


	//   ....[39]....
        /*04a4*/ 	.word	0x00009210


	//   ....[40]....
        /*04a8*/ 	.word	0x00009aa0


	//   ....[41]....
        /*04ac*/ 	.word	0x00009ad0


	//   ....[42]....
        /*04b0*/ 	.word	0x00009b10


	//   ....[43]....
        /*04b4*/ 	.word	0x00009b40


	//   ....[44]....
        /*04b8*/ 	.word	0x00009b50


	//   ....[45]....
        /*04bc*/ 	.word	0x00009b60


	//   ....[46]....
        /*04c0*/ 	.word	0x00009b70


	//   ....[47]....
        /*04c4*/ 	.word	0x00009b90


	//   ....[48]....
        /*04c8*/ 	.word	0x00009cd0


	//   ....[49]....
        /*04cc*/ 	.word	0x00009eb0


	//   ....[50]....
        /*04d0*/ 	.word	0x00009ee0


	//   ....[51]....
        /*04d4*/ 	.word	0x00009f10


	//   ....[52]....
        /*04d8*/ 	.word	0x00009f40


	//   ....[53]....
        /*04dc*/ 	.word	0x00009f70


	//   ....[54]....
        /*04e0*/ 	.word	0x00009fa0


	//   ....[55]....
        /*04e4*/ 	.word	0x0000a110


	//   ....[56]....
        /*04e8*/ 	.word	0x0000a140


	//   ....[57]....
        /*04ec*/ 	.word	0x0000a170


	//   ....[58]....
        /*04f0*/ 	.word	0x0000a1a0


	//   ....[59]....
        /*04f4*/ 	.word	0x0000a1d0


	//   ....[60]....
        /*04f8*/ 	.word	0x0000a200


	//   ....[61]....
        /*04fc*/ 	.word	0x0000a2a0


	//   ....[62]....
        /*0500*/ 	.word	0x0000a300


	//   ....[63]....
        /*0504*/ 	.word	0x0000a3a0


	//   ....[64]....
        /*0508*/ 	.word	0x0000b530


	//   ....[65]....
        /*050c*/ 	.word	0x0000c0e0


	//   ....[66]....
        /*0510*/ 	.word	0x0000c100


	//   ....[67]....
        /*0514*/ 	.word	0x0000c120


	//   ....[68]....
        /*0518*/ 	.word	0x0000c1c0


	//   ....[69]....
        /*051c*/ 	.word	0x0000c1d0


	//   ....[70]....
        /*0520*/ 	.word	0x0000c260


	//   ....[71]....
        /*0524*/ 	.word	0x0000c270


	//   ....[72]....
        /*0528*/ 	.word	0x0000c300


	//   ....[73]....
        /*052c*/ 	.word	0x0000c310


	//   ....[74]....
        /*0530*/ 	.word	0x0000c3a0


	//   ....[75]....
        /*0534*/ 	.word	0x0000c3b0


	//   ....[76]....
        /*0538*/ 	.word	0x0000c440


	//   ....[77]....
        /*053c*/ 	.word	0x0000c450


	//   ....[78]....
        /*0540*/ 	.word	0x0000c4e0


	//   ....[79]....
        /*0544*/ 	.word	0x0000c4f0


	//   ....[80]....
        /*0548*/ 	.word	0x0000c500


	//   ....[81]....
        /*054c*/ 	.word	0x0000c5a0


	//   ....[82]....
        /*0550*/ 	.word	0x0000c5b0


	//   ....[83]....
        /*0554*/ 	.word	0x0000c5c0


	//   ....[84]....
        /*0558*/ 	.word	0x0000c650


	//   ....[85]....
        /*055c*/ 	.word	0x0000c680


	//   ....[86]....
        /*0560*/ 	.word	0x0000c6e0


	//   ....[87]....
        /*0564*/ 	.word	0x0000c6f0


	//   ....[88]....
        /*0568*/ 	.word	0x0000c710


	//   ....[89]....
        /*056c*/ 	.word	0x0000e5a0


	//   ....[90]....
        /*0570*/ 	.word	0x0000e5f0


	//   ....[91]....
        /*0574*/ 	.word	0x0000e620


	//   ....[92]....
        /*0578*/ 	.word	0x0000e650


	//   ....[93]....
        /*057c*/ 	.word	0x0000e660


	//   ....[94]....
        /*0580*/ 	.word	0x0000e690


	//   ....[95]....
        /*0584*/ 	.word	0x0000e6c0


	//   ....[96]....
        /*0588*/ 	.word	0x0000e6f0


	//   ....[97]....
        /*058c*/ 	.word	0x0000e870


	//   ....[98]....
        /*0590*/ 	.word	0x0000e8a0


	//   ....[99]....
        /*0594*/ 	.word	0x0000e8d0


	//   ....[100]....
        /*0598*/ 	.word	0x0000e900


	//   ....[101]....
        /*059c*/ 	.word	0x0000e930


	//   ....[102]....
        /*05a0*/ 	.word	0x0000e960


	//   ....[103]....
        /*05a4*/ 	.word	0x0000ea20


	//   ....[104]....
        /*05a8*/ 	.word	0x0000ea40


	//   ....[105]....
        /*05ac*/ 	.word	0x0000eab0


	//   ....[106]....
        /*05b0*/ 	.word	0x0000f150


	//   ....[107]....
        /*05b4*/ 	.word	0x0000f6f0


	//   ....[108]....
        /*05b8*/ 	.word	0x0000f8a0


	//   ....[109]....
        /*05bc*/ 	.word	0x0000f8f0


	//   ....[110]....
        /*05c0*/ 	.word	0x0000f950


	//   ....[111]....
        /*05c4*/ 	.word	0x0000fa50


	//   ....[112]....
        /*05c8*/ 	.word	0x0000fab0


	//   ....[113]....
        /*05cc*/ 	.word	0x0000fbb0


	//   ....[114]....
        /*05d0*/ 	.word	0x0000fc10


	//   ....[115]....
        /*05d4*/ 	.word	0x0000fd10


	//   ....[116]....
        /*05d8*/ 	.word	0x0000fd70


	//   ....[117]....
        /*05dc*/ 	.word	0x0000fe70


	//   ....[118]....
        /*05e0*/ 	.word	0x0000fed0


	//   ....[119]....
        /*05e4*/ 	.word	0x0000ffd0


	//   ....[120]....
        /*05e8*/ 	.word	0x00010030


	//   ....[121]....
        /*05ec*/ 	.word	0x00010120


	//   ....[122]....
        /*05f0*/ 	.word	0x00010180


	//   ....[123]....
        /*05f4*/ 	.word	0x00010230


	//   ....[124]....
        /*05f8*/ 	.word	0x00010300


	//   ....[125]....
        /*05fc*/ 	.word	0x000103b0


	//   ....[126]....
        /*0600*/ 	.word	0x00010410


	//   ....[127]....
        /*0604*/ 	.word	0x000104e0


	//   ....[128]....
        /*0608*/ 	.word	0x00010550


	//   ....[129]....
        /*060c*/ 	.word	0x00010610


	//   ....[130]....
        /*0610*/ 	.word	0x00010680


	//   ....[131]....
        /*0614*/ 	.word	0x00010720


	//   ....[132]....
        /*0618*/ 	.word	0x00010a30


	//   ....[133]....
        /*061c*/ 	.word	0x00010ad0


	//   ....[134]....
        /*0620*/ 	.word	0x00010bf0


	//   ....[135]....
        /*0624*/ 	.word	0x00010c60


	//   ....[136]....
        /*0628*/ 	.word	0x00010cd0


	//   ....[137]....
        /*062c*/ 	.word	0x00010d40


	//   ....[138]....
        /*0630*/ 	.word	0x00010db0


	//   ....[139]....
        /*0634*/ 	.word	0x00010e30


	//   ....[140]....
        /*0638*/ 	.word	0x00010ec0


	//   ....[141]....
        /*063c*/ 	.word	0x00010f50


	//   ....[142]....
        /*0640*/ 	.word	0x00010fc0


	//   ....[143]....
        /*0644*/ 	.word	0x00011030


	//   ....[144]....
        /*0648*/ 	.word	0x000110a0


	//   ....[145]....
        /*064c*/ 	.word	0x00011120


	//   ....[146]....
        /*0650*/ 	.word	0x00011190


	//   ....[147]....
        /*0654*/ 	.word	0x00011230


	//   ....[148]....
        /*0658*/ 	.word	0x000112c0


	//   ....[149]....
        /*065c*/ 	.word	0x000113e0


	//----- nvinfo : EIATTR_REG_RECONFIG
	.align		4
.L_293:
        /*0660*/ 	.byte	0x01, 0x54
	.zero		2


	//----- nvinfo : EIATTR_SYSCALL_OFFSETS
	.align		4
        /*0664*/ 	.byte	0x04, 0x46
        /*0666*/ 	.short	(.L_295 - .L_294)


	//   ....[0]....
.L_294:
        /*0668*/ 	.word	0x00001700


	//   ....[1]....
        /*066c*/ 	.word	0x0000b1a0


	//   ....[2]....
        /*0670*/ 	.word	0x0000b2f0


	//   ....[3]....
        /*0674*/ 	.word	0x0000b3e0


	//   ....[4]....
        /*0678*/ 	.word	0x0000bbd0


	//----- nvinfo : EIATTR_MBARRIER_INSTR_OFFSETS
	.align		4
.L_295:
        /*067c*/ 	.byte	0x04, 0x39
        /*067e*/ 	.short	(.L_297 - .L_296)


	//   ....[0]....
.L_296:
        /*0680*/ 	.word	0x00000270
        /*0684*/ 	.word	0x000000ff
        /*0688*/ 	.word	0x00016800
        /*068c*/ 	.short	0x0100
        /*068e*/ 	.byte	0x08
	.zero		1


	//   ....[1]....
        /*0690*/ 	.word	0x00000280
        /*0694*/ 	.word	0x000000ff
        /*0698*/ 	.word	0x00016820
        /*069c*/ 	.short	0x0100
        /*069e*/ 	.byte	0x08
	.zero		1


	//   ....[2]....
        /*06a0*/ 	.word	0x00000370
        /*06a4*/ 	.word	0x000000ff
        /*06a8*/ 	.word	0x00016830
        /*06ac*/ 	.short	0x0100
        /*06ae*/ 	.byte	0x08
	.zero		1


	//   ....[3]....
        /*06b0*/ 	.word	0x00000380
        /*06b4*/ 	.word	0x000000ff
        /*06b8*/ 	.word	0x00016840
        /*06bc*/ 	.short	0x0100
        /*06be*/ 	.byte	0x08
	.zero		1


	//   ....[4]....
        /*06c0*/ 	.word	0x00000390
        /*06c4*/ 	.word	0x000000ff
        /*06c8*/ 	.word	0x00016838
        /*06cc*/ 	.short	0x0100
        /*06ce*/ 	.byte	0x08
	.zero		1


	//   ....[5]....
        /*06d0*/ 	.word	0x000003a0
        /*06d4*/ 	.word	0x000000ff
        /*06d8*/ 	.word	0x00016848
        /*06dc*/ 	.short	0x0100
        /*06de*/ 	.byte	0x08
	.zero		1


	//   ....[6]....
        /*06e0*/ 	.word	0x000004d0
        /*06e4*/ 	.word	0x000000ff
        /*06e8*/ 	.word	0x00016850
        /*06ec*/ 	.short	0x0100
        /*06ee*/ 	.byte	0x08
	.zero		1


	//   ....[7]....
        /*06f0*/ 	.word	0x000004e0
        /*06f4*/ 	.word	0x000000ff
        /*06f8*/ 	.word	0x00016860
        /*06fc*/ 	.short	0x0100
        /*06fe*/ 	.byte	0x08
	.zero		1


	//   ....[8]....
        /*0700*/ 	.word	0x000004f0
        /*0704*/ 	.word	0x000000ff
        /*0708*/ 	.word	0x00016858
        /*070c*/ 	.short	0x0100
        /*070e*/ 	.byte	0x08
	.zero		1


	//   ....[9]....
        /*0710*/ 	.word	0x00000500
        /*0714*/ 	.word	0x000000ff
        /*0718*/ 	.word	0x00016868
        /*071c*/ 	.short	0x0100
        /*071e*/ 	.byte	0x08
	.zero		1


	//   ....[10]....
        /*0720*/ 	.word	0x000005f0
        /*0724*/ 	.word	0x000000ff
        /*0728*/ 	.word	0x00016870
        /*072c*/ 	.short	0x0100
        /*072e*/ 	.byte	0x06
	.zero		1


	//   ....[11]....
        /*0730*/ 	.word	0x00000600
        /*0734*/ 	.word	0x000000ff
        /*0738*/ 	.word	0x00016880
        /*073c*/ 	.short	0x0100
        /*073e*/ 	.byte	0x06
	.zero		1


	//   ....[12]....
        /*0740*/ 	.word	0x00000610
        /*0744*/ 	.word	0x000000ff
        /*0748*/ 	.word	0x00016878
        /*074c*/ 	.short	0x0100
        /*074e*/ 	.byte	0x06
	.zero		1


	//   ....[13]....
        /*0750*/ 	.word	0x00000620
        /*0754*/ 	.word	0x000000ff
        /*0758*/ 	.word	0x00016888
        /*075c*/ 	.short	0x0100
        /*075e*/ 	.byte	0x06
	.zero		1


	//   ....[14]....
        /*0760*/ 	.word	0x00000750
        /*0764*/ 	.word	0x000000ff
        /*0768*/ 	.word	0x00016890
        /*076c*/ 	.short	0x0100
        /*076e*/ 	.byte	0x08
	.zero		1


	//   ....[15]....
        /*0770*/ 	.word	0x00000760
        /*0774*/ 	.word	0x000000ff
        /*0778*/ 	.word	0x000168a0
        /*077c*/ 	.short	0x0100
        /*077e*/ 	.byte	0x08
	.zero		1


	//   ....[16]....
        /*0780*/ 	.word	0x00000770
        /*0784*/ 	.word	0x000000ff
        /*0788*/ 	.word	0x00016898
        /*078c*/ 	.short	0x0100
        /*078e*/ 	.byte	0x08
	.zero		1


	//   ....[17]....
        /*0790*/ 	.word	0x00000780
        /*0794*/ 	.word	0x000000ff
        /*0798*/ 	.word	0x000168a8
        /*079c*/ 	.short	0x0100
        /*079e*/ 	.byte	0x08
	.zero		1


	//   ....[18]....
        /*07a0*/ 	.word	0x000008b0
        /*07a4*/ 	.word	0x000000ff
        /*07a8*/ 	.word	0x000168b0
        /*07ac*/ 	.short	0x0100
        /*07ae*/ 	.byte	0x08
	.zero		1


	//   ....[19]....
        /*07b0*/ 	.word	0x000008c0
        /*07b4*/ 	.word	0x000000ff
        /*07b8*/ 	.word	0x000168c0
        /*07bc*/ 	.short	0x0100
        /*07be*/ 	.byte	0x08
	.zero		1


	//   ....[20]....
        /*07c0*/ 	.word	0x000008d0
        /*07c4*/ 	.word	0x000000ff
        /*07c8*/ 	.word	0x000168b8
        /*07cc*/ 	.short	0x0100
        /*07ce*/ 	.byte	0x08
	.zero		1


	//   ....[21]....
        /*07d0*/ 	.word	0x000008e0
        /*07d4*/ 	.word	0x000000ff
        /*07d8*/ 	.word	0x000168c8
        /*07dc*/ 	.short	0x0100
        /*07de*/ 	.byte	0x08
	.zero		1


	//   ....[22]....
        /*07e0*/ 	.word	0x00001780
        /*07e4*/ 	.word	0x000000ff
        /*07e8*/ 	.word	0x00016800
        /*07ec*/ 	.short	0x010a
        /*07ee*/ 	.byte	0x2d
	.zero		1


	//   ....[23]....
        /*07f0*/ 	.word	0x00001800
        /*07f4*/ 	.word	0x00000002
        /*07f8*/ 	.word	0x00016830
        /*07fc*/ 	.short	0x010a
        /*07fe*/ 	.byte	0x3f
	.zero		1


	//   ....[24]....
        /*0800*/ 	.word	0x00001860
        /*0804*/ 	.word	0x00000002
        /*0808*/ 	.word	0x00016830
        /*080c*/ 	.short	0x010a
        /*080e*/ 	.byte	0x3f
	.zero		1


	//   ....[25]....
        /*0810*/ 	.word	0x00001de0
        /*0814*/ 	.word	0x00000002
        /*0818*/ 	.word	0x00000000
        /*081c*/ 	.short	0x0101
        /*081e*/ 	.byte	0x3f
	.zero		1


	//   ....[26]....
        /*0820*/ 	.word	0x000039e0
        /*0824*/ 	.word	0x000000ff
        /*0828*/ 	.word	0x00016830
        /*082c*/ 	.short	0x010a
        /*082e*/ 	.byte	0x06
	.zero		1


	//   ....[27]....
        /*0830*/ 	.word	0x00003a20
        /*0834*/ 	.word	0x000000ff
        /*0838*/ 	.word	0x00016830
        /*083c*/ 	.short	0x010a
        /*083e*/ 	.byte	0x06
	.zero		1


	//   ....[28]....
        /*0840*/ 	.word	0x00003c00
        /*0844*/ 	.word	0x000000ff
        /*0848*/ 	.word	0x00016850
        /*084c*/ 	.short	0x010a
        /*084e*/ 	.byte	0x06
	.zero		1


	//   ....[29]....
        /*0850*/ 	.word	0x00003c40
        /*0854*/ 	.word	0x000000ff
        /*0858*/ 	.word	0x00016850
        /*085c*/ 	.short	0x010a
        /*085e*/ 	.byte	0x06
	.zero		1


	//   ....[30]....
        /*0860*/ 	.word	0x000054b0
        /*0864*/ 	.word	0x00000024
        /*0868*/ 	.word	0x00000000
        /*086c*/ 	.short	0x0101
        /*086e*/ 	.byte	0x3f
	.zero		1


	//   ....[31]....
        /*0870*/ 	.word	0x00005770
        /*0874*/ 	.word	0x00000024
        /*0878*/ 	.word	0x00000000
        /*087c*/ 	.short	0x0101
        /*087e*/ 	.byte	0x3f
	.zero		1


	//   ....[32]....
        /*0880*/ 	.word	0x00006010
        /*0884*/ 	.word	0x000000ff
        /*0888*/ 	.word	0x00016830
        /*088c*/ 	.short	0x010a
        /*088e*/ 	.byte	0x06
	.zero		1


	//   ....[33]....
        /*0890*/ 	.word	0x00006050
        /*0894*/ 	.word	0x000000ff
        /*0898*/ 	.word	0x00016830
        /*089c*/ 	.short	0x010a
        /*089e*/ 	.byte	0x06
	.zero		1


	//   ....[34]....
        /*08a0*/ 	.word	0x00006230
        /*08a4*/ 	.word	0x000000ff
        /*08a8*/ 	.word	0x00016850
        /*08ac*/ 	.short	0x010a
        /*08ae*/ 	.byte	0x06
	.zero		1


	//   ....[35]....
        /*08b0*/ 	.word	0x00006270
        /*08b4*/ 	.word	0x000000ff
        /*08b8*/ 	.word	0x00016850
        /*08bc*/ 	.short	0x010a
        /*08be*/ 	.byte	0x06
	.zero		1


	//   ....[36]....
        /*08c0*/ 	.word	0x00007540
        /*08c4*/ 	.word	0x0000001f
        /*08c8*/ 	.word	0x00000000
        /*08cc*/ 	.short	0x0101
        /*08ce*/ 	.byte	0x3f
	.zero		1


	//   ....[37]....
        /*08d0*/ 	.word	0x000076f0
        /*08d4*/ 	.word	0x0000001f
        /*08d8*/ 	.word	0x00000000
        /*08dc*/ 	.short	0x0101
        /*08de*/ 	.byte	0x3f
	.zero		1


	//   ....[38]....
        /*08e0*/ 	.word	0x00007c20
        /*08e4*/ 	.word	0x000000ff
        /*08e8*/ 	.word	0x00016850
        /*08ec*/ 	.short	0x010a
        /*08ee*/ 	.byte	0x05
	.zero		1


	//   ....[39]....
        /*08f0*/ 	.word	0x00007c60
        /*08f4*/ 	.word	0x000000ff
        /*08f8*/ 	.word	0x00016850
        /*08fc*/ 	.short	0x010a
        /*08fe*/ 	.byte	0x05
	.zero		1


	//   ....[40]....
        /*0900*/ 	.word	0x00008190
        /*0904*/ 	.word	0x00000008
        /*0908*/ 	.word	0x00000000
        /*090c*/ 	.short	0x0101
        /*090e*/ 	.byte	0x3f
	.zero		1


	//   ....[41]....
        /*0910*/ 	.word	0x00009070
        /*0914*/ 	.word	0x00000000
        /*0918*/ 	.word	0x00000000
        /*091c*/ 	.short	0x0101
        /*091e*/ 	.byte	0x3f
	.zero		1


	//   ....[42]....
        /*0920*/ 	.word	0x0000b730
        /*0924*/ 	.word	0x00000003
        /*0928*/ 	.word	0x00016840
        /*092c*/ 	.short	0x010a
        /*092e*/ 	.byte	0x3f
	.zero		1


	//   ....[43]....
        /*0930*/ 	.word	0x0000c7e0
        /*0934*/ 	.word	0x00000016
        /*0938*/ 	.word	0x00016800
        /*093c*/ 	.short	0x0107
        /*093e*/ 	.byte	0x3f
	.zero		1


	//   ....[44]....
        /*0940*/ 	.word	0x0000c8e0
        /*0944*/ 	.word	0x00000016
        /*0948*/ 	.word	0x00016800
        /*094c*/ 	.short	0x0101
        /*094e*/ 	.byte	0x3f
	.zero		1


	//   ....[45]....
        /*0950*/ 	.word	0x0000c900
        /*0954*/ 	.word	0x00000016
        /*0958*/ 	.word	0x00016820
        /*095c*/ 	.short	0x010a
        /*095e*/ 	.byte	0x3f
	.zero		1


	//   ....[46]....
        /*0960*/ 	.word	0x0000cc00
        /*0964*/ 	.word	0x00000002
        /*0968*/ 	.word	0x00016840
        /*096c*/ 	.short	0x010a
        /*096e*/ 	.byte	0x3f
	.zero		1


	//   ....[47]....
        /*0970*/ 	.word	0x0000ce80
        /*0974*/ 	.word	0x00000003
        /*0978*/ 	.word	0x00000060
        /*097c*/ 	.short	0x010a
        /*097e*/ 	.byte	0x3f
	.zero		1


	//   ....[48]....
        /*0980*/ 	.word	0x0000d3b0
        /*0984*/ 	.word	0x00000002
        /*0988*/ 	.word	0x00016840
        /*098c*/ 	.short	0x010a
        /*098e*/ 	.byte	0x3f
	.zero		1


	//   ....[49]....
        /*0990*/ 	.word	0x0000d630
        /*0994*/ 	.word	0x0000000a
        /*0998*/ 	.word	0x00000060
        /*099c*/ 	.short	0x010a
        /*099e*/ 	.byte	0x3f
	.zero		1


	//   ....[50]....
        /*09a0*/ 	.word	0x0000dab0
        /*09a4*/ 	.word	0x00000002
        /*09a8*/ 	.word	0x00016840
        /*09ac*/ 	.short	0x010a
        /*09ae*/ 	.byte	0x3f
	.zero		1


	//   ....[51]....
        /*09b0*/ 	.word	0x0000dd40
        /*09b4*/ 	.word	0x00000008
        /*09b8*/ 	.word	0x00000060
        /*09bc*/ 	.short	0x010a
        /*09be*/ 	.byte	0x3f
	.zero		1


	//   ....[52]....
        /*09c0*/ 	.word	0x0000e180
        /*09c4*/ 	.word	0x00000003
        /*09c8*/ 	.word	0x00016860
        /*09cc*/ 	.short	0x010a
        /*09ce*/ 	.byte	0x3f
	.zero		1


	//   ....[53]....
        /*09d0*/ 	.word	0x0000f0d0
        /*09d4*/ 	.word	0x00000009
        /*09d8*/ 	.word	0x00016820
        /*09dc*/ 	.short	0x010a
        /*09de*/ 	.byte	0x3f
	.zero		1


	//   ....[54]....
        /*09e0*/ 	.word	0x0000f270
        /*09e4*/ 	.word	0x00000006
        /*09e8*/ 	.word	0x00000000
        /*09ec*/ 	.short	0x010a
        /*09ee*/ 	.byte	0x3f
	.zero		1


	//   ....[55]....
        /*09f0*/ 	.word	0x0000f2e0
        /*09f4*/ 	.word	0x00000007
        /*09f8*/ 	.word	0x00000000
        /*09fc*/ 	.short	0x010a
        /*09fe*/ 	.byte	0x3f
	.zero		1


	//   ....[56]....
        /*0a00*/ 	.word	0x0000f340
        /*0a04*/ 	.word	0x00000004
        /*0a08*/ 	.word	0x00000000
        /*0a0c*/ 	.short	0x010a
        /*0a0e*/ 	.byte	0x3f
	.zero		1


	//   ....[57]....
        /*0a10*/ 	.word	0x0000f370
        /*0a14*/ 	.word	0x00000005
        /*0a18*/ 	.word	0x00000000
        /*0a1c*/ 	.short	0x010a
        /*0a1e*/ 	.byte	0x3f
	.zero		1


	//   ....[58]....
        /*0a20*/ 	.word	0x0000f3e0
        /*0a24*/ 	.word	0x00000003
        /*0a28*/ 	.word	0x00016800
        /*0a2c*/ 	.short	0x010a
        /*0a2e*/ 	.byte	0x3f
	.zero		1


	//   ....[59]....
        /*0a30*/ 	.word	0x0000f430
        /*0a34*/ 	.word	0x00000002
        /*0a38*/ 	.word	0x00016830
        /*0a3c*/ 	.short	0x010a
        /*0a3e*/ 	.byte	0x3f
	.zero		1


	//   ....[60]....
        /*0a40*/ 	.word	0x0000f490
        /*0a44*/ 	.word	0x00000007
        /*0a48*/ 	.word	0x00016830
        /*0a4c*/ 	.short	0x010a
        /*0a4e*/ 	.byte	0x3f
	.zero		1


	//   ....[61]....
        /*0a50*/ 	.word	0x0000f4f0
        /*0a54*/ 	.word	0x00000007
        /*0a58*/ 	.word	0x00016850
        /*0a5c*/ 	.short	0x010a
        /*0a5e*/ 	.byte	0x3f
	.zero		1


	//   ....[62]....
        /*0a60*/ 	.word	0x0000f550
        /*0a64*/ 	.word	0x00000009
        /*0a68*/ 	.word	0x00016830
        /*0a6c*/ 	.short	0x010a
        /*0a6e*/ 	.byte	0x3f
	.zero		1


	//   ....[63]....
        /*0a70*/ 	.word	0x0000f5b0
        /*0a74*/ 	.word	0x00000009
        /*0a78*/ 	.word	0x00016850
        /*0a7c*/ 	.short	0x010a
        /*0a7e*/ 	.byte	0x3f
	.zero		1


	//   ....[64]....
        /*0a80*/ 	.word	0x0000f610
        /*0a84*/ 	.word	0x00000005
        /*0a88*/ 	.word	0x00016850
        /*0a8c*/ 	.short	0x010a
        /*0a8e*/ 	.byte	0x3f
	.zero		1


	//   ....[65]....
        /*0a90*/ 	.word	0x0000f7b0
        /*0a94*/ 	.word	0x00000003
        /*0a98*/ 	.word	0x00016840
        /*0a9c*/ 	.short	0x010a
        /*0a9e*/ 	.byte	0x3f
	.zero		1


	//   ....[66]....
        /*0aa0*/ 	.word	0x00010750
        /*0aa4*/ 	.word	0x00000016
        /*0aa8*/ 	.word	0x00016820
        /*0aac*/ 	.short	0x010a
        /*0aae*/ 	.byte	0x3f
	.zero		1


	//   ....[67]....
        /*0ab0*/ 	.word	0x000107a0
        /*0ab4*/ 	.word	0x00000002
        /*0ab8*/ 	.word	0x00016840
        /*0abc*/ 	.short	0x010a
        /*0abe*/ 	.byte	0x3f
	.zero		1


	//   ....[68]....
        /*0ac0*/ 	.word	0x000107f0
        /*0ac4*/ 	.word	0x00000003
        /*0ac8*/ 	.word	0x00000060
        /*0acc*/ 	.short	0x010a
        /*0ace*/ 	.byte	0x3f
	.zero		1


	//   ....[69]....
        /*0ad0*/ 	.word	0x00010840
        /*0ad4*/ 	.word	0x00000002
        /*0ad8*/ 	.word	0x00016840
        /*0adc*/ 	.short	0x010a
        /*0ade*/ 	.byte	0x3f
	.zero		1


	//   ....[70]....
        /*0ae0*/ 	.word	0x00010890
        /*0ae4*/ 	.word	0x0000000a
        /*0ae8*/ 	.word	0x00000060
        /*0aec*/ 	.short	0x010a
        /*0aee*/ 	.byte	0x3f
	.zero		1


	//   ....[71]....
        /*0af0*/ 	.word	0x000108e0
        /*0af4*/ 	.word	0x00000002
        /*0af8*/ 	.word	0x00016840
        /*0afc*/ 	.short	0x010a
        /*0afe*/ 	.byte	0x3f
	.zero		1


	//   ....[72]....
        /*0b00*/ 	.word	0x00010930
        /*0b04*/ 	.word	0x00000008
        /*0b08*/ 	.word	0x00000060
        /*0b0c*/ 	.short	0x010a
        /*0b0e*/ 	.byte	0x3f
	.zero		1


	//   ....[73]....
        /*0b10*/ 	.word	0x00010980
        /*0b14*/ 	.word	0x00000003
        /*0b18*/ 	.word	0x00016860
        /*0b1c*/ 	.short	0x010a
        /*0b1e*/ 	.byte	0x3f
	.zero		1


	//   ....[74]....
        /*0b20*/ 	.word	0x00011300
        /*0b24*/ 	.word	0x00000009
        /*0b28*/ 	.word	0x00016820
        /*0b2c*/ 	.short	0x010a
        /*0b2e*/ 	.byte	0x3f
	.zero		1


	//   ....[75]....
        /*0b30*/ 	.word	0x000114a0
        /*0b34*/ 	.word	0x00000006
        /*0b38*/ 	.word	0x00000000
        /*0b3c*/ 	.short	0x010a
        /*0b3e*/ 	.byte	0x3f
	.zero		1


	//   ....[76]....
        /*0b40*/ 	.word	0x000114f0
        /*0b44*/ 	.word	0x00000007
        /*0b48*/ 	.word	0x00000000
        /*0b4c*/ 	.short	0x010a
        /*0b4e*/ 	.byte	0x3f
	.zero		1


	//   ....[77]....
        /*0b50*/ 	.word	0x00011540
        /*0b54*/ 	.word	0x00000004
        /*0b58*/ 	.word	0x00000000
        /*0b5c*/ 	.short	0x010a
        /*0b5e*/ 	.byte	0x3f
	.zero		1


	//----- nvinfo : EIATTR_NUM_MBARRIERS
	.align		4
.L_297:
        /*0b60*/ 	.byte	0x03, 0x38
        /*0b62*/ 	.short	0x0016


	//----- nvinfo : EIATTR_EXIT_INSTR_OFFSETS
	.align		4
        /*0b64*/ 	.byte	0x04, 0x1c
        /*0b66*/ 	.short	(.L_299 - .L_298)


	//   ....[0]....
.L_298:
        /*0b68*/ 	.word	0x00000a80


	//   ....[1]....
        /*0b6c*/ 	.word	0x00009c90


	//   ....[2]....
        /*0b70*/ 	.word	0x0000f3c0


	//----- nvinfo : EIATTR_MAX_THREADS
	.align		4
.L_299:
        /*0b74*/ 	.byte	0x04, 0x05
        /*0b76*/ 	.short	(.L_301 - .L_300)
.L_300:
        /*0b78*/ 	.word	0x00000200
        /*0b7c*/ 	.word	0x00000001
        /*0b80*/ 	.word	0x00000001


	//----- nvinfo : EIATTR_CRS_STACK_SIZE
	.align		4
.L_301:
        /*0b84*/ 	.byte	0x04, 0x1e
        /*0b86*/ 	.short	(.L_303 - .L_302)
.L_302:
        /*0b88*/ 	.word	0x00000000


	//----- nvinfo : EIATTR_CBANK_PARAM_SIZE
	.align		4
.L_303:
        /*0b8c*/ 	.byte	0x03, 0x19
        /*0b8e*/ 	.short	0x0af0


	//----- nvinfo : EIATTR_PARAM_CBANK
	.align		4
        /*0b90*/ 	.byte	0x04, 0x0a
        /*0b92*/ 	.short	(.L_305 - .L_304)
	.align		4
.L_304:
        /*0b94*/ 	.word	index@(.nv.constant0._ZN7cutlass13device_kernelIN5flash11enable_sm90INS1_16FlashAttnFwdSm90INS1_25CollectiveMainloopFwdSm90ILi2EN4cute5tupleIJNS5_1CILi1EEES8_S8_EEENS6_IJNS7_ILi192EEENS7_ILi128EEENS7_ILi64EEEEEELi64ENS_10bfloat16_tEfNS_4arch4Sm90ELb1ELb0ELb0ELb1ELb0ELb0ELb0ELb1ELb1ELb1ELb0ELb0EEENS1_21CollectiveEpilogueFwdINS6_IJSA_SC_SB_EEES9_SE_SG_Li384ELb1ELb1ELb0ELb0EEENS1_36VarlenDynamicPersistentTileSchedulerILi192ELi128ELi384ELi128ELb0ELb1ELb1ELb1ELb1ELb1EEEEEEEEEvNT_6ParamsE)
        /*0b98*/ 	.short	0x0210
        /*0b9a*/ 	.short	0x0af0


	//----- nvinfo : EIATTR_SW_WAR
	.align		4
.L_305:
        /*0b9c*/ 	.byte	0x04, 0x36
        /*0b9e*/ 	.short	(.L_307 - .L_306)
.L_306:
        /*0ba0*/ 	.word	0x00000008
.L_307:


//--------------------- .nv.info._ZN7cutlass13device_kernelIN5flash11enable_sm90INS1_16FlashAttnFwdSm90INS1_25CollectiveMainloopFwdSm90ILi2EN4cute5tupleIJNS5_1CILi1EEES8_S8_EEENS6_IJNS7_ILi192EEENS7_ILi128EEENS7_ILi64EEEEEELi64ENS_10bfloat16_tEfNS_4arch4Sm90ELb1ELb0ELb0ELb1ELb0ELb1ELb0ELb1ELb1ELb1ELb0ELb0EEENS1_21CollectiveEpilogueFwdINS6_IJSA_SC_SB_EEES9_SE_SG_Li384ELb1ELb1ELb0ELb0EEENS1_36VarlenDynamicPersistentTileSchedulerILi192ELi128ELi384ELi128ELb0ELb1ELb1ELb1ELb1ELb1EEEEEEEEEvNT_6ParamsE --------------------------
	.section	.nv.info._ZN7cutlass13device_kernelIN5flash11enable_sm90INS1_16FlashAttnFwdSm90INS1_25CollectiveMainloopFwdSm90ILi2EN4cute5tupleIJNS5_1CILi1EEES8_S8_EEENS6_IJNS7_ILi192EEENS7_ILi128EEENS7_ILi64EEEEEELi64ENS_10bfloat16_tEfNS_4arch4Sm90ELb1ELb0ELb0ELb1ELb0ELb1ELb0ELb1ELb1ELb1ELb0ELb0EEENS1_21CollectiveEpilogueFwdINS6_IJSA_SC_SB_EEES9_SE_SG_Li384ELb1ELb1ELb0ELb0EEENS1_36VarlenDynamicPersistentTileSchedulerILi192ELi128ELi384ELi128ELb0ELb1ELb1ELb1ELb1ELb1EEEEEEEEEvNT_6ParamsE,"",@"SHT_CUDA_INFO"
	.sectionflags	@""
	.align	4


	//----- nvinfo : EIATTR_CUDA_API_VERSION
	.align		4
        /*0000*/ 	.byte	0x04, 0x37
        /*0002*/ 	.short	(.L_309 - .L_308)
.L_308:
        /*0004*/ 	.word	0x00000082


	//----- nvinfo : EIATTR_KPARAM_INFO
	.align		4
.L_309:
        /*0008*/ 	.byte	0x04, 0x17
        /*000a*/ 	.short	(.L_311 - .L_310)
.L_310:
        /*000c*/ 	.word	0x00000000
        /*0010*/ 	.short	0x0000
        /*0012*/ 	.short	0x0070
        /*0014*/ 	.byte	0x00, 0xf0, 0x01, 0x2a


	//----- nvinfo : EIATTR_SPARSE_MMA_MASK
	.align		4
.L_311:
        /*0018*/ 	.byte	0x03, 0x50
        /*001a*/ 	.short	0x0000


	//----- nvinfo : EIATTR_MAXREG_COUNT
	.align		4
        /*001c*/ 	.byte	0x03, 0x1b
        /*001e*/ 	.short	0x0080


	//----- nvinfo : EIATTR_NUM_BARRIERS
	.align		4
        /*0020*/ 	.byte	0x02, 0x4c
        /*0022*/ 	.byte	0x10
	.zero		1


	//----- nvinfo : EIATTR_EXTERNS
	.align		4
        /*0024*/ 	.byte	0x04, 0x0f
        /*0026*/ 	.short	(.L_313 - .L_312)


	//   ....[0]....
	.align		4
.L_312:
        /*0028*/ 	.word	index@(__assertfail)


	//----- nvinfo : EIATTR_ANNOTATIONS
	.align		4
.L_313:
        /*002c*/ 	.byte	0x04, 0x55
        /*002e*/ 	.short	(.L_315 - .L_314)


	//   ....[0]....
.L_314:
        /* <DEDUP_REMOVED lines=68> */


	//----- nvinfo : EIATTR_MERCURY_ISA_VERSION
	.align		4
.L_315:
        /*0458*/ 	.byte	0x03, 0x5f
        /*045a*/ 	.short	0x0101


	//----- nvinfo : EIATTR_UNUSED_LOAD_BYTE_OFFSET
	.align		4
        /*045c*/ 	.byte	0x04, 0x44
        /*045e*/ 	.short	(.L_317 - .L_316)


	//   ....[0]....
.L_316:
        /*0460*/ 	.word	0x00000ad0
        /*0464*/ 	.word	0x0000fff0


	//   ....[1]....
        /*0468*/ 	.word	0x00010350
        /*046c*/ 	.word	0x0000fff0


	//----- nvinfo : EIATTR_INT_WARP_WIDE_INSTR_OFFSETS
	.align		4
.L_317:
        /*0470*/ 	.byte	0x04, 0x31
        /*0472*/ 	.short	(.L_319 - .L_318)


	//   ....[0]....
.L_318:
        /*0474*/ 	.word	0x00000180


	//   ....[1]....
        /*0478*/ 	.word	0x00000220


	//   ....[2]....
        /*047c*/ 	.word	0x00000290


	//   ....[3]....
        /*0480*/ 	.word	0x00013e50


	//   ....[4]....
        /*0484*/ 	.word	0x00013ee0


	//   ....[5]....
        /*0488*/ 	.word	0x00016f90


	//   ....[6]....
        /*048c*/ 	.word	0x00017020


	//----- nvinfo : EIATTR_COOP_GROUP_MASK_REGIDS
	.align		4
.L_319:
        /*0490*/ 	.byte	0x04, 0x29
        /*0492*/ 	.short	(.L_321 - .L_320)


	//   ....[0]....
.L_320:
        /*0494*/ 	.word	0xffffffff


	//   ....[1]....
        /*0498*/ 	.word	0xffffffff


	//   ....[2]....
        /*049c*/ 	.word	0xffffffff


	//   ....[3]....
        /*04a0*/ 	.word	0xffffffff


	//   ....[4]....
        /*04a4*/ 	.word	0xffffffff


	//   ....[5]....
        /*04a8*/ 	.word	0xffffffff


	//   ....[6]....
        /*04ac*/ 	.word	0xffffffff


	//   ....[7]....
        /*04b0*/ 	.word	0xffffffff


	//   ....[8]....
        /*04b4*/ 	.word	0xffffffff


	//   ....[9]....
        /*04b8*/ 	.word	0xffffffff


	//   ....[10]....
        /*04bc*/ 	.word	0xffffffff


	//   ....[11]....
        /*04c0*/ 	.word	0xffffffff


	//   ....[12]....
        /*04c4*/ 	.word	0xffffffff


	//   ....[13]....
        /*04c8*/ 	.word	0xffffffff


	//   ....[14]....
        /*04cc*/ 	.word	0xffffffff


	//   ....[15]....
        /*04d0*/ 	.word	0xffffffff


	//   ....[16]....
        /*04d4*/ 	.word	0xffffffff


	//   ....[17]....
        /*04d8*/ 	.word	0xffffffff


	//   ....[18]....
        /*04dc*/ 	.word	0xffffffff


	//   ....[19]....
        /*04e0*/ 	.word	0xffffffff


	//   ....[20]....
        /*04e4*/ 	.word	0xffffffff


	//   ....[21]....
        /*04e8*/ 	.word	0xffffffff


	//   ....[22]....
        /*04ec*/ 	.word	0xffffffff


	//   ....[23]....
        /*04f0*/ 	.word	0xffffffff


	//   ....[24]....
        /*04f4*/ 	.word	0xffffffff


	//   ....[25]....
        /*04f8*/ 	.word	0xffffffff


	//   ....[26]....
        /*04fc*/ 	.word	0xffffffff


	//   ....[27]....
        /*0500*/ 	.word	0xffffffff


	//   ....[28]....
        /*0504*/ 	.word	0xffffffff


	//   ....[29]....
        /*0508*/ 	.word	0xffffffff


	//   ....[30]....
        /*050c*/ 	.word	0xffffffff


	//   ....[31]....
        /*0510*/ 	.word	0xffffffff


	//   ....[32]....
        /*0514*/ 	.word	0xffffffff


	//   ....[33]....
        /*0518*/ 	.word	0xffffffff


	//   ....[34]....
        /*051c*/ 	.word	0xffffffff


	//   ....[35]....
        /*0520*/ 	.word	0xffffffff


	//   ....[36]....
        /*0524*/ 	.word	0xffffffff


	//   ....[37]....
        /*0528*/ 	.word	0xffffffff


	//   ....[38]....
        /*052c*/ 	.word	0xffffffff


	//   ....[39]....
        /*0530*/ 	.word	0xffffffff


	//   ....[40]....
        /*0534*/ 	.word	0xffffffff


	//   ....[41]....
        /*0538*/ 	.word	0xffffffff


	//   ....[42]....
        /*053c*/ 	.word	0xffffffff


	//   ....[43]....
        /*0540*/ 	.word	0xffffffff


	//   ....[44]....
        /*0544*/ 	.word	0xffffffff


	//   ....[45]....
        /*0548*/ 	.word	0xffffffff


	//   ....[46]....
        /*054c*/ 	.word	0xffffffff


	//   ....[47]....
        /*0550*/ 	.word	0xffffffff


	//   ....[48]....
        /*0554*/ 	.word	0xffffffff


	//   ....[49]....
        /*0558*/ 	.word	0xffffffff


	//   ....[50]....
        /*055c*/ 	.word	0xffffffff


	//   ....[51]....
        /*0560*/ 	.word	0xffffffff


	//   ....[52]....
        /*0564*/ 	.word	0xffffffff


	//   ....[53]....
        /*0568*/ 	.word	0xffffffff


	//   ....[54]....
        /*056c*/ 	.word	0xffffffff


	//   ....[55]....
        /*0570*/ 	.word	0xffffffff


	//   ....[56]....
        /*0574*/ 	.word	0xffffffff


	//   ....[57]....
        /*0578*/ 	.word	0xffffffff


	//   ....[58]....
        /*057c*/ 	.word	0xffffffff


	//   ....[59]....
        /*0580*/ 	.word	0xffffffff


	//   ....[60]....
        /*0584*/ 	.word	0xffffffff


	//   ....[61]....
        /*0588*/ 	.word	0xffffffff


	//   ....[62]....
        /*058c*/ 	.word	0xffffffff


	//   ....[63]....
        /*0590*/ 	.word	0xffffffff


	//   ....[64]....
        /*0594*/ 	.word	0xffffffff


	//   ....[65]....
        /*0598*/ 	.word	0xffffffff


	//   ....[66]....
        /*059c*/ 	.word	0xffffffff


	//   ....[67]....
        /*05a0*/ 	.word	0xffffffff


	//   ....[68]....
        /*05a4*/ 	.word	0xffffffff


	//   ....[69]....
        /*05a8*/ 	.word	0xffffffff


	//   ....[70]....
        /*05ac*/ 	.word	0xffffffff


	//   ....[71]....
        /*05b0*/ 	.word	0xffffffff


	//   ....[72]....
        /*05b4*/ 	.word	0xffffffff


	//   ....[73]....
        /*05b8*/ 	.word	0xffffffff


	//   ....[74]....
        /*05bc*/ 	.word	0xffffffff


	//   ....[75]....
        /*05c0*/ 	.word	0xffffffff


	//   ....[76]....
        /*05c4*/ 	.word	0xffffffff


	//   ....[77]....
        /*05c8*/ 	.word	0xffffffff


	//   ....[78]....
        /*05cc*/ 	.word	0xffffffff


	//   ....[79]....
        /*05d0*/ 	.word	0xffffffff


	//   ....[80]....
        /*05d4*/ 	.word	0xffffffff


	//   ....[81]....
        /*05d8*/ 	.word	0xffffffff


	//   ....[82]....
        /*05dc*/ 	.word	0xffffffff


	//   ....[83]....
        /*05e0*/ 	.word	0xffffffff


	//   ....[84]....
        /*05e4*/ 	.word	0xffffffff


	//   ....[85]....
        /*05e8*/ 	.word	0xffffffff


	//   ....[86]....
        /*05ec*/ 	.word	0xffffffff


	//   ....[87]....
        /*05f0*/ 	.word	0xffffffff


	//   ....[88]....
        /*05f4*/ 	.word	0xffffffff


	//   ....[89]....
        /*05f8*/ 	.word	0xffffffff


	//   ....[90]....
        /*05fc*/ 	.word	0xffffffff


	//   ....[91]....
        /*0600*/ 	.word	0xffffffff


	//   ....[92]....
        /*0604*/ 	.word	0xffffffff


	//   ....[93]....
        /*0608*/ 	.word	0xffffffff


	//   ....[94]....
        /*060c*/ 	.word	0xffffffff


	//   ....[95]....
        /*0610*/ 	.word	0xffffffff


	//   ....[96]....
        /*0614*/ 	.word	0xffffffff


	//   ....[97]....
        /*0618*/ 	.word	0xffffffff


	//   ....[98]....
        /*061c*/ 	.word	0xffffffff


	//   ....[99]....
        /*0620*/ 	.word	0xffffffff


	//   ....[100]....
        /*0624*/ 	.word	0xffffffff


	//   ....[101]....
        /*0628*/ 	.word	0xffffffff


	//   ....[102]....
        /*062c*/ 	.word	0xffffffff


	//   ....[103]....
        /*0630*/ 	.word	0xffffffff


	//   ....[104]....
        /*0634*/ 	.word	0xffffffff


	//   ....[105]....
        /*0638*/ 	.word	0xffffffff


	//   ....[106]....
        /*063c*/ 	.word	0xffffffff


	//   ....[107]....
        /*0640*/ 	.word	0xffffffff


	//   ....[108]....
        /*0644*/ 	.word	0xffffffff


	//   ....[109]....
        /*0648*/ 	.word	0xffffffff


	//   ....[110]....
        /*064c*/ 	.word	0xffffffff


	//   ....[111]....
        /*0650*/ 	.word	0xffffffff


	//   ....[112]....
        /*0654*/ 	.word	0xffffffff


	//   ....[113]....
        /*0658*/ 	.word	0xffffffff


	//   ....[114]....
        /*065c*/ 	.word	0xffffffff


	//   ....[115]....
        /*0660*/ 	.word	0xffffffff


	//   ....[116]....
        /*0664*/ 	.word	0xffffffff


	//   ....[117]....
        /*0668*/ 	.word	0xffffffff


	//   ....[118]....
        /*066c*/ 	.word	0xffffffff


	//   ....[119]....
        /*0670*/ 	.word	0xffffffff


	//   ....[120]....
        /*0674*/ 	.word	0xffffffff


	//   ....[121]....
        /*0678*/ 	.word	0xffffffff


	//   ....[122]....
        /*067c*/ 	.word	0xffffffff


	//   ....[123]....
        /*0680*/ 	.word	0xffffffff


	//   ....[124]....
        /*0684*/ 	.word	0x0500000f


	//   ....[125]....
        /*0688*/ 	.word	0x0500000f


	//   ....[126]....
        /*068c*/ 	.word	0x0500000f


	//   ....[127]....
        /*0690*/ 	.word	0x0500000f


	//   ....[128]....
        /*0694*/ 	.word	0x0500000f


	//   ....[129]....
        /*0698*/ 	.word	0x0500000f


	//   ....[130]....
        /*069c*/ 	.word	0x0500000f


	//   ....[131]....
        /*06a0*/ 	.word	0x0500000f


	//   ....[132]....
        /*06a4*/ 	.word	0x0500000f


	//   ....[133]....
        /*06a8*/ 	.word	0x0500000f


	//   ....[134]....
        /*06ac*/ 	.word	0x0500000f


	//   ....[135]....
        /*06b0*/ 	.word	0x0500000f


	//   ....[136]....
        /*06b4*/ 	.word	0x0500000f


	//   ....[137]....
        /*06b8*/ 	.word	0x0500000f


	//   ....[138]....
        /*06bc*/ 	.word	0x0500000f


	//   ....[139]....
        /*06c0*/ 	.word	0x0500000f


	//   ....[140]....
        /*06c4*/ 	.word	0x0500000f


	//   ....[141]....
        /*06c8*/ 	.word	0x0500000f


	//   ....[142]....
        /*06cc*/ 	.word	0x0500000f


	//   ....[143]....
        /*06d0*/ 	.word	0x0500000f


	//   ....[144]....
        /*06d4*/ 	.word	0x0500000f


	//   ....[145]....
        /*06d8*/ 	.word	0x0500000f


	//   ....[146]....
        /*06dc*/ 	.word	0x0500000f


	//   ....[147]....
        /*06e0*/ 	.word	0x0500000f


	//   ....[148]....
        /*06e4*/ 	.word	0x0500000f


	//   ....[149]....
        /*06e8*/ 	.word	0x0500000f


	//   ....[150]....
        /*06ec*/ 	.word	0x0500000f


	//   ....[151]....
        /*06f0*/ 	.word	0x0500000f


	//   ....[152]....
        /*06f4*/ 	.word	0x0500000f


	//   ....[153]....
        /*06f8*/ 	.word	0x0500000f


	//   ....[154]....
        /*06fc*/ 	.word	0x0500000f


	//   ....[155]....
        /*0700*/ 	.word	0x0500000f


	//   ....[156]....
        /*0704*/ 	.word	0x0500000f


	//   ....[157]....
        /*0708*/ 	.word	0x0500000f


	//   ....[158]....
        /*070c*/ 	.word	0x0500000f


	//   ....[159]....
        /*0710*/ 	.word	0x0500000f


	//   ....[160]....
        /*0714*/ 	.word	0x0500000f


	//   ....[161]....
        /*0718*/ 	.word	0x0500000f


	//   ....[162]....
        /*071c*/ 	.word	0x0500000f


	//   ....[163]....
        /*0720*/ 	.word	0x0500000f


	//   ....[164]....
        /*0724*/ 	.word	0x0500000f


	//   ....[165]....
        /*0728*/ 	.word	0x0500000f


	//   ....[166]....
        /*072c*/ 	.word	0x0500000f


	//   ....[167]....
        /*0730*/ 	.word	0x0500000f


	//   ....[168]....
        /*0734*/ 	.word	0x0500000f


	//   ....[169]....
        /*0738*/ 	.word	0x0500000f


	//   ....[170]....
        /*073c*/ 	.word	0x0500000f


	//   ....[171]....
        /*0740*/ 	.word	0x0500000f


	//   ....[172]....
        /*0744*/ 	.word	0x0500000f


	//   ....[173]....
        /*0748*/ 	.word	0x0500000f


	//   ....[174]....
        /*074c*/ 	.word	0x0500000f


	//   ....[175]....
        /*0750*/ 	.word	0x0500000f


	//   ....[176]....
        /*0754*/ 	.word	0x0500000f


	//   ....[177]....
        /*0758*/ 	.word	0x0500000f


	//   ....[178]....
        /*075c*/ 	.word	0x0500000f


	//   ....[179]....
        /*0760*/ 	.word	0x0500000f


	//   ....[180]....
        /*0764*/ 	.word	0x0500000f


	//   ....[181]....
        /*0768*/ 	.word	0x0500000f


	//   ....[182]....
        /*076c*/ 	.word	0x0500000f


	//   ....[183]....
        /*0770*/ 	.word	0x0500000f


	//   ....[184]....
        /*0774*/ 	.word	0x0500000f


	//   ....[185]....
        /*0778*/ 	.word	0x0500000f


	//   ....[186]....
        /*077c*/ 	.word	0x0500000f


	//   ....[187]....
        /*0780*/ 	.word	0x0500000f


	//   ....[188]....
        /*0784*/ 	.word	0x0500000f


	//   ....[189]....
        /*0788*/ 	.word	0x0500000f


	//   ....[190]....
        /*078c*/ 	.word	0x0500000f


	//   ....[191]....
        /*0790*/ 	.word	0x0500000f


	//   ....[192]....
        /*0794*/ 	.word	0x0500000f


	//----- nvinfo : EIATTR_COOP_GROUP_INSTR_OFFSETS
	.align		4
.L_321:
        /*0798*/ 	.byte	0x04, 0x28
        /*079a*/ 	.short	(.L_323 - .L_322)


	//   ....[0]....
.L_322:
        /*079c*/ 	.word	0x00000060


	//   ....[1]....
        /*07a0*/ 	.word	0x00000190


	//   ....[2]....
        /*07a4*/ 	.word	0x00000240


	//   ....[3]....
        /*07a8*/ 	.word	0x00000400


	//   ....[4]....
        /*07ac*/ 	.word	0x00000560


	//   ....[5]....
        /*07b0*/ 	.word	0x00000680


	//   ....[6]....
        /*07b4*/ 	.word	0x000007e0


	//   ....[7]....
        /*07b8*/ 	.word	0x00005b20


	//   ....[8]....
        /*07bc*/ 	.word	0x000062c0


	//   ....[9]....
        /*07c0*/ 	.word	0x000062d0


	//   ....[10]....
        /*07c4*/ 	.word	0x000062e0


	//   ....[11]....
        /*07c8*/ 	.word	0x000062f0


	//   ....[12]....
        /*07cc*/ 	.word	0x00006610


	//   ....[13]....
        /*07d0*/ 	.word	0x00006620


	//   ....[14]....
        /*07d4*/ 	.word	0x00006630


	//   ....[15]....
        /*07d8*/ 	.word	0x00006640


	//   ....[16]....
        /*07dc*/ 	.word	0x00007a30


	//   ....[17]....
        /*07e0*/ 	.word	0x00007a40


	//   ....[18]....
        /*07e4*/ 	.word	0x00007a50


	//   ....[19]....
        /*07e8*/ 	.word	0x00007a60


	//   ....[20]....
        /*07ec*/ 	.word	0x00007b60


	//   ....[21]....
        /*07f0*/ 	.word	0x00007b80


	//   ....[22]....
        /*07f4*/ 	.word	0x00007c10


	//   ....[23]....
        /*07f8*/ 	.word	0x00007c40


	//   ....[24]....
        /*07fc*/ 	.word	0x00009370


	//   ....[25]....
        /*0800*/ 	.word	0x00009a50


	//   ....[26]....
        /*0804*/ 	.word	0x00009a60


	//   ....[27]....
        /*0808*/ 	.word	0x00009a80


	//   ....[28]....
        /*080c*/ 	.word	0x0000a360


	//   ....[29]....
        /*0810*/ 	.word	0x0000a380


	//   ....[30]....
        /*0814*/ 	.word	0x0000b900


	//   ....[31]....
        /*0818*/ 	.word	0x0000bfa0


	//   ....[32]....
        /*081c*/ 	.word	0x0000bfd0


	//   ....[33]....
        /*0820*/ 	.word	0x0000bff0


	//   ....[34]....
        /*0824*/ 	.word	0x0000c9f0


	//   ....[35]....
        /*0828*/ 	.word	0x0000ca60


	//   ....[36]....
        /*082c*/ 	.word	0x0000e2e0


	//   ....[37]....
        /*0830*/ 	.word	0x0000e300


	//   ....[38]....
        /*0834*/ 	.word	0x0000e9b0


	//   ....[39]....
        /*0838*/ 	.word	0x0000ea70


	//   ....[40]....
        /*083c*/ 	.word	0x0000fae0


	//   ....[41]....
        /*0840*/ 	.word	0x0000fe20


	//   ....[42]....
        /*0844*/ 	.word	0x0000feb0


	//   ....[43]....
        /*0848*/ 	.word	0x0000fec0


	//   ....[44]....
        /*084c*/ 	.word	0x00010b30


	//   ....[45]....
        /*0850*/ 	.word	0x00010b70


	//   ....[46]....
        /*0854*/ 	.word	0x00010ba0


	//   ....[47]....
        /*0858*/ 	.word	0x00010bd0


	//   ....[48]....
        /*085c*/ 	.word	0x00011030


	//   ....[49]....
        /*0860*/ 	.word	0x00011070


	//   ....[50]....
        /*0864*/ 	.word	0x00011090


	//   ....[51]....
        /*0868*/ 	.word	0x000110d0


	//   ....[52]....
        /*086c*/ 	.word	0x000110f0


	//   ....[53]....
        /*0870*/ 	.word	0x00011110


	//   ....[54]....
        /*0874*/ 	.word	0x00011130


	//   ....[55]....
        /*0878*/ 	.word	0x00011160


	//   ....[56]....
        /*087c*/ 	.word	0x00011960


	//   ....[57]....
        /*0880*/ 	.word	0x00011990


	//   ....[58]....
        /*0884*/ 	.word	0x000119b0


	//   ....[59]....
        /*0888*/ 	.word	0x000119e0


	//   ....[60]....
        /*088c*/ 	.word	0x00011a10


	//   ....[61]....
        /*0890*/ 	.word	0x00011a20


	//   ....[62]....
        /*0894*/ 	.word	0x00011a50


	//   ....[63]....
        /*0898*/ 	.word	0x00011ac0


	//   ....[64]....
        /*089c*/ 	.word	0x00011be0


	//   ....[65]....
        /*08a0*/ 	.word	0x00011dd0


	//   ....[66]....
        /*08a4*/ 	.word	0x00011e00


	//   ....[67]....
        /*08a8*/ 	.word	0x00011e30


	//   ....[68]....
        /*08ac*/ 	.word	0x00011e60


	//   ....[69]....
        /*08b0*/ 	.word	0x00011e90


	//   ....[70]....
        /*08b4*/ 	.word	0x00011ec0


	//   ....[71]....
        /*08b8*/ 	.word	0x00012030


	//   ....[72]....
        /*08bc*/ 	.word	0x00012060


	//   ....[73]....
        /*08c0*/ 	.word	0x00012090


	//   ....[74]....
        /*08c4*/ 	.word	0x000120c0


	//   ....[75]....
        /*08c8*/ 	.word	0x000120f0


	//   ....[76]....
        /*08cc*/ 	.word	0x00012120


	//   ....[77]....
        /*08d0*/ 	.word	0x000121d0


	//   ....[78]....
        /*08d4*/ 	.word	0x00012230


	//   ....[79]....
        /*08d8*/ 	.word	0x000122d0


	//   ....[80]....
        /*08dc*/ 	.word	0x00013060


	//   ....[81]....
        /*08e0*/ 	.word	0x000143f0


	//   ....[82]....
        /*08e4*/ 	.word	0x00014fe0


	//   ....[83]....
        /*08e8*/ 	.word	0x00014ff0


	//   ....[84]....
        /*08ec*/ 	.word	0x00015000


	//   ....[85]....
        /*08f0*/ 	.word	0x00015020


	//   ....[86]....
        /*08f4*/ 	.word	0x000150b0


	//   ....[87]....
        /*08f8*/ 	.word	0x000150d0


	//   ....[88]....
        /*08fc*/ 	.word	0x00015150


	//   ....[89]....
        /*0900*/ 	.word	0x00015170


	//   ....[90]....
        /*0904*/ 	.word	0x000151f0


	//   ....[91]....
        /*0908*/ 	.word	0x00015210


	//   ....[92]....
        /*090c*/ 	.word	0x00015290


	//   ....[93]....
        /*0910*/ 	.word	0x000152b0


	//   ....[94]....
        /*0914*/ 	.word	0x00015330


	//   ....[95]....
        /*0918*/ 	.word	0x00015350


	//   ....[96]....
        /*091c*/ 	.word	0x000153d0


	//   ....[97]....
        /*0920*/ 	.word	0x000153f0


	//   ....[98]....
        /*0924*/ 	.word	0x00015400


	//   ....[99]....
        /*0928*/ 	.word	0x00015470


	//   ....[100]....
        /*092c*/ 	.word	0x000154c0


	//   ....[101]....
        /*0930*/ 	.word	0x00015570


	//   ....[102]....
        /*0934*/ 	.word	0x00015580


	//   ....[103]....
        /*0938*/ 	.word	0x000155f0


	//   ....[104]....
        /*093c*/ 	.word	0x00015600


	//   ....[105]....
        /*0940*/ 	.word	0x00015640


	//   ....[106]....
        /*0944*/ 	.word	0x000174f0


	//   ....[107]....
        /*0948*/ 	.word	0x00017540


	//   ....[108]....
        /*094c*/ 	.word	0x00017570


	//   ....[109]....
        /*0950*/ 	.word	0x000175a0


	//   ....[110]....
        /*0954*/ 	.word	0x000175b0


	//   ....[111]....
        /*0958*/ 	.word	0x000175e0


	//   ....[112]....
        /*095c*/ 	.word	0x00017610


	//   ....[113]....
        /*0960*/ 	.word	0x00017640


	//   ....[114]....
        /*0964*/ 	.word	0x000177c0


	//   ....[115]....
        /*0968*/ 	.word	0x000177f0


	//   ....[116]....
        /*096c*/ 	.word	0x00017820


	//   ....[117]....
        /*0970*/ 	.word	0x00017850


	//   ....[118]....
        /*0974*/ 	.word	0x00017880


	//   ....[119]....
        /*0978*/ 	.word	0x000178b0


	//   ....[120]....
        /*097c*/ 	.word	0x00017970


	//   ....[121]....
        /*0980*/ 	.word	0x00017990


	//   ....[122]....
        /*0984*/ 	.word	0x00017a00


	//   ....[123]....
        /*0988*/ 	.word	0x000180a0


	//   ....[124]....
        /*098c*/ 	.word	0x00018500


	//   ....[125]....
        /*0990*/ 	.word	0x000185b0


	//   ....[126]....
        /*0994*/ 	.word	0x00018640


	//   ....[127]....
        /*0998*/ 	.word	0x00018690


	//   ....[128]....
        /*099c*/ 	.word	0x000186e0


	//   ....[129]....
        /*09a0*/ 	.word	0x00018770


	//   ....[130]....
        /*09a4*/ 	.word	0x00018800


	//   ....[131]....
        /*09a8*/ 	.word	0x00018850


	//   ....[132]....
        /*09ac*/ 	.word	0x000188a0


	//   ....[133]....
        /*09b0*/ 	.word	0x00018990


	//   ....[134]....
        /*09b4*/ 	.word	0x00018a40


	//   ....[135]....
        /*09b8*/ 	.word	0x00018a90


	//   ....[136]....
        /*09bc*/ 	.word	0x00018ae0


	//   ....[137]....
        /*09c0*/ 	.word	0x00018c70


	//   ....[138]....
        /*09c4*/ 	.word	0x00018dc0


	//   ....[139]....
        /*09c8*/ 	.word	0x00018e70


	//   ....[140]....
        /*09cc*/ 	.word	0x00018ec0


	//   ....[141]....
        /*09d0*/ 	.word	0x00019190


	//   ....[142]....
        /*09d4*/ 	.word	0x00019230


	//   ....[143]....
        /*09d8*/ 	.word	0x00019290


	//   ....[144]....
        /*09dc*/ 	.word	0x00019300


	//   ....[145]....
        /*09e0*/ 	.word	0x00019360


	//   ....[146]....
        /*09e4*/ 	.word	0x000193d0


	//   ....[147]....
        /*09e8*/ 	.word	0x00019490


	//   ....[148]....
        /*09ec*/ 	.word	0x000194f0


	//   ....[149]....
        /*09f0*/ 	.word	0x000195b0


	//   ....[150]....
        /*09f4*/ 	.word	0x00019890


	//   ....[151]....
        /*09f8*/ 	.word	0x00019a40


	//   ....[152]....
        /*09fc*/ 	.word	0x00019a90


	//   ....[153]....
        /*0a00*/ 	.word	0x00019af0


	//   ....[154]....
        /*0a04*/ 	.word	0x00019be0


	//   ....[155]....
        /*0a08*/ 	.word	0x00019c40


	//   ....[156]....
        /*0a0c*/ 	.word	0x00019d40


	//   ....[157]....
        /*0a10*/ 	.word	0x00019da0


	//   ....[158]....
        /*0a14*/ 	.word	0x00019ea0


	//   ....[159]....
        /*0a18*/ 	.word	0x00019f00


	//   ....[160]....
        /*0a1c*/ 	.word	0x0001a000


	//   ....[161]....
        /*0a20*/ 	.word	0x0001a060


	//   ....[162]....
        /*0a24*/ 	.word	0x0001a160


	//   ....[163]....
        /*0a28*/ 	.word	0x0001a1c0


	//   ....[164]....
        /*0a2c*/ 	.word	0x0001a2c0


	//   ....[165]....
        /*0a30*/ 	.word	0x0001a320


	//   ....[166]....
        /*0a34*/ 	.word	0x0001a3d0


	//   ....[167]....
        /*0a38*/ 	.word	0x0001a4a0


	//   ....[168]....
        /*0a3c*/ 	.word	0x0001a570


	//   ....[169]....
        /*0a40*/ 	.word	0x0001a5d0


	//   ....[170]....
        /*0a44*/ 	.word	0x0001a6b0


	//   ....[171]....
        /*0a48*/ 	.word	0x0001a710


	//   ....[172]....
        /*0a4c*/ 	.word	0x0001a7e0


	//   ....[173]....
        /*0a50*/ 	.word	0x0001a840


	//   ....[174]....
        /*0a54*/ 	.word	0x0001a900


	//   ....[175]....
        /*0a58*/ 	.word	0x0001ac10


	//   ....[176]....
        /*0a5c*/ 	.word	0x0001acb0


	//   ....[177]....
        /*0a60*/ 	.word	0x0001add0


	//   ....[178]....
        /*0a64*/ 	.word	0x0001ae40


	//   ....[179]....
        /*0a68*/ 	.word	0x0001aeb0


	//   ....[180]....
        /*0a6c*/ 	.word	0x0001af20


	//   ....[181]....
        /*0a70*/ 	.word	0x0001af90


	//   ....[182]....
        /*0a74*/ 	.word	0x0001b010


	//   ....[183]....
        /*0a78*/ 	.word	0x0001b0a0


	//   ....[184]....
        /*0a7c*/ 	.word	0x0001b130


	//   ....[185]....
        /*0a80*/ 	.word	0x0001b1a0


	//   ....[186]....
        /*0a84*/ 	.word	0x0001b210


	//   ....[187]....
        /*0a88*/ 	.word	0x0001b280


	//   ....[188]....
        /*0a8c*/ 	.word	0x0001b300


	//   ....[189]....
        /*0a90*/ 	.word	0x0001b370


	//   ....[190]....
        /*0a94*/ 	.word	0x0001b410


	//   ....[191]....
        /*0a98*/ 	.word	0x0001b4a0


	//   ....[192]....
        /*0a9c*/ 	.word	0x0001b5c0


	//----- nvinfo : EIATTR_REG_RECONFIG
	.align		4
.L_323:
        /*0aa0*/ 	.byte	0x01, 0x54
	.zero		2


	//----- nvinfo : EIATTR_SYSCALL_OFFSETS
	.align		4
        /*0aa4*/ 	.byte	0x04, 0x46
        /*0aa6*/ 	.short	(.L_325 - .L_324)


	//   ....[0]....
.L_324:
        /*0aa8*/ 	.word	0x000018a0


	//   ....[1]....
        /*0aac*/ 	.word	0x000019f0


	//   ....[2]....
        /*0ab0*/ 	.word	0x00005cd0


	//   ....[3]....
        /*0ab4*/ 	.word	0x00005ff0


	//   ....[4]....
        /*0ab8*/ 	.word	0x00014040


	//   ....[5]....
        /*0abc*/ 	.word	0x00014190


	//   ....[6]....
        /*0ac0*/ 	.word	0x00014290


	//   ....[7]....
        /*0ac4*/ 	.word	0x00014ad0


	//----- nvinfo : EIATTR_MBARRIER_INSTR_OFFSETS
	.align		4
.L_325:
        /*0ac8*/ 	.byte	0x04, 0x39
        /*0aca*/ 	.short	(.L_327 - .L_326)


	//   ....[0]....
.L_326:
        /*0acc*/ 	.word	0x000002b0
        /*0ad0*/ 	.word	0x000000ff
        /*0ad4*/ 	.word	0x00016800
        /*0ad8*/ 	.short	0x0100
        /*0ada*/ 	.byte	0x08
	.zero		1


	//   ....[1]....
        /*0adc*/ 	.word	0x000002c0
        /*0ae0*/ 	.word	0x000000ff
        /*0ae4*/ 	.word	0x00016820
        /*0ae8*/ 	.short	0x0100
        /*0aea*/ 	.byte	0x08
	.zero		1


	//   ....[2]....
        /*0aec*/ 	.word	0x000003b0
        /*0af0*/ 	.word	0x000000ff
        /*0af4*/ 	.word	0x00016830
        /*0af8*/ 	.short	0x0100
        /*0afa*/ 	.byte	0x08
	.zero		1


	//   ....[3]....
        /*0afc*/ 	.word	0x000003c0
        /*0b00*/ 	.word	0x000000ff
        /*0b04*/ 	.word	0x00016840
        /*0b08*/ 	.short	0x0100
        /*0b0a*/ 	.byte	0x08
	.zero		1


	//   ....[4]....
        /*0b0c*/ 	.word	0x000003d0
        /*0b10*/ 	.word	0x000000ff
        /*0b14*/ 	.word	0x00016838
        /*0b18*/ 	.short	0x0100
        /*0b1a*/ 	.byte	0x08
	.zero		1


	//   ....[5]....
        /*0b1c*/ 	.word	0x000003e0
        /*0b20*/ 	.word	0x000000ff
        /*0b24*/ 	.word	0x00016848
        /*0b28*/ 	.short	0x0100
        /*0b2a*/ 	.byte	0x08
	.zero		1


	//   ....[6]....
        /*0b2c*/ 	.word	0x00000510
        /*0b30*/ 	.word	0x000000ff
        /*0b34*/ 	.word	0x00016850
        /*0b38*/ 	.short	0x0100
        /*0b3a*/ 	.byte	0x08
	.zero		1


	//   ....[7]....
        /*0b3c*/ 	.word	0x00000520
        /*0b40*/ 	.word	0x000000ff
        /*0b44*/ 	.word	0x00016860
        /*0b48*/ 	.short	0x0100
        /*0b4a*/ 	.byte	0x08
	.zero		1


	//   ....[8]....
        /*0b4c*/ 	.word	0x00000530
        /*0b50*/ 	.word	0x000000ff
        /*0b54*/ 	.word	0x00016858
        /*0b58*/ 	.short	0x0100
        /*0b5a*/ 	.byte	0x08
	.zero		1


	//   ....[9]....
        /*0b5c*/ 	.word	0x00000540
        /*0b60*/ 	.word	0x000000ff
        /*0b64*/ 	.word	0x00016868
        /*0b68*/ 	.short	0x0100
        /*0b6a*/ 	.byte	0x08
	.zero		1


	//   ....[10]....
        /*0b6c*/ 	.word	0x00000630
        /*0b70*/ 	.word	0x000000ff
        /*0b74*/ 	.word	0x00016870
        /*0b78*/ 	.short	0x0100
        /*0b7a*/ 	.byte	0x06
	.zero		1


	//   ....[11]....
        /*0b7c*/ 	.word	0x00000640
        /*0b80*/ 	.word	0x000000ff
        /*0b84*/ 	.word	0x00016880
        /*0b88*/ 	.short	0x0100
        /*0b8a*/ 	.byte	0x06
	.zero		1


	//   ....[12]....
        /*0b8c*/ 	.word	0x00000650
        /*0b90*/ 	.word	0x000000ff
        /*0b94*/ 	.word	0x00016878
        /*0b98*/ 	.short	0x0100
        /*0b9a*/ 	.byte	0x06
	.zero		1


	//   ....[13]....
        /*0b9c*/ 	.word	0x00000660
        /*0ba0*/ 	.word	0x000000ff
        /*0ba4*/ 	.word	0x00016888
        /*0ba8*/ 	.short	0x0100
        /*0baa*/ 	.byte	0x06
	.zero		1


	//   ....[14]....
        /*0bac*/ 	.word	0x00000790
        /*0bb0*/ 	.word	0x000000ff
        /*0bb4*/ 	.word	0x00016890
        /*0bb8*/ 	.short	0x0100
        /*0bba*/ 	.byte	0x08
	.zero		1


	//   ....[15]....
        /*0bbc*/ 	.word	0x000007a0
        /*0bc0*/ 	.word	0x000000ff
        /*0bc4*/ 	.word	0x000168a0
        /*0bc8*/ 	.short	0x0100
        /*0bca*/ 	.byte	0x08
	.zero		1


	//   ....[16]....
        /*0bcc*/ 	.word	0x000007b0
        /*0bd0*/ 	.word	0x000000ff
        /*0bd4*/ 	.word	0x00016898
        /*0bd8*/ 	.short	0x0100
        /*0bda*/ 	.byte	0x08
	.zero		1


	//   ....[17]....
        /*0bdc*/ 	.word	0x000007c0
        /*0be0*/ 	.word	0x000000ff
        /*0be4*/ 	.word	0x000168a8
        /*0be8*/ 	.short	0x0100
        /*0bea*/ 	.byte	0x08
	.zero		1


	//   ....[18]....
        /*0bec*/ 	.word	0x000008f0
        /*0bf0*/ 	.word	0x000000ff
        /*0bf4*/ 	.word	0x000168b0
        /*0bf8*/ 	.short	0x0100
        /*0bfa*/ 	.byte	0x08
	.zero		1


	//   ....[19]....
        /*0bfc*/ 	.word	0x00000900
        /*0c00*/ 	.word	0x000000ff
        /*0c04*/ 	.word	0x000168c0
        /*0c08*/ 	.short	0x0100
        /*0c0a*/ 	.byte	0x08
	.zero		1


	//   ....[20]....
        /*0c0c*/ 	.word	0x00000910
        /*0c10*/ 	.word	0x000000ff
        /*0c14*/ 	.word	0x000168b8
        /*0c18*/ 	.short	0x0100
        /*0c1a*/ 	.byte	0x08
	.zero		1


	//   ....[21]....
        /*0c1c*/ 	.word	0x00000920
        /*0c20*/ 	.word	0x000000ff
        /*0c24*/ 	.word	0x000168c8
        /*0c28*/ 	.short	0x0100
        /*0c2a*/ 	.byte	0x08
	.zero		1


	//   ....[22]....
        /*0c2c*/ 	.word	0x00002c10
        /*0c30*/ 	.word	0x0000004e
        /*0c34*/ 	.word	0x00016890
        /*0c38*/ 	.short	0x010a
        /*0c3a*/ 	.byte	0x3f
	.zero		1


	//   ....[23]....
        /*0c3c*/ 	.word	0x00003f80
        /*0c40*/ 	.word	0x0000004e
        /*0c44*/ 	.word	0x00016890
        /*0c48*/ 	.short	0x010a
        /*0c4a*/ 	.byte	0x3f
	.zero		1


	//   ....[24]....
        /*0c4c*/ 	.word	0x00005160
        /*0c50*/ 	.word	0x0000004e
        /*0c54*/ 	.word	0x00016890
        /*0c58*/ 	.short	0x010a
        /*0c5a*/ 	.byte	0x3f
	.zero		1


	//   ....[25]....
        /*0c5c*/ 	.word	0x00005380
        /*0c60*/ 	.word	0x0000000c
        /*0c64*/ 	.word	0x00000000
        /*0c68*/ 	.short	0x0101
        /*0c6a*/ 	.byte	0x3f
	.zero		1


	//   ....[26]....
        /*0c6c*/ 	.word	0x000053c0
        /*0c70*/ 	.word	0x0000004e
        /*0c74*/ 	.word	0x000168b0
        /*0c78*/ 	.short	0x010a
        /*0c7a*/ 	.byte	0x3f
	.zero		1


	//   ....[27]....
        /*0c7c*/ 	.word	0x000057a0
        /*0c80*/ 	.word	0x0000004e
        /*0c84*/ 	.word	0x00000000
        /*0c88*/ 	.short	0x0101
        /*0c8a*/ 	.byte	0x3f
	.zero		1


	//   ....[28]....
        /*0c8c*/ 	.word	0x00005d70
        /*0c90*/ 	.word	0x00000002
        /*0c94*/ 	.word	0x00016800
        /*0c98*/ 	.short	0x010a
        /*0c9a*/ 	.byte	0x3f
	.zero		1


	//   ....[29]....
        /*0c9c*/ 	.word	0x00005dc0
        /*0ca0*/ 	.word	0x00000002
        /*0ca4*/ 	.word	0x00016800
        /*0ca8*/ 	.short	0x010a
        /*0caa*/ 	.byte	0x3f
	.zero		1


	//   ....[30]....
        /*0cac*/ 	.word	0x000068b0
        /*0cb0*/ 	.word	0x00000002
        /*0cb4*/ 	.word	0x00016800
        /*0cb8*/ 	.short	0x010a
        /*0cba*/ 	.byte	0x3f
	.zero		1


	//   ....[31]....
        /*0cbc*/ 	.word	0x00007ed0
        /*0cc0*/ 	.word	0x00000002
        /*0cc4*/ 	.word	0x00016800
        /*0cc8*/ 	.short	0x010a
        /*0cca*/ 	.byte	0x3f
	.zero		1


	//   ....[32]....
        /*0ccc*/ 	.word	0x00008f00
        /*0cd0*/ 	.word	0x00000004
        /*0cd4*/ 	.word	0x00016830
        /*0cd8*/ 	.short	0x010a
        /*0cda*/ 	.byte	0x3f
	.zero		1


	//   ....[33]....
        /*0cdc*/ 	.word	0x00008f70
        /*0ce0*/ 	.word	0x00000004
        /*0ce4*/ 	.word	0x00016830
        /*0ce8*/ 	.short	0x010a
        /*0cea*/ 	.byte	0x3f
	.zero		1


	//   ....[34]....
        /*0cec*/ 	.word	0x0000a640
        /*0cf0*/ 	.word	0x00000004
        /*0cf4*/ 	.word	0x00000000
        /*0cf8*/ 	.short	0x0101
        /*0cfa*/ 	.byte	0x3f
	.zero		1


	//   ....[35]....
        /*0cfc*/ 	.word	0x0000b250
        /*0d00*/ 	.word	0x00000000
        /*0d04*/ 	.word	0x00016830
        /*0d08*/ 	.short	0x010a
        /*0d0a*/ 	.byte	0x3f
	.zero		1


	//   ....[36]....
        /*0d0c*/ 	.word	0x0000b2a0
        /*0d10*/ 	.word	0x00000000
        /*0d14*/ 	.word	0x00016830
        /*0d18*/ 	.short	0x010a
        /*0d1a*/ 	.byte	0x3f
	.zero		1


	//   ....[37]....
        /*0d1c*/ 	.word	0x0000b600
        /*0d20*/ 	.word	0x00000003
        /*0d24*/ 	.word	0x00016850
        /*0d28*/ 	.short	0x010a
        /*0d2a*/ 	.byte	0x3f
	.zero		1


	//   ....[38]....
        /*0d2c*/ 	.word	0x0000b640
        /*0d30*/ 	.word	0x00000003
        /*0d34*/ 	.word	0x00016850
        /*0d38*/ 	.short	0x010a
        /*0d3a*/ 	.byte	0x3f
	.zero		1


	//   ....[39]....
        /*0d3c*/ 	.word	0x0000d030
        /*0d40*/ 	.word	0x0000001a
        /*0d44*/ 	.word	0x00000000
        /*0d48*/ 	.short	0x0101
        /*0d4a*/ 	.byte	0x3f
	.zero		1


	//   ....[40]....
        /*0d4c*/ 	.word	0x0000d080
        /*0d50*/ 	.word	0x0000001a
        /*0d54*/ 	.word	0x00000000
        /*0d58*/ 	.short	0x0101
        /*0d5a*/ 	.byte	0x3f
	.zero		1


	//   ....[41]....
        /*0d5c*/ 	.word	0x0000db40
        /*0d60*/ 	.word	0x00000000
        /*0d64*/ 	.word	0x00016830
        /*0d68*/ 	.short	0x010a
        /*0d6a*/ 	.byte	0x3f
	.zero		1


	//   ....[42]....
        /*0d6c*/ 	.word	0x0000db90
        /*0d70*/ 	.word	0x00000000
        /*0d74*/ 	.word	0x00016830
        /*0d78*/ 	.short	0x010a
        /*0d7a*/ 	.byte	0x3f
	.zero		1


	//   ....[43]....
        /*0d7c*/ 	.word	0x0000def0
        /*0d80*/ 	.word	0x00000003
        /*0d84*/ 	.word	0x00016850
        /*0d88*/ 	.short	0x010a
        /*0d8a*/ 	.byte	0x3f
	.zero		1


	//   ....[44]....
        /*0d8c*/ 	.word	0x0000df30
        /*0d90*/ 	.word	0x00000003
        /*0d94*/ 	.word	0x00016850
        /*0d98*/ 	.short	0x010a
        /*0d9a*/ 	.byte	0x3f
	.zero		1


	//   ....[45]....
        /*0d9c*/ 	.word	0x0000f040
        /*0da0*/ 	.word	0x0000002e
        /*0da4*/ 	.word	0x00000000
        /*0da8*/ 	.short	0x0101
        /*0daa*/ 	.byte	0x3f
	.zero		1


	//   ....[46]....
        /*0dac*/ 	.word	0x0000f160
        /*0db0*/ 	.word	0x0000002f
        /*0db4*/ 	.word	0x00000000
        /*0db8*/ 	.short	0x0101
        /*0dba*/ 	.byte	0x3f
	.zero		1


	//   ....[47]....
        /*0dbc*/ 	.word	0x0000f9d0
        /*0dc0*/ 	.word	0x0000000d
        /*0dc4*/ 	.word	0x00016850
        /*0dc8*/ 	.short	0x010a
        /*0dca*/ 	.byte	0x3f
	.zero		1


	//   ....[48]....
        /*0dcc*/ 	.word	0x0000fa40
        /*0dd0*/ 	.word	0x0000000d
        /*0dd4*/ 	.word	0x00016850
        /*0dd8*/ 	.short	0x010a
        /*0dda*/ 	.byte	0x3f
	.zero		1


	//   ....[49]....
        /*0ddc*/ 	.word	0x00010010
        /*0de0*/ 	.word	0x00000008
        /*0de4*/ 	.word	0x00000000
        /*0de8*/ 	.short	0x0101
        /*0dea*/ 	.byte	0x3f
	.zero		1


	//   ....[50]....
        /*0dec*/ 	.word	0x00011100
        /*0df0*/ 	.word	0x00000000
        /*0df4*/ 	.word	0x00000000
        /*0df8*/ 	.short	0x0101
        /*0dfa*/ 	.byte	0x3f
	.zero		1


	//   ....[51]....
        /*0dfc*/ 	.word	0x00013140
        /*0e00*/ 	.word	0x00000016
        /*0e04*/ 	.word	0x00016820
        /*0e08*/ 	.short	0x010a
        /*0e0a*/ 	.byte	0x3f
	.zero		1


	//   ....[52]....
        /*0e0c*/ 	.word	0x00013200
        /*0e10*/ 	.word	0x00000005
        /*0e14*/ 	.word	0x000168a0
        /*0e18*/ 	.short	0x010a
        /*0e1a*/ 	.byte	0x3f
	.zero		1


	//   ....[53]....
        /*0e1c*/ 	.word	0x00013440
        /*0e20*/ 	.word	0x00000005
        /*0e24*/ 	.word	0x000168c0
        /*0e28*/ 	.short	0x010a
        /*0e2a*/ 	.byte	0x3f
	.zero		1


	//   ....[54]....
        /*0e2c*/ 	.word	0x000137d0
        /*0e30*/ 	.word	0x00000005
        /*0e34*/ 	.word	0x000168a0
        /*0e38*/ 	.short	0x010a
        /*0e3a*/ 	.byte	0x3f
	.zero		1


	//   ....[55]....
        /*0e3c*/ 	.word	0x000139f0
        /*0e40*/ 	.word	0x00000005
        /*0e44*/ 	.word	0x000168c0
        /*0e48*/ 	.short	0x010a
        /*0e4a*/ 	.byte	0x3f
	.zero		1


	//   ....[56]....
        /*0e4c*/ 	.word	0x00014610
        /*0e50*/ 	.word	0x00000000
        /*0e54*/ 	.word	0x00016840
        /*0e58*/ 	.short	0x010a
        /*0e5a*/ 	.byte	0x3f
	.zero		1


	//   ....[57]....
        /*0e5c*/ 	.word	0x00015700
        /*0e60*/ 	.word	0x00000016
        /*0e64*/ 	.word	0x00016800
        /*0e68*/ 	.short	0x0107
        /*0e6a*/ 	.byte	0x3f
	.zero		1


	//   ....[58]....
        /*0e6c*/ 	.word	0x00015800
        /*0e70*/ 	.word	0x00000016
        /*0e74*/ 	.word	0x00016800
        /*0e78*/ 	.short	0x0101
        /*0e7a*/ 	.byte	0x3f
	.zero		1


	//   ....[59]....
        /*0e7c*/ 	.word	0x00015820
        /*0e80*/ 	.word	0x00000016
        /*0e84*/ 	.word	0x00016820
        /*0e88*/ 	.short	0x010a
        /*0e8a*/ 	.byte	0x3f
	.zero		1


	//   ....[60]....
        /*0e8c*/ 	.word	0x00015b30
        /*0e90*/ 	.word	0x00000002
        /*0e94*/ 	.word	0x00016840
        /*0e98*/ 	.short	0x010a
        /*0e9a*/ 	.byte	0x3f
	.zero		1


	//   ....[61]....
        /*0e9c*/ 	.word	0x00015db0
        /*0ea0*/ 	.word	0x00000003
        /*0ea4*/ 	.word	0x00000060
        /*0ea8*/ 	.short	0x010a
        /*0eaa*/ 	.byte	0x3f
	.zero		1


	//   ....[62]....
        /*0eac*/ 	.word	0x000162f0
        /*0eb0*/ 	.word	0x00000002
        /*0eb4*/ 	.word	0x00016840
        /*0eb8*/ 	.short	0x010a
        /*0eba*/ 	.byte	0x3f
	.zero		1


	//   ....[63]....
        /*0ebc*/ 	.word	0x00016570
        /*0ec0*/ 	.word	0x0000000a
        /*0ec4*/ 	.word	0x00000060
        /*0ec8*/ 	.short	0x010a
        /*0eca*/ 	.byte	0x3f
	.zero		1


	//   ....[64]....
        /*0ecc*/ 	.word	0x00016a00
        /*0ed0*/ 	.word	0x00000002
        /*0ed4*/ 	.word	0x00016840
        /*0ed8*/ 	.short	0x010a
        /*0eda*/ 	.byte	0x3f
	.zero		1


	//   ....[65]....
        /*0edc*/ 	.word	0x00016c90
        /*0ee0*/ 	.word	0x00000007
        /*0ee4*/ 	.word	0x00000060
        /*0ee8*/ 	.short	0x010a
        /*0eea*/ 	.byte	0x3f
	.zero		1


	//   ....[66]....
        /*0eec*/ 	.word	0x000170d0
        /*0ef0*/ 	.word	0x00000003
        /*0ef4*/ 	.word	0x00016860
        /*0ef8*/ 	.short	0x010a
        /*0efa*/ 	.byte	0x3f
	.zero		1


	//   ....[67]....
        /*0efc*/ 	.word	0x00018020
        /*0f00*/ 	.word	0x00000009
        /*0f04*/ 	.word	0x00016820
        /*0f08*/ 	.short	0x010a
        /*0f0a*/ 	.byte	0x3f
	.zero		1


	//   ....[68]....
        /*0f0c*/ 	.word	0x000181b0
        /*0f10*/ 	.word	0x00000006
        /*0f14*/ 	.word	0x00000000
        /*0f18*/ 	.short	0x010a
        /*0f1a*/ 	.byte	0x3f
	.zero		1


	//   ....[69]....
        /*0f1c*/ 	.word	0x00018220
        /*0f20*/ 	.word	0x00000007
        /*0f24*/ 	.word	0x00000000
        /*0f28*/ 	.short	0x010a
        /*0f2a*/ 	.byte	0x3f
	.zero		1


	//   ....[70]....
        /*0f2c*/ 	.word	0x00018280
        /*0f30*/ 	.word	0x00000004
        /*0f34*/ 	.word	0x00000000
        /*0f38*/ 	.short	0x010a
        /*0f3a*/ 	.byte	0x3f
	.zero		1


	//   ....[71]....
        /*0f3c*/ 	.word	0x000182b0
        /*0f40*/ 	.word	0x00000005
        /*0f44*/ 	.word	0x00000000
        /*0f48*/ 	.short	0x010a
        /*0f4a*/ 	.byte	0x3f
	.zero		1


	//   ....[72]....
        /*0f4c*/ 	.word	0x00018310
        /*0f50*/ 	.word	0x0000004e
        /*0f54*/ 	.word	0x00016890
        /*0f58*/ 	.short	0x010a
        /*0f5a*/ 	.byte	0x3f
	.zero		1


	//   ....[73]....
        /*0f5c*/ 	.word	0x00018360
        /*0f60*/ 	.word	0x0000004e
        /*0f64*/ 	.word	0x00016890
        /*0f68*/ 	.short	0x010a
        /*0f6a*/ 	.byte	0x3f
	.zero		1


	//   ....[74]....
        /*0f6c*/ 	.word	0x000183b0
        /*0f70*/ 	.word	0x0000004e
        /*0f74*/ 	.word	0x00016890
        /*0f78*/ 	.short	0x010a
        /*0f7a*/ 	.byte	0x3f
	.zero		1


	//   ....[75]....
        /*0f7c*/ 	.word	0x00018400
        /*0f80*/ 	.word	0x0000004e
        /*0f84*/ 	.word	0x000168b0
        /*0f88*/ 	.short	0x010a
        /*0f8a*/ 	.byte	0x3f
	.zero		1


	//   ....[76]....
        /*0f8c*/ 	.word	0x000188d0
        /*0f90*/ 	.word	0x00000002
        /*0f94*/ 	.word	0x00016800
        /*0f98*/ 	.short	0x010a
        /*0f9a*/ 	.byte	0x3f
	.zero		1


	//   ....[77]....
        /*0f9c*/ 	.word	0x00018ef0
        /*0fa0*/ 	.word	0x00000002
        /*0fa4*/ 	.word	0x00016800
        /*0fa8*/ 	.short	0x010a
        /*0faa*/ 	.byte	0x3f
	.zero		1


	//   ....[78]....
        /*0fac*/ 	.word	0x00018f40
        /*0fb0*/ 	.word	0x00000004
        /*0fb4*/ 	.word	0x00016830
        /*0fb8*/ 	.short	0x010a
        /*0fba*/ 	.byte	0x3f
	.zero		1


	//   ....[79]....
        /*0fbc*/ 	.word	0x00018f90
        /*0fc0*/ 	.word	0x00000000
        /*0fc4*/ 	.word	0x00016830
        /*0fc8*/ 	.short	0x010a
        /*0fca*/ 	.byte	0x3f
	.zero		1


	//   ....[80]....
        /*0fcc*/ 	.word	0x00018fe0
        /*0fd0*/ 	.word	0x00000003
        /*0fd4*/ 	.word	0x00016850
        /*0fd8*/ 	.short	0x010a
        /*0fda*/ 	.byte	0x3f
	.zero		1


	//   ....[81]....
        /*0fdc*/ 	.word	0x00019030
        /*0fe0*/ 	.word	0x00000000
        /*0fe4*/ 	.word	0x00016830
        /*0fe8*/ 	.short	0x010a
        /*0fea*/ 	.byte	0x3f
	.zero		1


	//   ....[82]....
        /*0fec*/ 	.word	0x00019080
        /*0ff0*/ 	.word	0x00000003
        /*0ff4*/ 	.word	0x00016850
        /*0ff8*/ 	.short	0x010a
        /*0ffa*/ 	.byte	0x3f
	.zero		1


	//   ....[83]....
        /*0ffc*/ 	.word	0x000190d0
        /*1000*/ 	.word	0x0000000d
        /*1004*/ 	.word	0x00016850
        /*1008*/ 	.short	0x010a
        /*100a*/ 	.byte	0x3f
	.zero		1


	//   ....[84]....
        /*100c*/ 	.word	0x00019670
        /*1010*/ 	.word	0x00000016
        /*1014*/ 	.word	0x00016820
        /*1018*/ 	.short	0x010a
        /*101a*/ 	.byte	0x3f
	.zero		1


	//   ....[85]....
        /*101c*/ 	.word	0x000196c0
        /*1020*/ 	.word	0x00000005
        /*1024*/ 	.word	0x000168a0
        /*1028*/ 	.short	0x010a
        /*102a*/ 	.byte	0x3f
	.zero		1


	//   ....[86]....
        /*102c*/ 	.word	0x00019710
        /*1030*/ 	.word	0x00000005
        /*1034*/ 	.word	0x000168c0
        /*1038*/ 	.short	0x010a
        /*103a*/ 	.byte	0x3f
	.zero		1


	//   ....[87]....
        /*103c*/ 	.word	0x00019760
        /*1040*/ 	.word	0x00000005
        /*1044*/ 	.word	0x000168a0
        /*1048*/ 	.short	0x010a
        /*104a*/ 	.byte	0x3f
	.zero		1


	//   ....[88]....
        /*104c*/ 	.word	0x000197b0
        /*1050*/ 	.word	0x00000005
        /*1054*/ 	.word	0x000168c0
        /*1058*/ 	.short	0x010a
        /*105a*/ 	.byte	0x3f
	.zero		1


	//   ....[89]....
        /*105c*/ 	.word	0x00019950
        /*1060*/ 	.word	0x00000000
        /*1064*/ 	.word	0x00016840
        /*1068*/ 	.short	0x010a
        /*106a*/ 	.byte	0x3f
	.zero		1


	//   ....[90]....
        /*106c*/ 	.word	0x0001a930
        /*1070*/ 	.word	0x00000016
        /*1074*/ 	.word	0x00016820
        /*1078*/ 	.short	0x010a
        /*107a*/ 	.byte	0x3f
	.zero		1


	//   ....[91]....
        /*107c*/ 	.word	0x0001a980
        /*1080*/ 	.word	0x00000002
        /*1084*/ 	.word	0x00016840
        /*1088*/ 	.short	0x010a
        /*108a*/ 	.byte	0x3f
	.zero		1


	//   ....[92]....
        /*108c*/ 	.word	0x0001a9d0
        /*1090*/ 	.word	0x00000003
        /*1094*/ 	.word	0x00000060
        /*1098*/ 	.short	0x010a
        /*109a*/ 	.byte	0x3f
	.zero		1


	//   ....[93]....
        /*109c*/ 	.word	0x0001aa20
        /*10a0*/ 	.word	0x00000002
        /*10a4*/ 	.word	0x00016840
        /*10a8*/ 	.short	0x010a
        /*10aa*/ 	.byte	0x3f
	.zero		1


	//   ....[94]....
        /*10ac*/ 	.word	0x0001aa70
        /*10b0*/ 	.word	0x0000000a
        /*10b4*/ 	.word	0x00000060
        /*10b8*/ 	.short	0x010a
        /*10ba*/ 	.byte	0x3f
	.zero		1


	//   ....[95]....
        /*10bc*/ 	.word	0x0001aac0
        /*10c0*/ 	.word	0x00000002
        /*10c4*/ 	.word	0x00016840
        /*10c8*/ 	.short	0x010a
        /*10ca*/ 	.byte	0x3f
	.zero		1


	//   ....[96]....
        /*10cc*/ 	.word	0x0001ab10
        /*10d0*/ 	.word	0x00000007
        /*10d4*/ 	.word	0x00000060
        /*10d8*/ 	.short	0x010a
        /*10da*/ 	.byte	0x3f
	.zero		1


	//   ....[97]....
        /*10dc*/ 	.word	0x0001ab60
        /*10e0*/ 	.word	0x00000003
        /*10e4*/ 	.word	0x00016860
        /*10e8*/ 	.short	0x010a
        /*10ea*/ 	.byte	0x3f
	.zero		1


	//   ....[98]....
        /*10ec*/ 	.word	0x0001b4e0
        /*10f0*/ 	.word	0x00000009
        /*10f4*/ 	.word	0x00016820
        /*10f8*/ 	.short	0x010a
        /*10fa*/ 	.byte	0x3f
	.zero		1


	//   ....[99]....
        /*10fc*/ 	.word	0x0001b680
        /*1100*/ 	.word	0x00000006
        /*1104*/ 	.word	0x00000000
        /*1108*/ 	.short	0x010a
        /*110a*/ 	.byte	0x3f
	.zero		1


	//   ....[100]....
        /*110c*/ 	.word	0x0001b6d0
        /*1110*/ 	.word	0x00000007
        /*1114*/ 	.word	0x00000000
        /*1118*/ 	.short	0x010a
        /*111a*/ 	.byte	0x3f
	.zero		1


	//   ....[101]....
        /*111c*/ 	.word	0x0001b720
        /*1120*/ 	.word	0x00000004
        /*1124*/ 	.word	0x00000000
        /*1128*/ 	.short	0x010a
        /*112a*/ 	.byte	0x3f
	.zero		1


	//----- nvinfo : EIATTR_NUM_MBARRIERS
	.align		4
.L_327:
        /*112c*/ 	.byte	0x03, 0x38
        /*112e*/ 	.short	0x0016


	//----- nvinfo : EIATTR_EXIT_INSTR_OFFSETS
	.align		4
        /*1130*/ 	.byte	0x04, 0x1c
        /*1132*/ 	.short	(.L_329 - .L_328)


	//   ....[0]....
.L_328:
        /*1134*/ 	.word	0x00018300


	//----- nvinfo : EIATTR_MAX_THREADS
	.align		4
.L_329:
        /*1138*/ 	.byte	0x04, 0x05
        /*113a*/ 	.short	(.L_331 - .L_330)
.L_330:
        /*113c*/ 	.word	0x00000200
        /*1140*/ 	.word	0x00000001
        /*1144*/ 	.word	0x00000001


	//----- nvinfo : EIATTR_CRS_STACK_SIZE
	.align		4
.L_331:
        /*1148*/ 	.byte	0x04, 0x1e
        /*114a*/ 	.short	(.L_333 - .L_332)
.L_332:
        /*114c*/ 	.word	0x00000000


	//----- nvinfo : EIATTR_CBANK_PARAM_SIZE
	.align		4
.L_333:
        /*1150*/ 	.byte	0x03, 0x19
        /*1152*/ 	.short	0x0af0


	//----- nvinfo : EIATTR_PARAM_CBANK
	.align		4
        /*1154*/ 	.byte	0x04, 0x0a
        /*1156*/ 	.short	(.L_335 - .L_334)
	.align		4
.L_334:
        /*1158*/ 	.word	index@(.nv.constant0._ZN7cutlass13device_kernelIN5flash11enable_sm90INS1_16FlashAttnFwdSm90INS1_25CollectiveMainloopFwdSm90ILi2EN4cute5tupleIJNS5_1CILi1EEES8_S8_EEENS6_IJNS7_ILi192EEENS7_ILi128EEENS7_ILi64EEEEEELi64ENS_10bfloat16_tEfNS_4arch4Sm90ELb1ELb0ELb0ELb1ELb0ELb1ELb0ELb1ELb1ELb1ELb0ELb0EEENS1_21CollectiveEpilogueFwdINS6_IJSA_SC_SB_EEES9_SE_SG_Li384ELb1ELb1ELb0ELb0EEENS1_36VarlenDynamicPersistentTileSchedulerILi192ELi128ELi384ELi128ELb0ELb1ELb1ELb1ELb1ELb1EEEEEEEEEvNT_6ParamsE)
        /*115c*/ 	.short	0x0210
        /*115e*/ 	.short	0x0af0


	//----- nvinfo : EIATTR_SW_WAR
	.align		4
.L_335:
        /*1160*/ 	.byte	0x04, 0x36
        /*1162*/ 	.short	(.L_337 - .L_336)
.L_336:
        /*1164*/ 	.word	0x00000008
.L_337:


//--------------------- .nv.callgraph             --------------------------
	.section	.nv.callgraph,"",@"SHT_CUDA_CALLGRAPH"
	.align	4
	.sectionentsize	8
	.align		4
        /*0000*/ 	.word	0x00000000
	.align		4
        /*0004*/ 	.word	0xffffffff
	.align		4
        /*0008*/ 	.word	index@(_ZN7cutlass13device_kernelIN5flash11enable_sm90INS1_16FlashAttnFwdSm90INS1_25CollectiveMainloopFwdSm90ILi2EN4cute5tupleIJNS5_1CILi1EEES8_S8_EEENS6_IJNS7_ILi192EEESA_NS7_ILi64EEEEEELi64ENS_10bfloat16_tEfNS_4arch4Sm90ELb0ELb0ELb0ELb0ELb0ELb0ELb0ELb0ELb1ELb1ELb0ELb0EEENS1_21CollectiveEpilogueFwdINS6_IJSA_SB_SA_EEES9_SD_SF_Li384ELb0ELb1ELb0ELb0EEENS1_29StaticPersistentTileSchedulerILb0EEEEEEEEEvNT_6ParamsE)
	.align		4
        /*000c*/ 	.word	index@(__assertfail)
	.align		4
        /*0010*/ 	.word	index@(_ZN7cutlass13device_kernelIN5flash11enable_sm90INS1_16FlashAttnFwdSm90INS1_25CollectiveMainloopFwdSm90ILi2EN4cute5tupleIJNS5_1CILi1EEES8_S8_EEENS6_IJNS7_ILi192EEESA_NS7_ILi64EEEEEELi64ENS_10bfloat16_tEfNS_4arch4Sm90ELb0ELb0ELb0ELb1ELb0ELb0ELb0ELb0ELb1ELb1ELb0ELb0EEENS1_21CollectiveEpilogueFwdINS6_IJSA_SB_SA_EEES9_SD_SF_Li384ELb1ELb1ELb0ELb0EEENS1_36VarlenDynamicPersistentTileSchedulerILi192ELi192ELi384ELi128ELb0ELb1ELb1ELb0ELb1ELb1EEEEEEEEEvNT_6ParamsE)
	.align		4
        /*0014*/ 	.word	index@(__assertfail)
	.align		4
        /*0018*/ 	.word	index@(_ZN7cutlass13device_kernelIN5flash11enable_sm90INS1_16FlashAttnFwdSm90INS1_25CollectiveMainloopFwdSm90ILi2EN4cute5tupleIJNS5_1CILi1EEES8_S8_EEENS6_IJNS7_ILi192EEESA_NS7_ILi64EEEEEELi64ENS_10bfloat16_tEfNS_4arch4Sm90ELb0ELb0ELb0ELb1ELb0ELb1ELb0ELb0ELb1ELb1ELb0ELb0EEENS1_21CollectiveEpilogueFwdINS6_IJSA_SB_SA_EEES9_SD_SF_Li384ELb1ELb1ELb0ELb0EEENS1_36VarlenDynamicPersistentTileSchedulerILi192ELi192ELi384ELi128ELb0ELb1ELb1ELb0ELb1ELb1EEEEEEEEEvNT_6ParamsE)
	.align		4
        /*001c*/ 	.word	index@(__assertfail)
	.align		4
        /*0020*/ 	.word	index@(_ZN7cutlass13device_kernelIN5flash11enable_sm90INS1_16FlashAttnFwdSm90INS1_25CollectiveMainloopFwdSm90ILi2EN4cute5tupleIJNS5_1CILi1EEES8_S8_EEENS6_IJNS7_ILi192EEENS7_ILi128EEENS7_ILi64EEEEEELi64ENS_10bfloat16_tEfNS_4arch4Sm90ELb0ELb1ELb0ELb0ELb0ELb0ELb0ELb1ELb1ELb1ELb0ELb0EEENS1_21CollectiveEpilogueFwdINS6_IJSA_SC_SB_EEES9_SE_SG_Li384ELb0ELb1ELb0ELb0EEENS1_30DynamicPersistentTileSchedulerILi384ELi128ELb0ELb1ELb1EEEEEEEEEvNT_6ParamsE)
	.align		4
        /*0024*/ 	.word	index@(__assertfail)
	.align		4
        /*0028*/ 	.word	index@(_ZN7cutlass13device_kernelIN5flash11enable_sm90INS1_16FlashAttnFwdSm90INS1_25CollectiveMainloopFwdSm90ILi2EN4cute5tupleIJNS5_1CILi1EEES8_S8_EEENS6_IJNS7_ILi192EEENS7_ILi128EEENS7_ILi64EEEEEELi64ENS_10bfloat16_tEfNS_4arch4Sm90ELb0ELb1ELb0ELb1ELb0ELb0ELb0ELb1ELb1ELb1ELb0ELb0EEENS1_21CollectiveEpilogueFwdINS6_IJSA_SC_SB_EEES9_SE_SG_Li384ELb1ELb1ELb0ELb0EEENS1_36VarlenDynamicPersistentTileSchedulerILi192ELi128ELi384ELi128ELb0ELb1ELb1ELb1ELb0ELb1EEEEEEEEEvNT_6ParamsE)
	.align		4
        /*002c*/ 	.word	index@(__assertfail)
	.align		4
        /*0030*/ 	.word	index@(_ZN7cutlass13device_kernelIN5flash11enable_sm90INS1_16FlashAttnFwdSm90INS1_25CollectiveMainloopFwdSm90ILi2EN4cute5tupleIJNS5_1CILi1EEES8_S8_EEENS6_IJNS7_ILi192EEENS7_ILi128EEENS7_ILi64EEEEEELi64ENS_10bfloat16_tEfNS_4arch4Sm90ELb0ELb1ELb0ELb1ELb0ELb1ELb0ELb1ELb1ELb1ELb0ELb0EEENS1_21CollectiveEpilogueFwdINS6_IJSA_SC_SB_EEES9_SE_SG_Li384ELb1ELb1ELb0ELb0EEENS1_36VarlenDynamicPersistentTileSchedulerILi192ELi128ELi384ELi128ELb0ELb1ELb1ELb1ELb0ELb1EEEEEEEEEvNT_6ParamsE)
	.align		4
        /*0034*/ 	.word	index@(__assertfail)
	.align		4
        /*0038*/ 	.word	index@(_ZN7cutlass13device_kernelIN5flash11enable_sm90INS1_16FlashAttnFwdSm90INS1_25CollectiveMainloopFwdSm90ILi2EN4cute5tupleIJNS5_1CILi1EEES8_S8_EEENS6_IJNS7_ILi192EEENS7_ILi128EEENS7_ILi64EEEEEELi64ENS_10bfloat16_tEfNS_4arch4Sm90ELb1ELb0ELb0ELb0ELb0ELb0ELb0ELb1ELb1ELb1ELb0ELb0EEENS1_21CollectiveEpilogueFwdINS6_IJSA_SC_SB_EEES9_SE_SG_Li384ELb0ELb1ELb0ELb0EEENS1_30DynamicPersistentTileSchedulerILi384ELi128ELb0ELb1ELb1EEEEEEEEEvNT_6ParamsE)
	.align		4
        /*003c*/ 	.word	index@(__assertfail)
	.align		4
        /*0040*/ 	.word	index@(_ZN7cutlass13device_kernelIN5flash11enable_sm90INS1_16FlashAttnFwdSm90INS1_25CollectiveMainloopFwdSm90ILi2EN4cute5tupleIJNS5_1CILi1EEES8_S8_EEENS6_IJNS7_ILi192EEENS7_ILi128EEENS7_ILi64EEEEEELi64ENS_10bfloat16_tEfNS_4arch4Sm90ELb1ELb0ELb0ELb1ELb0ELb0ELb0ELb1ELb1ELb1ELb0ELb0EEENS1_21CollectiveEpilogueFwdINS6_IJSA_SC_SB_EEES9_SE_SG_Li384ELb1ELb1ELb0ELb0EEENS1_36VarlenDynamicPersistentTileSchedulerILi192ELi128ELi384ELi128ELb0ELb1ELb1ELb1ELb1ELb1EEEEEEEEEvNT_6ParamsE)
	.align		4
        /*0044*/ 	.word	index@(__assertfail)
	.align		4
        /*0048*/ 	.word	index@(_ZN7cutlass13device_kernelIN5flash11enable_sm90INS1_16FlashAttnFwdSm90INS1_25CollectiveMainloopFwdSm90ILi2EN4cute5tupleIJNS5_1CILi1EEES8_S8_EEENS6_IJNS7_ILi192EEENS7_ILi128EEENS7_ILi64EEEEEELi64ENS_10bfloat16_tEfNS_4arch4Sm90ELb1ELb0ELb0ELb1ELb0ELb1ELb0ELb1ELb1ELb1ELb0ELb0EEENS1_21CollectiveEpilogueFwdINS6_IJSA_SC_SB_EEES9_SE_SG_Li384ELb1ELb1ELb0ELb0EEENS1_36VarlenDynamicPersistentTileSchedulerILi192ELi128ELi384ELi128ELb0ELb1ELb1ELb1ELb1ELb1EEEEEEEEEvNT_6ParamsE)
	.align		4
        /*004c*/ 	.word	index@(__assertfail)
	.align		4
        /*0050*/ 	.word	0x00000000
	.align		4
        /*0054*/ 	.word	0xfffffffe
	.align		4
        /*0058*/ 	.word	0x00000000
	.align		4
        /*005c*/ 	.word	0xfffffffd
	.align		4
        /*0060*/ 	.word	0x00000000
	.align		4
        /*0064*/ 	.word	0xfffffffc


//--------------------- .nv.constant4             --------------------------
	.section	.nv.constant4,"a",@progbits
	.align	8
	.align		8
.nv.constant4:
        /*0000*/ 	.dword	__assertfail
	.align		8
        /*0008*/ 	.dword	__unnamed_1
	.align		8
        /*0010*/ 	.dword	__unnamed_2
	.align		8
        /*0018*/ 	.dword	__unnamed_3
	.align		8
        /*0020*/ 	.dword	__unnamed_4
	.align		8
        /*0028*/ 	.dword	__unnamed_5
	.align		8
        /*0030*/ 	.dword	__unnamed_6
	.align		8
        /*0038*/ 	.dword	__unnamed_7
	.align		8
        /*0040*/ 	.dword	__unnamed_8
	.align		8
        /*0048*/ 	.dword	__unnamed_9
	.align		8
        /*0050*/ 	.dword	_ZN73_INTERNAL_b78b44cd_37_flash_fwd_hdim64_bf16_packgqa_sm90_cu_a7f3af4d_51944cuda3std3__45__cpo5beginE
	.align		8
        /*0058*/ 	.dword	_ZN73_INTERNAL_b78b44cd_37_flash_fwd_hdim64_bf16_packgqa_sm90_cu_a7f3af4d_51944cuda3std3__45__cpo3endE
	.align		8
        /*0060*/ 	.dword	_ZN73_INTERNAL_b78b44cd_37_flash_fwd_hdim64_bf16_packgqa_sm90_cu_a7f3af4d_51944cuda3std3__45__cpo6cbeginE
	.align		8
        /*0068*/ 	.dword	_ZN73_INTERNAL_b78b44cd_37_flash_fwd_hdim64_bf16_packgqa_sm90_cu_a7f3af4d_51944cuda3std3__45__cpo4cendE
	.align		8
        /*0070*/ 	.dword	_ZN73_INTERNAL_b78b44cd_37_flash_fwd_hdim64_bf16_packgqa_sm90_cu_a7f3af4d_51944cuda3std3__475_GLOBAL__N__b78b44cd_37_flash_fwd_hdim64_bf16_packgqa_sm90_cu_a7f3af4d_51946ignoreE
	.align		8
        /*0078*/ 	.dword	_ZN73_INTERNAL_b78b44cd_37_flash_fwd_hdim64_bf16_packgqa_sm90_cu_a7f3af4d_51944cuda3std3__419piecewise_constructE
	.align		8
        /*0080*/ 	.dword	_ZN73_INTERNAL_b78b44cd_37_flash_fwd_hdim64_bf16_packgqa_sm90_cu_a7f3af4d_51944cuda3std3__48in_placeE
	.align		8
        /*0088*/ 	.dword	_ZN73_INTERNAL_b78b44cd_37_flash_fwd_hdim64_bf16_packgqa_sm90_cu_a7f3af4d_51944cuda3std6ranges3__45__cpo4swapE
	.align		8
        /*0090*/ 	.dword	_ZN73_INTERNAL_b78b44cd_37_flash_fwd_hdim64_bf16_packgqa_sm90_cu_a7f3af4d_51944cuda3std6ranges3__45__cpo9iter_moveE
	.align		8
        /*0098*/ 	.dword	_ZN73_INTERNAL_b78b44cd_37_flash_fwd_hdim64_bf16_packgqa_sm90_cu_a7f3af4d_51944cute7productE
	.align		8
        /*00a0*/ 	.dword	_ZN73_INTERNAL_b78b44cd_37_flash_fwd_hdim64_bf16_packgqa_sm90_cu_a7f3af4d_51944cute1_E
	.align		8
        /*00a8*/ 	.dword	$str$20
	.align		8
        /*00b0*/ 	.dword	$str$21


//--------------------- .text._ZN7cutlass13device_kernelIN5flash11enable_sm90INS1_16FlashAttnFwdSm90INS1_25CollectiveMainloopFwdSm90ILi2EN4cute5tupleIJNS5_1CILi1EEES8_S8_EEENS6_IJNS7_ILi192EEESA_NS7_ILi64EEEEEELi64ENS_10bfloat16_tEfNS_4arch4Sm90ELb0ELb0ELb0ELb0ELb0ELb0ELb0ELb0ELb1ELb1ELb0ELb0EEENS1_21CollectiveEpilogueFwdINS6_IJSA_SB_SA_EEES9_SD_SF_Li384ELb0ELb1ELb0ELb0EEENS1_29StaticPersistentTileSchedulerILb0EEEEEEEEEvNT_6ParamsE --------------------------
	.section	.text._ZN7cutlass13device_kernelIN5flash11enable_sm90INS1_16FlashAttnFwdSm90INS1_25CollectiveMainloopFwdSm90ILi2EN4cute5tupleIJNS5_1CILi1EEES8_S8_EEENS6_IJNS7_ILi192EEESA_NS7_ILi64EEEEEELi64ENS_10bfloat16_tEfNS_4arch4Sm90ELb0ELb0ELb0ELb0ELb0ELb0ELb0ELb0ELb1ELb1ELb0ELb0EEENS1_21CollectiveEpilogueFwdINS6_IJSA_SB_SA_EEES9_SD_SF_Li384ELb0ELb1ELb0ELb0EEENS1_29StaticPersistentTileSchedulerILb0EEEEEEEEEvNT_6ParamsE,"ax",@progbits
	.align	128
.text._ZN7cutlass13device_kernelIN5flash11enable_sm90INS1_16FlashAttnFwdSm90INS1_25CollectiveMainloopFwdSm90ILi2EN4cute5tupleIJNS5_1CILi1EEES8_S8_EEENS6_IJNS7_ILi192EEESA_NS7_ILi64EEEEEELi64ENS_10bfloat16_tEfNS_4arch4Sm90ELb0ELb0ELb0ELb0ELb0ELb0ELb0ELb0ELb1ELb1ELb0ELb0EEENS1_21CollectiveEpilogueFwdINS6_IJSA_SB_SA_EEES9_SD_SF_Li384ELb0ELb1ELb0ELb0EEENS1_29StaticPersistentTileSchedulerILb0EEEEEEEEEvNT_6ParamsE:
        .type           _ZN7cutlass13device_kernelIN5flash11enable_sm90INS1_16FlashAttnFwdSm90INS1_25CollectiveMainloopFwdSm90ILi2EN4cute5tupleIJNS5_1CILi1EEES8_S8_EEENS6_IJNS7_ILi192EEESA_NS7_ILi64EEEEEELi64ENS_10bfloat16_tEfNS_4arch4Sm90ELb0ELb0ELb0ELb0ELb0ELb0ELb0ELb0ELb1ELb1ELb0ELb0EEENS1_21CollectiveEpilogueFwdINS6_IJSA_SB_SA_EEES9_SD_SF_Li384ELb0ELb1ELb0ELb0EEENS1_29StaticPersistentTileSchedulerILb0EEEEEEEEEvNT_6ParamsE,@function
        .size           _ZN7cutlass13device_kernelIN5flash11enable_sm90INS1_16FlashAttnFwdSm90INS1_25CollectiveMainloopFwdSm90ILi2EN4cute5tupleIJNS5_1CILi1EEES8_S8_EEENS6_IJNS7_ILi192EEESA_NS7_ILi64EEEEEELi64ENS_10bfloat16_tEfNS_4arch4Sm90ELb0ELb0ELb0ELb0ELb0ELb0ELb0ELb0ELb1ELb1ELb0ELb0EEENS1_21CollectiveEpilogueFwdINS6_IJSA_SB_SA_EEES9_SD_SF_Li384ELb0ELb1ELb0ELb0EEENS1_29StaticPersistentTileSchedulerILb0EEEEEEEEEvNT_6ParamsE,(.L_x_2641 - _ZN7cutlass13device_kernelIN5flash11enable_sm90INS1_16FlashAttnFwdSm90INS1_25CollectiveMainloopFwdSm90ILi2EN4cute5tupleIJNS5_1CILi1EEES8_S8_EEENS6_IJNS7_ILi192EEESA_NS7_ILi64EEEEEELi64ENS_10bfloat16_tEfNS_4arch4Sm90ELb0ELb0ELb0ELb0ELb0ELb0ELb0ELb0ELb1ELb1ELb0ELb0EEENS1_21CollectiveEpilogueFwdINS6_IJSA_SB_SA_EEES9_SD_SF_Li384ELb0ELb1ELb0ELb0EEENS1_29StaticPersistentTileSchedulerILb0EEEEEEEEEvNT_6ParamsE)
        .other          _ZN7cutlass13device_kernelIN5flash11enable_sm90INS1_16FlashAttnFwdSm90INS1_25CollectiveMainloopFwdSm90ILi2EN4cute5tupleIJNS5_1CILi1EEES8_S8_EEENS6_IJNS7_ILi192EEESA_NS7_ILi64EEEEEELi64ENS_10bfloat16_tEfNS_4arch4Sm90ELb0ELb0ELb0ELb0ELb0ELb0ELb0ELb0ELb1ELb1ELb0ELb0EEENS1_21CollectiveEpilogueFwdINS6_IJSA_SB_SA_EEES9_SD_SF_Li384ELb0ELb1ELb0ELb0EEENS1_29StaticPersistentTileSchedulerILb0EEEEEEEEEvNT_6ParamsE,@"STO_CUDA_ENTRY STV_DEFAULT"
_ZN7cutlass13device_kernelIN5flash11enable_sm90INS1_16FlashAttnFwdSm90INS1_25CollectiveMainloopFwdSm90ILi2EN4cute5tupleIJNS5_1CILi1EEES8_S8_EEENS6_IJNS7_ILi192EEESA_NS7_ILi64EEEEEELi64ENS_10bfloat16_tEfNS_4arch4Sm90ELb0ELb0ELb0ELb0ELb0ELb0ELb0ELb0ELb1ELb1ELb0ELb0EEENS1_21CollectiveEpilogueFwdINS6_IJSA_SB_SA_EEES9_SD_SF_Li384ELb0ELb1ELb0ELb0EEENS1_29StaticPersistentTileSchedulerILb0EEEEEEEEEvNT_6ParamsE:
[----:B------:R-:W0:Y:S02]  /*0000*/  LDC R1, c[0x0][0x28] ;  /* 0x00000a00ff017b82 */ /* 0x000e240000000800 */
[----:B0-----:R-:W-:Y:S01]  /*0010*/  VIADD R1, R1, 0xffffffd8 ;  /* 0xffffffd801017836 */ /* 0x001fe20000000000 */
[----:B------:R-:W0:Y:S01]  /*0020*/  S2R R3, SR_TID.X ;  /* 0x0000000000037919 */ /* 0x000e220000002100 */
[----:B------:R-:W-:Y:S01]  /*0030*/  ELECT P0, URZ, PT ;  /* 0x00000000003f782f */ /* 0x000fe20003800000 */
[----:B------:R-:W-:Y:S01]  /*0040*/  BSSY B0, `(.L_x_0) ;  /* 0x000000e000007945 */ /* 0x000fe20003800000 */
[--C-:B0-----:R-:W-:Y:S02]  /*0050*/  SHF.R.U32.HI R0, RZ, 0x5, R3.reuse ;  /* 0x00000005ff007819 */ /* 0x101fe40000011603 */
[----:B------:R-:W-:-:S03]  /*0060*/  SHF.R.U32.HI R3, RZ, 0x7, R3 ;  /* 0x00000007ff037819 */ /* 0x000fc60000011603 */
[----:B------:R-:W0:Y:S02]  /*0070*/  SHFL.IDX PT, R2, R0, RZ, 0x1f ;  /* 0x00001fff00027589 */ /* 0x000e2400000e0000 */
[----:B0-----:R-:W-:-:S13]  /*0080*/  ISETP.EQ.AND P0, PT, R2, RZ, P0 ;  /* 0x000000ff0200720c */ /* 0x001fda0000702270 */
[----:B------:R-:W-:Y:S05]  /*0090*/  @!P0 BRA `(.L_x_1) ;  /* 0x0000000000208947 */ /* 0x000fea0003800000 */
[----:B------:R-:W-:Y:S02]  /*00a0*/  ULDC.64 UR4, c[0x0][0x198] ;  /* 0x0000660000047ab9 */ /* 0x000fe40000000a00 */
[----:B------:R-:W-:Y:S02]  /*00b0*/  UIADD3 UR6, UP0, UR4, 0x370, URZ ;  /* 0x0000037004067890 */ /* 0x000fe4000ff1e03f */
[----:B------:R-:W-:Y:S02]  /*00c0*/  UIADD3 UR4, UP1, UR4, 0x470, URZ ;  /* 0x0000047004047890 */ /* 0x000fe4000ff3e03f */
[----:B------:R-:W-:Y:S02]  /*00d0*/  UIADD3.X UR7, URZ, UR5, URZ, UP0, !UPT ;  /* 0x000000053f077290 */ /* 0x000fe400087fe43f */
[----:B------:R-:W-:-:S07]  /*00e0*/  UIADD3.X UR5, URZ, UR5, URZ, UP1, !UPT ;  /* 0x000000053f057290 */ /* 0x000fce0008ffe43f */
[----:B------:R0:W-:Y:S02]  /*00f0*/  UTMACCTL.PF [UR6] ;  /* 0x00000000060079b9 */ /* 0x0001e40008040000 */
[----:B------:R0:W-:Y:S02]  /*0100*/  UTMACCTL.PF [UR4] ;  /* 0x00000000040079b9 */ /* 0x0001e40008040000 */
[----:B0-----:R-:W-:Y:S01]  /*0110*/  NOP ;  /* 0x0000000000007918 */ /* 0x001fe20000000000 */
.L_x_1:
[----:B------:R-:W-:Y:S05]  /*0120*/  BSYNC B0 ;  /* 0x0000000000007941 */ /* 0x000fea0003800000 */
.L_x_0:
[----:B------:R-:W-:Y:S01]  /*0130*/  VOTEU.ANY UP0, P0 ;  /* 0x00000000003f7886 */ /* 0x000fe20000000100 */
[----:B------:R-:W0:Y:S01]  /*0140*/  SHFL.IDX PT, R3, R3, RZ, 0x1f ;  /* 0x00001fff03037589 */ /* 0x000e2200000e0000 */
[----:B------:R-:W-:Y:S01]  /*0150*/  UMOV UR4, 0x80 ;  /* 0x0000008000047882 */ /* 0x000fe20000000000 */
[----:B------:R-:W-:Y:S01]  /*0160*/  UMOV UR7, 0x180 ;  /* 0x0000018000077882 */ /* 0x000fe20000000000 */
[----:B------:R-:W-:Y:S01]  /*0170*/  VOTEU.ANY UP1, P0 ;  /* 0x00000000003f7886 */ /* 0x000fe20000020100 */
[----:B------:R-:W1:Y:S01]  /*0180*/  @UP0 S2UR UR8, SR_CgaCtaId ;  /* 0x00000000000809c3 */ /* 0x000e620000008800 */
[----:B------:R-:W2:Y:S01]  /*0190*/  SHFL.IDX PT, R2, R0, RZ, 0x1f ;  /* 0x00001fff00027589 */ /* 0x000ea200000e0000 */
[----:B------:R-:W-:Y:S01]  /*01a0*/  @UP0 UMOV UR6, 0x400 ;  /* 0x0000040000060882 */ /* 0x000fe20000000000 */
[----:B------:R-:W-:-:S04]  /*01b0*/  @UP0 UIADD3 UR4, -UR4, 0x100000, URZ ;  /* 0x0010000004040890 */ /* 0x000fc8000fffe13f */
[----:B------:R-:W-:Y:S02]  /*01c0*/  @UP0 USHF.L.U32 UR5, UR4, 0xb, URZ ;  /* 0x0000000b04050899 */ /* 0x000fe4000800063f */
[----:B------:R-:W-:Y:S01]  /*01d0*/  @UP0 USHF.L.U32 UR4, UR4, 0x1, URZ ;  /* 0x0000000104040899 */ /* 0x000fe2000800063f */
[----:B------:R-:W-:Y:S01]  /*01e0*/  VOTEU.ANY UP2, P0 ;  /* 0x00000000003f7886 */ /* 0x000fe20000040100 */
[----:B0-----:R-:W-:Y:S01]  /*01f0*/  R2UR UR9, R3 ;  /* 0x00000000030972ca */ /* 0x001fe200000e0000 */
[----:B-1----:R-:W-:Y:S01]  /*0200*/  @UP0 ULEA UR8, UR8, UR6, 0x18 ;  /* 0x0000000608080291 */ /* 0x002fe2000f8ec03f */
[----:B--2---:R-:W-:Y:S01]  /*0210*/  ISETP.NE.AND P1, PT, R2, RZ, PT ;  /* 0x000000ff0200720c */ /* 0x004fe20003f25270 */
[----:B------:R-:W-:-:S04]  /*0220*/  @UP0 UIADD3 UR6, -UR7, 0x100000, URZ ;  /* 0x0010000007060890 */ /* 0x000fc8000fffe13f */
[----:B------:R-:W-:Y:S02]  /*0230*/  @UP0 USHF.L.U32 UR7, UR6, 0xb, URZ ;  /* 0x0000000b06070899 */ /* 0x000fe4000800063f */
[----:B------:R-:W-:-:S04]  /*0240*/  @UP0 USHF.L.U32 UR6, UR6, 0x1, URZ ;  /* 0x0000000106060899 */ /* 0x000fc8000800063f */
[----:B------:R-:W-:Y:S01]  /*0250*/  UISETP.NE.AND UP0, UPT, UR9, URZ, UPT ;  /* 0x0000003f0900728c */ /* 0x000fe2000bf05270 */
[----:B------:R-:W0:Y:S02]  /*0260*/  FENCE.VIEW.ASYNC.S ;  /* 0x00000000000073c6 */ /* 0x000e240000000000 */
[----:B0-----:R0:W1:Y:S05]  /*0270*/  @UP1 SYNCS.EXCH.64 URZ, [UR8+0x30800], UR4 ;  /* 0x03080004083f15b2 */ /* 0x00106a0008000100 */
[----:B------:R0:W2:Y:S01]  /*0280*/  @UP2 SYNCS.EXCH.64 URZ, [UR8+0x30820], UR6 ;  /* 0x03082006083f25b2 */ /* 0x0000a20008000100 */
[----:B------:R-:W-:Y:S05]  /*0290*/  @P1 BRA `(.L_x_2) ;  /* 0x0000000000481947 */ /* 0x000fea0003800000 */
[----:B0-----:R-:W0:Y:S01]  /*02a0*/  S2UR UR5, SR_CgaCtaId ;  /* 0x00000000000579c3 */ /* 0x001e220000008800 */
[----:B------:R-:W-:Y:S01]  /*02b0*/  UMOV UR4, 0x400 ;  /* 0x0000040000047882 */ /* 0x000fe20000000000 */
[----:B------:R-:W-:Y:S01]  /*02c0*/  UMOV UR6, 0x1 ;  /* 0x0000000100067882 */ /* 0x000fe20000000000 */
[----:B------:R-:W-:Y:S01]  /*02d0*/  UMOV UR7, 0x3 ;  /* 0x0000000300077882 */ /* 0x000fe20000000000 */
[----:B------:R-:W-:Y:S01]  /*02e0*/  ELECT P0, URZ, PT ;  /* 0x00000000003f782f */ /* 0x000fe20003800000 */
[----:B0-----:R-:W-:Y:S02]  /*02f0*/  ULEA UR8, UR5, UR4, 0x18 ;  /* 0x0000000405087291 */ /* 0x001fe4000f8ec03f */
[----:B------:R-:W-:-:S04]  /*0300*/  UIADD3 UR4, -UR6, 0x100000, URZ ;  /* 0x0010000006047890 */ /* 0x000fc8000fffe13f */
[----:B------:R-:W-:Y:S02]  /*0310*/  USHF.L.U32 UR5, UR4, 0xb, URZ ;  /* 0x0000000b04057899 */ /* 0x000fe4000800063f */
[----:B------:R-:W-:Y:S02]  /*0320*/  USHF.L.U32 UR4, UR4, 0x1, URZ ;  /* 0x0000000104047899 */ /* 0x000fe4000800063f */
[----:B------:R-:W-:-:S04]  /*0330*/  UIADD3 UR6, -UR7, 0x100000, URZ ;  /* 0x0010000007067890 */ /* 0x000fc8000fffe13f */
[----:B------:R-:W-:Y:S02]  /*0340*/  USHF.L.U32 UR7, UR6, 0xb, URZ ;  /* 0x0000000b06077899 */ /* 0x000fe4000800063f */
[----:B------:R-:W-:Y:S01]  /*0350*/  USHF.L.U32 UR6, UR6, 0x1, URZ ;  /* 0x0000000106067899 */ /* 0x000fe2000800063f */
[----:B------:R-:W0:Y:S03]  /*0360*/  FENCE.VIEW.ASYNC.S ;  /* 0x00000000000073c6 */ /* 0x000e260000000000 */
[----:B0-----:R3:W4:Y:S08]  /*0370*/  SYNCS.EXCH.64 URZ, [UR8+0x30830], UR4 ;  /* 0x03083004083f75b2 */ /* 0x0017300008000100 */
[----:B------:R3:W0:Y:S01]  /*0380*/  SYNCS.EXCH.64 URZ, [UR8+0x30840], UR6 ;  /* 0x03084006083f75b2 */ /* 0x0006220008000100 */
[----:B------:R3:W0:Y:S01]  /*0390*/  SYNCS.EXCH.64 URZ, [UR8+0x30838], UR4 ;  /* 0x03083804083f75b2 */ /* 0x0006220008000100 */
[----:B------:R3:W0:Y:S02]  /*03a0*/  SYNCS.EXCH.64 URZ, [UR8+0x30848], UR6 ;  /* 0x03084806083f75b2 */ /* 0x0006240008000100 */
[----:B---3--:R-:W-:Y:S01]  /*03b0*/  NOP ;  /* 0x0000000000007918 */ /* 0x008fe20000000000 */
.L_x_2:
[----:B------:R-:W3:Y:S01]  /*03c0*/  SHFL.IDX PT, R2, R0, RZ, 0x1f ;  /* 0x00001fff00027589 */ /* 0x000ee200000e0000 */
[----:B------:R-:W-:Y:S01]  /*03d0*/  NOP ;  /* 0x0000000000007918 */ /* 0x000fe20000000000 */
[----:B---3--:R-:W-:-:S13]  /*03e0*/  ISETP.NE.AND P0, PT, R2, RZ, PT ;  /* 0x000000ff0200720c */ /* 0x008fda0003f05270 */
        /* <DEDUP_REMOVED lines=14> */
[----:B0-----:R3:W0:Y:S08]  /*04d0*/  SYNCS.EXCH.64 URZ, [UR8+0x30850], UR4 ;  /* 0x03085004083f75b2 */ /* 0x0016300008000100 */
[----:B------:R3:W0:Y:S01]  /*04e0*/  SYNCS.EXCH.64 URZ, [UR8+0x30860], UR6 ;  /* 0x03086006083f75b2 */ /* 0x0006220008000100 */
[----:B------:R3:W0:Y:S01]  /*04f0*/  SYNCS.EXCH.64 URZ, [UR8+0x30858], UR4 ;  /* 0x03085804083f75b2 */ /* 0x0006220008000100 */
[----:B------:R3:W0:Y:S02]  /*0500*/  SYNCS.EXCH.64 URZ, [UR8+0x30868], UR6 ;  /* 0x03086806083f75b2 */ /* 0x0006240008000100 */
[----:B---3--:R-:W-:Y:S01]  /*0510*/  NOP ;  /* 0x0000000000007918 */ /* 0x008fe20000000000 */
.L_x_3:
[----:B------:R-:W3:Y:S01]  /*0520*/  SHFL.IDX PT, R2, R0, RZ, 0x1f ;  /* 0x00001fff00027589 */ /* 0x000ee200000e0000 */
[----:B------:R-:W-:Y:S01]  /*0530*/  NOP ;  /* 0x0000000000007918 */ /* 0x000fe20000000000 */
[----:B---3--:R-:W-:-:S13]  /*0540*/  ISETP.NE.AND P0, PT, R2, RZ, PT ;  /* 0x000000ff0200720c */ /* 0x008fda0003f05270 */
[----:B------:R-:W-:Y:S05]  /*0550*/  @P0 BRA `(.L_x_4) ;  /* 0x0000000000380947 */ /* 0x000fea0003800000 */
[----:B0-----:R-:W0:Y:S01]  /*0560*/  S2UR UR5, SR_CgaCtaId ;  /* 0x00000000000579c3 */ /* 0x001e220000008800 */
[----:B------:R-:W-:Y:S01]  /*0570*/  UMOV UR4, 0x400 ;  /* 0x0000040000047882 */ /* 0x000fe20000000000 */
[----:B------:R-:W-:Y:S01]  /*0580*/  UMOV UR7, 0x1 ;  /* 0x0000000100077882 */ /* 0x000fe20000000000 */
[----:B------:R-:W-:Y:S01]  /*0590*/  ELECT P0, URZ, PT ;  /* 0x00000000003f782f */ /* 0x000fe20003800000 */
[----:B0-----:R-:W-:Y:S02]  /*05a0*/  ULEA UR6, UR5, UR4, 0x18 ;  /* 0x0000000405067291 */ /* 0x001fe4000f8ec03f */
[----:B------:R-:W-:-:S04]  /*05b0*/  UIADD3 UR4, -UR7, 0x100000, URZ ;  /* 0x0010000007047890 */ /* 0x000fc8000fffe13f */
[----:B------:R-:W-:Y:S02]  /*05c0*/  USHF.L.U32 UR5, UR4, 0xb, URZ ;  /* 0x0000000b04057899 */ /* 0x000fe4000800063f */
[----:B------:R-:W-:Y:S01]  /*05d0*/  USHF.L.U32 UR4, UR4, 0x1, URZ ;  /* 0x0000000104047899 */ /* 0x000fe2000800063f */
[----:B------:R-:W0:Y:S11]  /*05e0*/  FENCE.VIEW.ASYNC.S ;  /* 0x00000000000073c6 */ /* 0x000e360000000000 */
[----:B0-----:R3:W0:Y:S01]  /*05f0*/  SYNCS.EXCH.64 URZ, [UR6+0x30870], UR4 ;  /* 0x03087004063f75b2 */ /* 0x0016220008000100 */
[----:B------:R3:W0:Y:S01]  /*0600*/  SYNCS.EXCH.64 URZ, [UR6+0x30880], UR4 ;  /* 0x03088004063f75b2 */ /* 0x0006220008000100 */
[----:B------:R3:W0:Y:S01]  /*0610*/  SYNCS.EXCH.64 URZ, [UR6+0x30878], UR4 ;  /* 0x03087804063f75b2 */ /* 0x0006220008000100 */
[----:B------:R3:W0:Y:S02]  /*0620*/  SYNCS.EXCH.64 URZ, [UR6+0x30888], UR4 ;  /* 0x03088804063f75b2 */ /* 0x0006240008000100 */
[----:B---3--:R-:W-:Y:S01]  /*0630*/  NOP ;  /* 0x0000000000007918 */ /* 0x008fe20000000000 */
.L_x_4:
        /* <DEDUP_REMOVED lines=22> */
.L_x_5:
        /* <DEDUP_REMOVED lines=22> */
.L_x_6:
[----:B------:R-:W-:Y:S01]  /*0900*/  PLOP3.LUT P0, PT, PT, PT, UP0, 0x80, 0x0 ;  /* 0x000000000000781c */ /* 0x000fe20003f0f008 */
[----:B------:R-:W-:Y:S01]  /*0910*/  UMOV UR36, 0x1 ;  /* 0x0000000100247882 */ /* 0x000fe20000000000 */
[----:B------:R-:W-:Y:S01]  /*0920*/  NOP ;  /* 0x0000000000007918 */ /* 0x000fe20000000000 */
[----:B------:R-:W-:Y:S01]  /*0930*/  USEL UR36, UR36, 0x2, !UP0 ;  /* 0x0000000224247887 */ /* 0x000fe2000c000000 */
[----:B------:R-:W-:Y:S01]  /*0940*/  ULDC.64 UR46, c[0x0][0x208] ;  /* 0x00008200002e7ab9 */ /* 0x000fe20000000a00 */
[----:B012-4-:R-:W-:Y:S08]  /*0950*/  BAR.SYNC.DEFER_BLOCKING 0x0 ;  /* 0x0000000000007b1d */ /* 0x017ff00000010000 */
[----:B------:R-:W-:Y:S05]  /*0960*/  @!P0 BRA `(.L_x_7) ;  /* 0x0000007800308947 */ /* 0x000fea0003800000 */
.L_x_8:
[----:B------:R-:W-:-:S08]  /*0970*/  NOP ;  /* 0x0000000000007918 */ /* 0x000fd00000000000 */
[----:B------:R-:W0:Y:S02]  /*0980*/  USETMAXREG.TRY_ALLOC.CTAPOOL UP0, 0xa0 ;  /* 0x000000a0000079c8 */ /* 0x000e240008000600 */
[----:B0-----:R-:W-:-:S13]  /*0990*/  PLOP3.LUT P0, PT, PT, PT, UP0, 0x80, 0x0 ;  /* 0x000000000000781c */ /* 0x001fda0003f0f008 */
[----:B------:R-:W-:Y:S05]  /*09a0*/  @!P0 BRA `(.L_x_8) ;  /* 0xfffffffc00f08947 */ /* 0x000fea000383ffff */
[----:B------:R-:W0:Y:S01]  /*09b0*/  S2R R2, SR_TID.X ;  /* 0x0000000000027919 */ /* 0x000e220000002100 */
[----:B------:R-:W1:Y:S08]  /*09c0*/  S2UR UR41, SR_CTAID.X ;  /* 0x00000000002979c3 */ /* 0x000e700000002500 */
[----:B------:R-:W-:Y:S06]  /*09d0*/  BAR.ARV 0x8, 0x200 ;  /* 0x0208000000007b1d */ /* 0x000fec0000002000 */
[----:B0-----:R-:W-:-:S04]  /*09e0*/  LOP3.LUT R0, R2, 0xffffff80, RZ, 0xc0, !PT ;  /* 0xffffff8002007812 */ /* 0x001fc800078ec0ff */
[----:B------:R-:W-:Y:S02]  /*09f0*/  ISETP.NE.AND P0, PT, R0, 0x80, PT ;  /* 0x000000800000780c */ /* 0x000fe40003f05270 */
[----:B------:R-:W1:Y:S11]  /*0a00*/  LDC R0, c[0x0][0xc34] ;  /* 0x00030d00ff007b82 */ /* 0x000e760000000800 */
[----:B------:R-:W-:Y:S06]  /*0a10*/  @!P0 BAR.ARV 0x9, 0x100 ;  /* 0x0244000000008b1d */ /* 0x000fec0000002000 */
[----:B-1----:R-:W-:-:S13]  /*0a20*/  ISETP.LE.AND P0, PT, R0, UR41, PT ;  /* 0x0000002900007c0c */ /* 0x002fda000bf03270 */
[----:B------:R-:W-:Y:S05]  /*0a30*/  @P0 EXIT ;  /* 0x000000000000094d */ /* 0x000fea0003800000 */
[----:B------:R-:W-:Y:S01]  /*0a40*/  VIADD R154, R2, 0xffffff80 ;  /* 0xffffff80029a7836 */ /* 0x000fe20000000000 */
[----:B------:R-:W0:Y:S01]  /*0a50*/  S2UR UR4, SR_CgaCtaId ;  /* 0x00000000000479c3 */ /* 0x000e220000008800 */
[----:B------:R-:W-:Y:S01]  /*0a60*/  UMOV UR40, 0x400 ;  /* 0x0000040000287882 */ /* 0x000fe20000000000 */
[----:B------:R-:W-:Y:S01]  /*0a70*/  IMAD.MOV.U32 R16, RZ, RZ, 0x40 ;  /* 0x00000040ff107424 */ /* 0x000fe200078e00ff */
[----:B------:R-:W-:Y:S01]  /*0a80*/  ULOP3.LUT UR42, UR36, 0x1, URZ, 0xfc, !UPT ;  /* 0x00000001242a7892 */ /* 0x000fe2000f8efc3f */
[----:B------:R-:W-:Y:S01]  /*0a90*/  SHF.R.S32.HI R3, RZ, 0x1f, R154 ;  /* 0x0000001fff037819 */ /* 0x000fe2000001149a */
[----:B------:R-:W-:Y:S01]  /*0aa0*/  UMOV UR37, URZ ;  /* 0x0000003f00257c82 */ /* 0x000fe20008000000 */
[----:B------:R-:W-:Y:S01]  /*0ab0*/  UMOV UR38, URZ ;  /* 0x0000003f00267c82 */ /* 0x000fe20008000000 */
[----:B------:R-:W-:Y:S01]  /*0ac0*/  UMOV UR39, URZ ;  /* 0x0000003f00277c82 */ /* 0x000fe20008000000 */
[CC--:B------:R-:W-:Y:S02]  /*0ad0*/  LEA.HI R0, R3.reuse, R154.reuse, RZ, 0x4 ;  /* 0x0000009a03007211 */ /* 0x0c0fe400078f20ff */
[----:B------:R-:W-:-:S02]  /*0ae0*/  LEA.HI R157, R3, R154, RZ, 0x7 ;  /* 0x0000009a039d7211 */ /* 0x000fc400078f38ff */
[----:B------:R-:W-:Y:S02]  /*0af0*/  SHF.R.S32.HI R7, RZ, 0x4, R0 ;  /* 0x00000004ff077819 */ /* 0x000fe40000011400 */
[C---:B------:R-:W-:Y:S02]  /*0b00*/  LOP3.LUT R5, R0.reuse, 0xfffffff0, RZ, 0xc0, !PT ;  /* 0xfffffff000057812 */ /* 0x040fe400078ec0ff */
[----:B------:R-:W-:Y:S02]  /*0b10*/  LEA.HI R2, R0, R7, RZ, 0x1 ;  /* 0x0000000700027211 */ /* 0x000fe400078f08ff */
[----:B------:R-:W-:Y:S01]  /*0b20*/  LOP3.LUT R9, R157, 0xffffff80, RZ, 0xc0, !PT ;  /* 0xffffff809d097812 */ /* 0x000fe200078ec0ff */
[----:B------:R-:W-:Y:S01]  /*0b30*/  IMAD.IADD R5, R154, 0x1, -R5 ;  /* 0x000000019a057824 */ /* 0x000fe200078e0a05 */
[----:B------:R-:W-:Y:S02]  /*0b40*/  LOP3.LUT R2, R2, 0x1ffffffe, RZ, 0xc0, !PT ;  /* 0x1ffffffe02027812 */ /* 0x000fe400078ec0ff */
[-C--:B------:R-:W-:Y:S01]  /*0b50*/  LEA.HI R8, R3, R154.reuse, RZ, 0x5 ;  /* 0x0000009a03087211 */ /* 0x080fe200078f28ff */
[----:B------:R-:W-:Y:S01]  /*0b60*/  IMAD.IADD R156, R154, 0x1, -R9 ;  /* 0x000000019a9c7824 */ /* 0x000fe200078e0a09 */
[----:B------:R-:W-:Y:S01]  /*0b70*/  SHF.R.S32.HI R0, RZ, 0x1f, R5 ;  /* 0x0000001fff007819 */ /* 0x000fe20000011405 */
[----:B------:R-:W-:Y:S01]  /*0b80*/  IMAD.IADD R7, R7, 0x1, -R2 ;  /* 0x0000000107077824 */ /* 0x000fe200078e0a02 */
[----:B------:R-:W-:Y:S01]  /*0b90*/  LEA.HI R2, R3, R154, RZ, 0x2 ;  /* 0x0000009a03027211 */ /* 0x000fe200078f10ff */
[----:B------:R-:W-:Y:S01]  /*0ba0*/  IMAD.SHL.U32 R8, R8, 0x20, RZ ;  /* 0x0000002008087824 */ /* 0x000fe200078e00ff */
[----:B------:R-:W-:Y:S01]  /*0bb0*/  LEA.HI R0, R0, R5, RZ, 0x3 ;  /* 0x0000000500007211 */ /* 0x000fe200078f18ff */
[----:B0-----:R-:W-:Y:S01]  /*0bc0*/  ULEA UR40, UR4, UR40, 0x18 ;  /* 0x0000002804287291 */ /* 0x001fe2000f8ec03f */
[----:B------:R-:W-:-:S02]  /*0bd0*/  LOP3.LUT R11, R2, 0xfffffffc, RZ, 0xc0, !PT ;  /* 0xfffffffc020b7812 */ /* 0x000fc400078ec0ff */
[C---:B------:R-:W-:Y:S01]  /*0be0*/  LOP3.LUT R2, R0.reuse, 0xfffffff8, RZ, 0xc0, !PT ;  /* 0xfffffff800027812 */ /* 0x040fe200078ec0ff */
[----:B------:R-:W-:Y:S01]  /*0bf0*/  IMAD.SHL.U32 R0, R0, 0x40, RZ ;  /* 0x0000004000007824 */ /* 0x000fe200078e00ff */
[----:B------:R-:W-:Y:S01]  /*0c00*/  SHF.R.S32.HI R9, RZ, 0x1f, R156 ;  /* 0x0000001fff097819 */ /* 0x000fe2000001149c */
[----:B------:R-:W-:Y:S01]  /*0c10*/  IMAD.IADD R12, R154, 0x1, -R11 ;  /* 0x000000019a0c7824 */ /* 0x000fe200078e0a0b */
[----:B------:R-:W-:Y:S01]  /*0c20*/  LEA.HI R155, R3, R154, RZ, 0x3 ;  /* 0x0000009a039b7211 */ /* 0x000fe200078f18ff */
[----:B------:R-:W-:Y:S01]  /*0c30*/  IMAD.IADD R2, R5, 0x1, -R2 ;  /* 0x0000000105027824 */ /* 0x000fe200078e0a02 */
[----:B------:R-:W-:Y:S02]  /*0c40*/  LEA.HI R10, R9, R156, RZ, 0x2 ;  /* 0x0000009c090a7211 */ /* 0x000fe400078f10ff */
[----:B------:R-:W-:Y:S01]  /*0c50*/  LEA.HI R4, R12, R12, RZ, 0x1 ;  /* 0x0000000c0c047211 */ /* 0x000fe200078f08ff */
[----:B------:R-:W-:Y:S01]  /*0c60*/  IMAD.SHL.U32 R3, R2, 0x40, RZ ;  /* 0x0000004002037824 */ /* 0x000fe200078e00ff */
[----:B------:R-:W-:-:S02]  /*0c70*/  SHF.R.S32.HI R11, RZ, 0x2, R10 ;  /* 0x00000002ff0b7819 */ /* 0x000fc4000001140a */
[----:B------:R-:W-:Y:S02]  /*0c80*/  SHF.R.S32.HI R6, RZ, 0x1f, R10 ;  /* 0x0000001fff067819 */ /* 0x000fe4000001140a */
[----:B------:R-:W-:Y:S01]  /*0c90*/  LOP3.LUT R13, R4, 0x1ffffffe, RZ, 0xc0, !PT ;  /* 0x1ffffffe040d7812 */ /* 0x000fe200078ec0ff */
[----:B------:R-:W-:Y:S01]  /*0ca0*/  IMAD.SHL.U32 R4, R7, 0x8, RZ ;  /* 0x0000000807047824 */ /* 0x000fe200078e00ff */
[----:B------:R-:W-:Y:S02]  /*0cb0*/  LEA.HI R6, R6, R11, RZ, 0x3 ;  /* 0x0000000b06067211 */ /* 0x000fe400078f18ff */
[----:B------:R-:W-:Y:S01]  /*0cc0*/  SHF.R.S32.HI R157, RZ, 0x7, R157 ;  /* 0x00000007ff9d7819 */ /* 0x000fe2000001149d */
[----:B------:R-:W-:Y:S01]  /*0cd0*/  IMAD.IADD R13, R12, 0x1, -R13 ;  /* 0x000000010c0d7824 */ /* 0x000fe200078e0a0d */
[----:B------:R-:W-:Y:S02]  /*0ce0*/  LOP3.LUT R3, R3, 0x1c0, RZ, 0xc0, !PT ;  /* 0x000001c003037812 */ /* 0x000fe400078ec0ff */
[----:B------:R-:W-:-:S02]  /*0cf0*/  LOP3.LUT R12, R6, 0xfffffff8, RZ, 0xc0, !PT ;  /* 0xfffffff8060c7812 */ /* 0x000fc400078ec0ff */
[----:B------:R-:W-:Y:S01]  /*0d00*/  R2P PR, R2, 0x6 ;  /* 0x0000000602007804 */ /* 0x000fe20000000000 */
[----:B------:R-:W-:Y:S01]  /*0d10*/  IMAD.HI R2, R157, 0x55555556, RZ ;  /* 0x555555569d027827 */ /* 0x000fe200078e02ff */
[----:B------:R-:W-:Y:S02]  /*0d20*/  LOP3.LUT R6, R3, 0x8, R4, 0xf8, !PT ;  /* 0x0000000803067812 */ /* 0x000fe400078ef804 */
[----:B------:R-:W-:Y:S01]  /*0d30*/  SHF.R.U32.HI R3, RZ, 0x3, R3 ;  /* 0x00000003ff037819 */ /* 0x000fe20000011603 */
[----:B------:R-:W-:Y:S01]  /*0d40*/  IMAD.IADD R12, R11, 0x1, -R12 ;  /* 0x000000010b0c7824 */ /* 0x000fe200078e0a0c */
[----:B------:R-:W-:Y:S02]  /*0d50*/  LEA.HI R9, R9, R156, RZ, 0x5 ;  /* 0x0000009c09097211 */ /* 0x000fe400078f28ff */
[----:B------:R-:W-:Y:S01]  /*0d60*/  LOP3.LUT R3, R6, R3, RZ, 0x3c, !PT ;  /* 0x0000000306037212 */ /* 0x000fe200078e3cff */
[----:B------:R-:W-:Y:S01]  /*0d70*/  IMAD.MOV.U32 R6, RZ, RZ, -0x2 ;  /* 0xfffffffeff067424 */ /* 0x000fe200078e00ff */
[----:B------:R-:W-:-:S02]  /*0d80*/  LOP3.LUT R8, R8, 0xfffffc00, RZ, 0xc0, !PT ;  /* 0xfffffc0008087812 */ /* 0x000fc400078ec0ff */
[----:B------:R-:W-:Y:S02]  /*0d90*/  LEA.HI R2, R2, R2, RZ, 0x1 ;  /* 0x0000000202027211 */ /* 0x000fe400078f08ff */
[----:B------:R-:W-:Y:S01]  /*0da0*/  LOP3.LUT R0, R0, 0x7ffffe00, RZ, 0xc0, !PT ;  /* 0x7ffffe0000007812 */ /* 0x000fe200078ec0ff */
[--C-:B------:R-:W-:Y:S01]  /*0db0*/  IMAD R5, R5, 0x40, R8.reuse ;  /* 0x0000004005057824 */ /* 0x100fe200078e0208 */
[----:B------:R-:W-:Y:S02]  /*0dc0*/  SHF.R.S32.HI R9, RZ, 0x5, R9 ;  /* 0x00000005ff097819 */ /* 0x000fe40000011409 */
[----:B------:R-:W-:Y:S01]  /*0dd0*/  LOP3.LUT R7, R10, 0x7ffffffc, RZ, 0xc0, !PT ;  /* 0x7ffffffc0a077812 */ /* 0x000fe200078ec0ff */
[----:B------:R-:W-:Y:S01]  /*0de0*/  IMAD.IADD R5, R4, 0x1, R5 ;  /* 0x0000000104057824 */ /* 0x000fe200078e0205 */
[----:B------:R-:W-:Y:S01]  /*0df0*/  IADD3 R0, R3, R0, R8 ;  /* 0x0000000003007210 */ /* 0x000fe20007ffe008 */
[----:B------:R-:W-:Y:S01]  /*0e00*/  IMAD R3, R2, -0x3, R157 ;  /* 0xfffffffd02037824 */ /* 0x000fe200078e029d */
[----:B------:R-:W-:Y:S01]  /*0e10*/  SEL R16, R16, 0xffffffc0, !P2 ;  /* 0xffffffc010107807 */ /* 0x000fe20005000000 */
[----:B------:R-:W-:Y:S01]  /*0e20*/  IMAD R12, R9, 0x10, R12 ;  /* 0x00000010090c7824 */ /* 0x000fe200078e020c */
[----:B------:R-:W-:Y:S01]  /*0e30*/  LEA R2, R0, UR40, 0x1 ;  /* 0x0000002800027c11 */ /* 0x000fe2000f8e08ff */
[----:B------:R-:W-:Y:S01]  /*0e40*/  IMAD.IADD R7, R156, 0x1, -R7 ;  /* 0x000000019c077824 */ /* 0x000fe200078e0a07 */
[----:B------:R0:W-:Y:S01]  /*0e50*/  STL [R1+0xc], R5 ;  /* 0x00000c0501007387 */ /* 0x0001e20000100800 */
[----:B------:R-:W-:Y:S01]  /*0e60*/  IMAD R3, R3, 0x40, R12 ;  /* 0x0000004003037824 */ /* 0x000fe200078e020c */
[----:B------:R-:W-:Y:S01]  /*0e70*/  LOP3.LUT R15, R155, 0xfffffff8, RZ, 0xc0, !PT ;  /* 0xfffffff89b0f7812 */ /* 0x000fe200078ec0ff */
[----:B------:R-:W-:Y:S01]  /*0e80*/  IMAD R4, R7, R6, 0xc0 ;  /* 0x000000c007047424 */ /* 0x000fe200078e0206 */
[----:B------:R-:W-:Y:S01]  /*0e90*/  SHF.R.S32.HI R155, RZ, 0x3, R155 ;  /* 0x00000003ff9b7819 */ /* 0x000fe2000001149b */
[----:B------:R-:W-:-:S02]  /*0ea0*/  IMAD R0, R13, 0x8, R3 ;  /* 0x000000080d007824 */ /* 0x000fc400078e0203 */
[C---:B------:R-:W-:Y:S01]  /*0eb0*/  VIADD R17, R2.reuse, 0x1e800 ;  /* 0x0001e80002117836 */ /* 0x040fe20000000000 */
[----:B------:R0:W-:Y:S01]  /*0ec0*/  STL [R1+0x10], R4 ;  /* 0x0000100401007387 */ /* 0x0001e20000100800 */
[----:B------:R-:W-:Y:S02]  /*0ed0*/  VIADD R22, R2, 0x1e820 ;  /* 0x0001e82002167836 */ /* 0x000fe40000000000 */
[C---:B------:R-:W-:Y:S01]  /*0ee0*/  @P1 VIADD R22, R17.reuse, 0xffffffe0 ;  /* 0xffffffe011161836 */ /* 0x040fe20000000000 */
[----:B------:R0:W-:Y:S01]  /*0ef0*/  STL [R1+0x4], R3 ;  /* 0x0000040301007387 */ /* 0x0001e20000100800 */
[----:B------:R-:W-:Y:S02]  /*0f00*/  IMAD.IADD R17, R17, 0x1, R16 ;  /* 0x0000000111117824 */ /* 0x000fe400078e0210 */
[----:B------:R-:W-:Y:S01]  /*0f10*/  IMAD.IADD R154, R154, 0x1, -R15 ;  /* 0x000000019a9a7824 */ /* 0x000fe200078e0a0f */
[----:B------:R0:W-:Y:S01]  /*0f20*/  STL [R1+0x8], R0 ;  /* 0x0000080001007387 */ /* 0x0001e20000100800 */
[----:B------:R-:W-:Y:S01]  /*0f30*/  IMAD.IADD R16, R16, 0x1, R22 ;  /* 0x0000000110107824 */ /* 0x000fe200078e0216 */
[C---:B------:R-:W-:Y:S01]  /*0f40*/  IADD3 R152, R22.reuse, 0xc000, RZ ;  /* 0x0000c00016987810 */ /* 0x040fe20007ffe0ff */
[----:B------:R-:W-:-:S07]  /*0f50*/  VIADD R153, R22, 0x6000 ;  /* 0x0000600016997836 */ /* 0x000fce0000000000 */
.L_x_29:
[----:B0-----:R-:W0:Y:S01]  /*0f60*/  SHFL.IDX PT, R0, R157, RZ, 0x1f ;  /* 0x00001fff9d007589 */ /* 0x001e2200000e0000 */
[----:B------:R-:W-:Y:S01]  /*0f70*/  ULDC.64 UR6, c[0x0][0x418] ;  /* 0x0001060000067ab9 */ /* 0x000fe20000000a00 */
[----:B------:R-:W-:Y:S01]  /*0f80*/  ULDC UR4, c[0x0][0xc38] ;  /* 0x00030e0000047ab9 */ /* 0x000fe20000000800 */
[----:B------:R-:W-:Y:S02]  /*0f90*/  UISETP.NE.U32.AND UP0, UPT, UR6, URZ, UPT ;  /* 0x0000003f0600728c */ /* 0x000fe4000bf05070 */
[----:B------:R-:W-:Y:S02]  /*0fa0*/  UISETP.NE.AND UP1, UPT, UR4, 0x1, UPT ;  /* 0x000000010400788c */ /* 0x000fe4000bf25270 */
[----:B------:R-:W-:Y:S01]  /*0fb0*/  UISETP.NE.AND.EX UP0, UPT, UR7, URZ, UPT, UP0 ;  /* 0x0000003f0700728c */ /* 0x000fe2000bf05300 */
[----:B------:R-:W-:Y:S01]  /*0fc0*/  ULDC UR49, c[0x0][0x424] ;  /* 0x0001090000317ab9 */ /* 0x000fe20000000800 */
[----:B------:R-:W-:Y:S02]  /*0fd0*/  UIADD3 UR12, UR40, 0x1e800, URZ ;  /* 0x0001e800280c7890 */ /* 0x000fe4000fffe03f */
[----:B------:R-:W-:Y:S01]  /*0fe0*/  USEL UR49, UR49, 0x1, UP0 ;  /* 0x0000000131317887 */ /* 0x000fe20008000000 */
[----:B------:R-:W-:Y:S01]  /*0ff0*/  ULDC UR4, c[0x0][0xc44] ;  /* 0x0003110000047ab9 */ /* 0x000fe20000000800 */
[----:B------:R-:W-:Y:S01]  /*1000*/  ULDC UR6, c[0x0][0x2f0] ;  /* 0x0000bc0000067ab9 */ /* 0x000fe20000000800 */
[----:B------:R-:W-:-:S02]  /*1010*/  ULOP3.LUT UP0, URZ, UR12, 0x3ff, URZ, 0xc0, !UPT ;  /* 0x000003ff0c3f7892 */ /* 0x000fc4000f80c03f */
[----:B------:R-:W-:Y:S02]  /*1020*/  UISETP.NE.AND UP2, UPT, UR4, 0x1, UPT ;  /* 0x000000010400788c */ /* 0x000fe4000bf45270 */
[----:B------:R-:W-:Y:S01]  /*1030*/  UIMAD UR49, UR49, UR6, URZ ;  /* 0x00000006313172a4 */ /* 0x000fe2000f8e023f */
[----:B------:R-:W-:Y:S01]  /*1040*/  @UP1 ULDC UR4, c[0x0][0xc3c] ;  /* 0x00030f0000041ab9 */ /* 0x000fe20000000800 */
[----:B------:R-:W-:Y:S01]  /*1050*/  PLOP3.LUT P0, PT, PT, PT, UP0, 0x80, 0x0 ;  /* 0x000000000000781c */ /* 0x000fe20003f0f008 */
[----:B------:R-:W-:Y:S01]  /*1060*/  UIMAD.WIDE.U32 UR4, UR41, UR4, URZ ;  /* 0x00000004290472a5 */ /* 0x000fe2000f8e003f */
[----:B0-----:R-:W-:Y:S01]  /*1070*/  R2UR UR44, R0 ;  /* 0x00000000002c72ca */ /* 0x001fe200000e0000 */
[----:B------:R-:W-:Y:S01]  /*1080*/  UIADD3 UR6, UR49, 0xbf, URZ ;  /* 0x000000bf31067890 */ /* 0x000fe2000fffe03f */
[----:B------:R-:W-:Y:S01]  /*1090*/  @UP1 ULDC UR7, c[0x0][0xc40] ;  /* 0x0003100000071ab9 */ /* 0x000fe20000000800 */
[----:B------:R-:W-:Y:S01]  /*10a0*/  UMOV UR43, UR41 ;  /* 0x00000029002b7c82 */ /* 0x000fe20008000000 */
[----:B------:R-:W-:-:S02]  /*10b0*/  @UP1 USHF.R.U32.HI UR43, URZ, UR7, UR5 ;  /* 0x000000073f2b1299 */ /* 0x000fc40008011605 */
[----:B------:R-:W-:Y:S01]  /*10c0*/  UIMAD.WIDE UR6, UR6, 0x2aaaaaab, URZ ;  /* 0x2aaaaaab060678a5 */ /* 0x000fe2000f8e023f */
[----:B------:R-:W-:Y:S02]  /*10d0*/  @UP2 ULDC.64 UR10, c[0x0][0xc48] ;  /* 0x00031200000a2ab9 */ /* 0x000fe40000000a00 */
[----:B------:R-:W-:-:S04]  /*10e0*/  UIMAD.WIDE.U32 UR4, UR43, UR10, URZ ;  /* 0x0000000a2b0472a5 */ /* 0x000fc8000f8e003f */
[----:B------:R-:W-:Y:S02]  /*10f0*/  UIMAD.WIDE UR8, UR44, 0x55555556, URZ ;  /* 0x555555562c0878a5 */ /* 0x000fe4000f8e023f */
[----:B------:R-:W-:Y:S02]  /*1100*/  USHF.R.U32.HI UR48, URZ, 0x1f, UR7 ;  /* 0x0000001f3f307899 */ /* 0x000fe40008011607 */
[----:B------:R-:W-:Y:S01]  /*1110*/  ULEA.HI UR9, UR9, UR9, URZ, 0x1 ;  /* 0x0000000909097291 */ /* 0x000fe2000f8f083f */
[----:B------:R-:W-:Y:S01]  /*1120*/  UMOV UR45, UR43 ;  /* 0x0000002b002d7c82 */ /* 0x000fe20008000000 */
[----:B------:R-:W-:Y:S02]  /*1130*/  @UP2 USHF.R.U32.HI UR45, URZ, UR11, UR5 ;  /* 0x0000000b3f2d2299 */ /* 0x000fe40008011605 */
[----:B------:R-:W-:Y:S02]  /*1140*/  UIMAD UR50, UR9, -0x3, UR44 ;  /* 0xfffffffd093278a4 */ /* 0x000fe4000f8e022c */
[----:B------:R-:W-:Y:S01]  /*1150*/  ULEA.HI.SX32 UR48, UR7, UR48, 0x1b ;  /* 0x0000003007307291 */ /* 0x000fe2000f8fda3f */
[----:B-1----:R-:W-:Y:S11]  /*1160*/  @!P0 BRA `(.L_x_9) ;  /* 0x0000000000408947 */ /* 0x002ff60003800000 */
[----:B------:R-:W-:Y:S01]  /*1170*/  MOV R0, 0x0 ;  /* 0x0000000000007802 */ /* 0x000fe20000000f00 */
[----:B------:R-:W-:Y:S01]  /*1180*/  ULDC.64 UR4, c[0x4][0xa8] ;  /* 0x01002a0000047ab9 */ /* 0x000fe20000000a00 */
[----:B------:R-:W-:Y:S01]  /*1190*/  ULDC.64 UR6, c[0x4][0x48] ;  /* 0x0100120000067ab9 */ /* 0x000fe20000000a00 */
[----:B------:R-:W-:Y:S01]  /*11a0*/  IMAD.U32 R4, RZ, RZ, UR4 ;  /* 0x00000004ff047e24 */ /* 0x000fe2000f8e00ff */
[----:B------:R0:W1:Y:S01]  /*11b0*/  LDC.64 R14, c[0x4][R0] ;  /* 0x01000000000e7b82 */ /* 0x0000620000000a00 */
[----:B------:R-:W-:Y:S01]  /*11c0*/  IMAD.U32 R5, RZ, RZ, UR5 ;  /* 0x00000005ff057e24 */ /* 0x000fe2000f8e00ff */
[----:B------:R-:W-:Y:S01]  /*11d0*/  ULDC.64 UR4, c[0x4][0xb0] ;  /* 0x01002c0000047ab9 */ /* 0x000fe20000000a00 */
[----:B------:R-:W-:Y:S02]  /*11e0*/  IMAD.U32 R10, RZ, RZ, UR6 ;  /* 0x00000006ff0a7e24 */ /* 0x000fe4000f8e00ff */
[----:B------:R-:W-:Y:S02]  /*11f0*/  IMAD.U32 R6, RZ, RZ, UR4 ;  /* 0x00000004ff067e24 */ /* 0x000fe4000f8e00ff */
[----:B------:R-:W-:-:S02]  /*1200*/  IMAD.U32 R7, RZ, RZ, UR5 ;  /* 0x00000005ff077e24 */ /* 0x000fc4000f8e00ff */
[----:B------:R-:W-:Y:S02]  /*1210*/  IMAD.U32 R11, RZ, RZ, UR7 ;  /* 0x00000007ff0b7e24 */ /* 0x000fe4000f8e00ff */
[----:B------:R-:W-:Y:S02]  /*1220*/  IMAD.MOV.U32 R8, RZ, RZ, 0x70 ;  /* 0x00000070ff087424 */ /* 0x000fe400078e00ff */
[----:B------:R-:W-:Y:S02]  /*1230*/  IMAD.MOV.U32 R12, RZ, RZ, 0x1 ;  /* 0x00000001ff0c7424 */ /* 0x000fe400078e00ff */
[----:B0-----:R-:W-:-:S07]  /*1240*/  IMAD.MOV.U32 R13, RZ, RZ, RZ ;  /* 0x000000ffff0d7224 */ /* 0x001fce00078e00ff */
[----:B------:R-:W-:-:S07]  /*1250*/  LEPC R20, `(.L_x_9) ;  /* 0x000000001014794e */ /* 0x000fce0000000000 */
[----:B-1----:R-:W-:Y:S05]  /*1260*/  CALL.ABS.NOINC R14 ;  /* 0x000000000e007343 */ /* 0x002fea0003c00000 */
.L_x_9:
[----:B------:R-:W-:Y:S01]  /*1270*/  ULOP3.LUT UR4, UR37, 0x1, URZ, 0xc0, !UPT ;  /* 0x0000000125047892 */ /* 0x000fe2000f8ec03f */
[----:B------:R-:W-:-:S05]  /*1280*/  IMAD.U32 R3, RZ, RZ, UR42 ;  /* 0x0000002aff037e24 */ /* 0x000fca000f8e00ff */
[----:B------:R-:W-:Y:S01]  /*1290*/  IMAD.U32 R0, RZ, RZ, UR4 ;  /* 0x00000004ff007e24 */ /* 0x000fe2000f8e00ff */
[----:B------:R-:W-:-:S04]  /*12a0*/  ISETP.NE.AND P0, PT, R3, 0x3, PT ;  /* 0x000000030300780c */ /* 0x000fc80003f05270 */
[----:B------:R-:W-:-:S04]  /*12b0*/  SHF.L.U32 R0, R0, 0x1f, RZ ;  /* 0x0000001f00007819 */ /* 0x000fc800000006ff */
[----:B------:R-:W0:Y:S02]  /*12c0*/  SYNCS.PHASECHK.TRANS64.TRYWAIT P1, [UR40+0x30800], R0 ;  /* 0x03080000ff0075a7 */ /* 0x000e240008020168 */
[----:B0-----:R-:W-:Y:S05]  /*12d0*/  @!P1 BRA `(.L_x_10) ;  /* 0x000000a400a89947 */ /* 0x001fea0003800000 */
.L_x_107:
[----:B------:R-:W-:Y:S05]  /*12e0*/  @!P0 BRA `(.L_x_11) ;  /* 0x0000000000048947 */ /* 0x000fea0003800000 */
[----:B------:R-:W-:Y:S01]  /*12f0*/  BPT.TRAP 0x1 ;  /* 0x000000040000795c */ /* 0x000fe20000300000 */
.L_x_11:
[----:B------:R-:W-:Y:S02]  /*1300*/  IMAD.U32 R4, RZ, RZ, UR39 ;  /* 0x00000027ff047e24 */ /* 0x000fe4000f8e00ff */
[----:B0-----:R-:W-:-:S03]  /*1310*/  IMAD.U32 R3, RZ, RZ, UR38 ;  /* 0x00000026ff037e24 */ /* 0x001fc6000f8e00ff */
[----:B------:R-:W-:Y:S02]  /*1320*/  LEA R4, R4, UR40, 0x3 ;  /* 0x0000002804047c11 */ /* 0x000fe4000f8e18ff */
[----:B------:R-:W-:-:S04]  /*1330*/  SHF.L.U32 R3, R3, 0x1f, RZ ;  /* 0x0000001f03037819 */ /* 0x000fc800000006ff */
[----:B------:R0:W1:Y:S01]  /*1340*/  SYNCS.PHASECHK.TRANS64.TRYWAIT P2, [R4+URZ+0x30830], R3 ;  /* 0x03083003040075a7 */ /* 0x000062000804017f */
[----:B------:R-:W-:Y:S05]  /*1350*/  @!P0 BRA `(.L_x_12) ;  /* 0x0000000000048947 */ /* 0x000fea0003800000 */
[----:B------:R-:W-:Y:S01]  /*1360*/  BPT.TRAP 0x1 ;  /* 0x000000040000795c */ /* 0x000fe20000300000 */
.L_x_12:
[----:B------:R-:W2:Y:S01]  /*1370*/  S2R R5, SR_TID.X ;  /* 0x0000000000057919 */ /* 0x000ea20000002100 */
[----:B------:R-:W-:-:S05]  /*1380*/  IMAD.U32 R15, RZ, RZ, UR50 ;  /* 0x00000032ff0f7e24 */ /* 0x000fca000f8e00ff */
[----:B------:R-:W-:-:S05]  /*1390*/  LEA R15, R15, UR40, 0xd ;  /* 0x000000280f0f7c11 */ /* 0x000fca000f8e68ff */
[----:B------:R-:W-:-:S05]  /*13a0*/  VIADD R0, R15, 0xc400 ;  /* 0x0000c4000f007836 */ /* 0x000fca0000000000 */
[----:B------:R-:W-:-:S04]  /*13b0*/  SHF.R.U32.HI R0, RZ, 0x4, R0 ;  /* 0x00000004ff007819 */ /* 0x000fc80000011600 */
[----:B------:R-:W-:Y:S02]  /*13c0*/  LOP3.LUT R0, R0, 0x3fff, RZ, 0xc0, !PT ;  /* 0x00003fff00007812 */ /* 0x000fe400078ec0ff */
[----:B--2---:R-:W-:Y:S01]  /*13d0*/  LOP3.LUT P1, RZ, R5, 0x7f, RZ, 0xc0, !PT ;  /* 0x0000007f05ff7812 */ /* 0x004fe2000782c0ff */
[----:B-1----:R-:W-:-:S12]  /*13e0*/  @P2 BRA `(.L_x_13) ;  /* 0x0000000000082947 */ /* 0x002fd80003800000 */
[----:B------:R-:W1:Y:S02]  /*13f0*/  SYNCS.PHASECHK.TRANS64.TRYWAIT P2, [R4+URZ+0x30830], R3 ;  /* 0x03083003040075a7 */ /* 0x000e64000804017f */
[----:B-1----:R-:W-:Y:S05]  /*1400*/  @!P2 BRA `(.L_x_14) ;  /* 0x000000a40074a947 */ /* 0x002fea0003800000 */
.L_x_13:
[----:B------:R-:W-:Y:S05]  /*1410*/  WARPSYNC.ALL ;  /* 0x0000000000007948 */ /* 0x000fea0003800000 */
[----:B------:R-:W-:Y:S01]  /*1420*/  IMAD.MOV.U32 R151, RZ, RZ, RZ ;  /* 0x000000ffff977224 */ /* 0x000fe200078e00ff */
[----:B------:R-:W-:Y:S01]  /*1430*/  LOP3.LUT R18, R0, 0x10000, RZ, 0xfc, !PT ;  /* 0x0001000000127812 */ /* 0x000fe200078efcff */
[----:B------:R-:W-:Y:S01]  /*1440*/  IMAD.MOV.U32 R19, RZ, RZ, 0x40000040 ;  /* 0x40000040ff137424 */ /* 0x000fe200078e00ff */
[----:B------:R-:W-:-:S04]  /*1450*/  UIADD3 UR4, UR40, 0x12400, URZ ;  /* 0x0001240028047890 */ /* 0x000fc8000fffe03f */
[----:B------:R-:W-:Y:S01]  /*1460*/  R2UR UR5, R19 ;  /* 0x00000000130572ca */ /* 0x000fe200000e0000 */
[----:B------:R-:W-:Y:S01]  /*1470*/  WARPGROUP.ARRIVE ;  /* 0x00000000000079c5 */ /* 0x000fe20000000000 */
[----:B------:R-:W-:Y:S01]  /*1480*/  UMOV UR7, 0x40000040 ;  /* 0x4000004000077882 */ /* 0x000fe20000000000 */
[----:B------:R-:W-:Y:S01]  /*1490*/  USHF.R.U32.HI UR4, URZ, 0x4, UR4 ;  /* 0x000000043f047899 */ /* 0x000fe20008011604 */
[C---:B------:R-:W-:Y:S01]  /*14a0*/  R2UR UR13, R18.reuse ;  /* 0x00000000120d72ca */ /* 0x040fe200000e0000 */
[----:B------:R-:W0:Y:S01]  /*14b0*/  LDL R7, [R1+0x10] ;  /* 0x0000100001077983 */ /* 0x000e220000100800 */
[----:B------:R-:W-:Y:S01]  /*14c0*/  UMOV UR9, 0x40000040 ;  /* 0x4000004000097882 */ /* 0x000fe20000000000 */
[----:B------:R-:W-:Y:S01]  /*14d0*/  ULOP3.LUT UR20, UR4, 0x3fff, URZ, 0xc0, !UPT ;  /* 0x00003fff04147892 */ /* 0x000fe2000f8ec03f */
[----:B------:R-:W-:Y:S01]  /*14e0*/  IMAD.U32 R0, RZ, RZ, UR48 ;  /* 0x00000030ff007e24 */ /* 0x000fe2000f8e00ff */
[----:B------:R-:W-:Y:S01]  /*14f0*/  UMOV UR11, 0x40000040 ;  /* 0x40000040000b7882 */ /* 0x000fe20000000000 */
[----:B------:R-:W-:Y:S01]  /*1500*/  R2UR UR4, R18 ;  /* 0x00000000120472ca */ /* 0x000fe200000e0000 */
[----:B------:R-:W-:Y:S01]  /*1510*/  ULOP3.LUT UR20, UR20, 0x10000, URZ, 0xfc, !UPT ;  /* 0x0001000014147892 */ /* 0x000fe2000f8efc3f */
[----:B------:R-:W-:Y:S01]  /*1520*/  P2R R6, PR, RZ, 0x2 ;  /* 0x00000002ff067803 */ /* 0x000fe20000000000 */
[----:B------:R-:W-:Y:S01]  /*1530*/  UMOV UR15, 0x40000040 ;  /* 0x40000040000f7882 */ /* 0x000fe20000000000 */
[----:B------:R-:W-:Y:S01]  /*1540*/  P2R R5, PR, RZ, 0x1 ;  /* 0x00000001ff057803 */ /* 0x000fe20000000000 */
[----:B------:R-:W-:Y:S01]  /*1550*/  UIMAD UR12, UR39, 0x600, UR20 ;  /* 0x00000600270c78a4 */ /* 0x000fe2000f8e0214 */
[--C-:B------:R-:W-:Y:S01]  /*1560*/  IMAD.MOV.U32 R150, RZ, RZ, R151.reuse ;  /* 0x000000ffff967224 */ /* 0x100fe200078e0097 */
[----:B------:R-:W-:Y:S01]  /*1570*/  UIADD3 UR8, UR13, 0x4, URZ ;  /* 0x000000040d087890 */ /* 0x000fe2000fffe03f */
[--C-:B------:R-:W-:Y:S01]  /*1580*/  IMAD.MOV.U32 R149, RZ, RZ, R151.reuse ;  /* 0x000000ffff957224 */ /* 0x100fe200078e0097 */
[----:B------:R-:W-:Y:S01]  /*1590*/  UIADD3 UR10, UR12, 0x4, URZ ;  /* 0x000000040c0a7890 */ /* 0x000fe2000fffe03f */
[--C-:B------:R-:W-:Y:S01]  /*15a0*/  IMAD.MOV.U32 R148, RZ, RZ, R151.reuse ;  /* 0x000000ffff947224 */ /* 0x100fe200078e0097 */
[----:B------:R-:W-:Y:S01]  /*15b0*/  UIADD3 UR14, UR12, 0x6, URZ ;  /* 0x000000060c0e7890 */ /* 0x000fe2000fffe03f */
[--C-:B------:R-:W-:Y:S01]  /*15c0*/  IMAD.MOV.U32 R147, RZ, RZ, R151.reuse ;  /* 0x000000ffff937224 */ /* 0x100fe200078e0097 */
[----:B------:R-:W-:Y:S01]  /*15d0*/  UMOV UR6, UR12 ;  /* 0x0000000c00067c82 */ /* 0x000fe20008000000 */
[----:B------:R-:W-:Y:S01]  /*15e0*/  ULDC UR21, c[0x0][0x988] ;  /* 0x0002620000157ab9 */ /* 0x000fe20000000800 */
[----:B------:R-:W-:Y:S01]  /*15f0*/  HGMMA.64x192x16.F32.BF16 R24, gdesc[UR4], RZ, !UPT, gsb0 ;  /* 0x02e00000041879f0 */ /* 0x000fe2000c0018ff */
[----:B------:R-:W-:Y:S01]  /*1600*/  UIADD3 UR4, UR13, 0x2, URZ ;  /* 0x000000020d047890 */ /* 0x000fe2000fffe03f */
[--C-:B------:R-:W-:Y:S01]  /*1610*/  IMAD.MOV.U32 R146, RZ, RZ, R151.reuse ;  /* 0x000000ffff927224 */ /* 0x100fe200078e0097 */
[----:B------:R-:W-:Y:S01]  /*1620*/  UIADD3 UR6, UR12, 0x2, URZ ;  /* 0x000000020c067890 */ /* 0x000fe2000fffe03f */
[--C-:B------:R-:W-:Y:S01]  /*1630*/  IMAD.MOV.U32 R145, RZ, RZ, R151.reuse ;  /* 0x000000ffff917224 */ /* 0x100fe200078e0097 */
[----:B------:R-:W-:Y:S01]  /*1640*/  UMOV UR5, 0x40000040 ;  /* 0x4000004000057882 */ /* 0x000fe20000000000 */
[----:B------:R-:W-:Y:S01]  /*1650*/  UMOV UR7, 0x40000040 ;  /* 0x4000004000077882 */ /* 0x000fe20000000000 */
[----:B------:R-:W-:Y:S01]  /*1660*/  UISETP.GE.AND UP0, UPT, UR49, 0xc1, UPT ;  /* 0x000000c13100788c */ /* 0x000fe2000bf06270 */
[----:B------:R-:W-:Y:S01]  /*1670*/  MOV R144, R151 ;  /* 0x0000009700907202 */ /* 0x000fe20000000f00 */
[----:B------:R-:W-:-:S02]  /*1680*/  IMAD.MOV.U32 R143, RZ, RZ, R151 ;  /* 0x000000ffff8f7224 */ /* 0x000fc400078e0097 */
[--C-:B------:R-:W-:Y:S02]  /*1690*/  IMAD.MOV.U32 R142, RZ, RZ, R151.reuse ;  /* 0x000000ffff8e7224 */ /* 0x100fe400078e0097 */
[--C-:B------:R-:W-:Y:S02]  /*16a0*/  IMAD.MOV.U32 R141, RZ, RZ, R151.reuse ;  /* 0x000000ffff8d7224 */ /* 0x100fe400078e0097 */
[--C-:B------:R-:W-:Y:S02]  /*16b0*/  IMAD.MOV.U32 R140, RZ, RZ, R151.reuse ;  /* 0x000000ffff8c7224 */ /* 0x100fe400078e0097 */
[--C-:B------:R-:W-:Y:S02]  /*16c0*/  IMAD.MOV.U32 R139, RZ, RZ, R151.reuse ;  /* 0x000000ffff8b7224 */ /* 0x100fe400078e0097 */
[--C-:B------:R-:W-:Y:S02]  /*16d0*/  IMAD.MOV.U32 R138, RZ, RZ, R151.reuse ;  /* 0x000000ffff8a7224 */ /* 0x100fe400078e0097 */
        /* <DEDUP_REMOVED lines=15> */
[----:B------:R-:W-:Y:S01]  /*17d0*/  IMAD.MOV.U32 R122, RZ, RZ, R151 ;  /* 0x000000ffff7a7224 */ /* 0x000fe200078e0097 */
[----:B------:R-:W-:Y:S02]  /*17e0*/  WARPGROUP.DEPBAR.LE gsb0, 0x0 ;  /* 0x00008000000079c5 */ /* 0x000fe40000010000 */
[----:B------:R-:W-:-:S06]  /*17f0*/  WARPGROUP.ARRIVE ;  /* 0x00000000000079c5 */ /* 0x000fcc0000000000 */
[----:B------:R-:W-:Y:S01]  /*1800*/  HGMMA.64x192x16.F32.BF16 R24, gdesc[UR4], R24, gsb0 ;  /* 0x02e00000041879f0 */ /* 0x000fe20008001818 */
[----:B------:R-:W-:-:S03]  /*1810*/  UIADD3 UR6, UR13, 0x6, URZ ;  /* 0x000000060d067890 */ /* 0x000fc6000fffe03f */
[----:B------:R-:W-:-:S04]  /*1820*/  UMOV UR13, 0x40000040 ;  /* 0x40000040000d7882 */ /* 0x000fc80000000000 */
[----:B------:R-:W-:Y:S01]  /*1830*/  UMOV UR12, UR6 ;  /* 0x00000006000c7c82 */ /* 0x000fe20008000000 */
[----:B01----:R-:W-:-:S04]  /*1840*/  VIADD R3, R7, UR49 ;  /* 0x0000003107037c36 */ /* 0x003fc80008000000 */
[----:B------:R-:W-:-:S05]  /*1850*/  IMAD R3, R0, -0xc0, R3 ;  /* 0xffffff4000037824 */ /* 0x000fca00078e0203 */
[C---:B------:R-:W-:Y:S02]  /*1860*/  ISETP.GT.AND P5, PT, R3.reuse, RZ, PT ;  /* 0x000000ff0300720c */ /* 0x040fe40003fa4270 */
[C---:B------:R-:W-:Y:S02]  /*1870*/  ISETP.GT.AND P4, PT, R3.reuse, 0x1, PT ;  /* 0x000000010300780c */ /* 0x040fe40003f84270 */
[C---:B------:R-:W-:Y:S02]  /*1880*/  ISETP.GT.AND P3, PT, R3.reuse, 0x8, PT ;  /* 0x000000080300780c */ /* 0x040fe40003f64270 */
[C---:B------:R-:W-:Y:S02]  /*1890*/  ISETP.GT.AND P2, PT, R3.reuse, 0x9, PT ;  /* 0x000000090300780c */ /* 0x040fe40003f44270 */
[C---:B------:R-:W-:Y:S02]  /*18a0*/  ISETP.GT.AND P6, PT, R3.reuse, 0x10, PT ;  /* 0x000000100300780c */ /* 0x040fe40003fc4270 */
[----:B------:R-:W-:-:S02]  /*18b0*/  ISETP.GT.AND P1, PT, R3, 0x99, PT ;  /* 0x000000990300780c */ /* 0x000fc40003f24270 */
[----:B------:R-:W-:Y:S01]  /*18c0*/  ISETP.GT.AND P0, PT, R3, 0xa0, PT ;  /* 0x000000a00300780c */ /* 0x000fe20003f04270 */
[----:B------:R-:W-:Y:S02]  /*18d0*/  WARPGROUP.DEPBAR.LE gsb0, 0x0 ;  /* 0x00008000000079c5 */ /* 0x000fe40000010000 */
[----:B------:R-:W-:-:S06]  /*18e0*/  WARPGROUP.ARRIVE ;  /* 0x00000000000079c5 */ /* 0x000fcc0000000000 */
[----:B------:R-:W-:Y:S03]  /*18f0*/  HGMMA.64x192x16.F32.BF16 R24, gdesc[UR8], R24, gsb0 ;  /* 0x02e00000081879f0 */ /* 0x000fe60008001818 */
[----:B------:R-:W-:Y:S02]  /*1900*/  WARPGROUP.DEPBAR.LE gsb0, 0x0 ;  /* 0x00008000000079c5 */ /* 0x000fe40000010000 */
[----:B------:R-:W-:-:S15]  /*1910*/  WARPGROUP.ARRIVE ;  /* 0x00000000000079c5 */ /* 0x000fde0000000000 */
[----:B------:R-:W-:Y:S03]  /*1920*/  HGMMA.64x192x16.F32.BF16 R24, gdesc[UR12], R24, gsb0 ;  /* 0x02e000000c1879f0 */ /* 0x000fe60008001818 */
[----:B------:R-:W-:Y:S02]  /*1930*/  WARPGROUP.DEPBAR.LE gsb0, 0x0 ;  /* 0x00008000000079c5 */ /* 0x000fe40000010000 */
[----:B------:R-:W-:Y:S02]  /*1940*/  FSEL R24, R24, -INF , P5 ;  /* 0xff80000018187808 */ /* 0x000fe40002800000 */
[----:B------:R-:W-:Y:S02]  /*1950*/  FSEL R25, R25, -INF , P4 ;  /* 0xff80000019197808 */ /* 0x000fe40002000000 */
[----:B------:R-:W-:Y:S02]  /*1960*/  FSEL R28, R28, -INF , P3 ;  /* 0xff8000001c1c7808 */ /* 0x000fe40001800000 */
[----:B------:R-:W-:-:S02]  /*1970*/  FMNMX.FTZ R7, R24, R25, !PT ;  /* 0x0000001918077209 */ /* 0x000fc40007810000 */
[----:B------:R-:W-:Y:S02]  /*1980*/  FSEL R29, R29, -INF , P2 ;  /* 0xff8000001d1d7808 */ /* 0x000fe40001000000 */
[----:B------:R-:W-:Y:S02]  /*1990*/  FMNMX.FTZ R0, R28, R7, !PT ;  /* 0x000000071c007209 */ /* 0x000fe40007810000 */
[----:B------:R-:W-:Y:S02]  /*19a0*/  FSEL R26, R26, -INF , P5 ;  /* 0xff8000001a1a7808 */ /* 0x000fe40002800000 */
[----:B------:R-:W-:Y:S02]  /*19b0*/  ISETP.GT.AND P5, PT, R3, 0x11, PT ;  /* 0x000000110300780c */ /* 0x000fe40003fa4270 */
[----:B------:R-:W-:Y:S02]  /*19c0*/  FSEL R32, R32, -INF , P6 ;  /* 0xff80000020207808 */ /* 0x000fe40003000000 */
[----:B------:R-:W-:-:S02]  /*19d0*/  FMNMX.FTZ R7, R29, R0, !PT ;  /* 0x000000001d077209 */ /* 0x000fc40007810000 */
[----:B------:R-:W-:Y:S02]  /*19e0*/  FSEL R27, R27, -INF , P4 ;  /* 0xff8000001b1b7808 */ /* 0x000fe40002000000 */
[----:B------:R-:W-:Y:S02]  /*19f0*/  ISETP.GT.AND P4, PT, R3, 0x18, PT ;  /* 0x000000180300780c */ /* 0x000fe40003f84270 */
[----:B------:R-:W-:Y:S02]  /*1a00*/  FSEL R33, R33, -INF , P5 ;  /* 0xff80000021217808 */ /* 0x000fe40002800000 */
[----:B------:R-:W-:Y:S02]  /*1a10*/  FMNMX.FTZ R0, R32, R7, !PT ;  /* 0x0000000720007209 */ /* 0x000fe40007810000 */
[----:B------:R-:W-:Y:S02]  /*1a20*/  FSEL R30, R30, -INF , P3 ;  /* 0xff8000001e1e7808 */ /* 0x000fe40001800000 */
[----:B------:R-:W-:-:S02]  /*1a30*/  ISETP.GT.AND P3, PT, R3, 0x19, PT ;  /* 0x000000190300780c */ /* 0x000fc40003f64270 */
        /* <DEDUP_REMOVED lines=75> */
[----:B------:R-:W-:Y:S02]  /*1ef0*/  FSEL R70, R70, -INF , P3 ;  /* 0xff80000046467808 */ /* 0x000fe40001800000 */
[----:B------:R-:W-:Y:S02]  /*1f00*/  FSEL R71, R71, -INF , P2 ;  /* 0xff80000047477808 */ /* 0x000fe40001000000 */
[----:B------:R-:W-:-:S02]  /*1f10*/  ISETP.GT.AND P4, PT, R3, 0x68, PT ;  /* 0x000000680300780c */ /* 0x000fc40003f84270 */
[C---:B------:R-:W-:Y:S02]  /*1f20*/  ISETP.GT.AND P3, PT, R3.reuse, 0x69, PT ;  /* 0x000000690300780c */ /* 0x040fe40003f64270 */
[----:B------:R-:W-:Y:S02]  /*1f30*/  ISETP.GT.AND P2, PT, R3, 0x70, PT ;  /* 0x000000700300780c */ /* 0x000fe40003f44270 */
[----:B------:R-:W-:Y:S02]  /*1f40*/  FSEL R73, R73, -INF , P5 ;  /* 0xff80000049497808 */ /* 0x000fe40002800000 */
[----:B------:R-:W-:Y:S02]  /*1f50*/  FMNMX.FTZ R0, R72, R7, !PT ;  /* 0x0000000748007209 */ /* 0x000fe40007810000 */
[----:B------:R-:W-:Y:S02]  /*1f60*/  FSEL R76, R76, -INF , P4 ;  /* 0xff8000004c4c7808 */ /* 0x000fe40002000000 */
[----:B------:R-:W-:-:S02]  /*1f70*/  FSEL R77, R77, -INF , P3 ;  /* 0xff8000004d4d7808 */ /* 0x000fc40001800000 */
[----:B------:R-:W-:Y:S02]  /*1f80*/  FSEL R74, R74, -INF , P6 ;  /* 0xff8000004a4a7808 */ /* 0x000fe40003000000 */
[----:B------:R-:W-:Y:S02]  /*1f90*/  FSEL R80, R80, -INF , P2 ;  /* 0xff80000050507808 */ /* 0x000fe40001000000 */
[----:B------:R-:W-:Y:S02]  /*1fa0*/  FSEL R75, R75, -INF , P5 ;  /* 0xff8000004b4b7808 */ /* 0x000fe40002800000 */
[----:B------:R-:W-:Y:S02]  /*1fb0*/  FSEL R78, R78, -INF , P4 ;  /* 0xff8000004e4e7808 */ /* 0x000fe40002000000 */
[----:B------:R-:W-:Y:S02]  /*1fc0*/  FSEL R79, R79, -INF , P3 ;  /* 0xff8000004f4f7808 */ /* 0x000fe40001800000 */
[----:B------:R-:W-:-:S02]  /*1fd0*/  FSEL R82, R82, -INF , P2 ;  /* 0xff80000052527808 */ /* 0x000fc40001000000 */
[C---:B------:R-:W-:Y:S02]  /*1fe0*/  ISETP.GT.AND P6, PT, R3.reuse, 0x71, PT ;  /* 0x000000710300780c */ /* 0x040fe40003fc4270 */
[C---:B------:R-:W-:Y:S02]  /*1ff0*/  ISETP.GT.AND P5, PT, R3.reuse, 0x78, PT ;  /* 0x000000780300780c */ /* 0x040fe40003fa4270 */
[C---:B------:R-:W-:Y:S02]  /*2000*/  ISETP.GT.AND P4, PT, R3.reuse, 0x79, PT ;  /* 0x000000790300780c */ /* 0x040fe40003f84270 */
[C---:B------:R-:W-:Y:S02]  /*2010*/  ISETP.GT.AND P3, PT, R3.reuse, 0x80, PT ;  /* 0x000000800300780c */ /* 0x040fe40003f64270 */
[----:B------:R-:W-:Y:S02]  /*2020*/  ISETP.GT.AND P2, PT, R3, 0x81, PT ;  /* 0x000000810300780c */ /* 0x000fe40003f44270 */
[----:B------:R-:W-:-:S02]  /*2030*/  FMNMX.FTZ R7, R73, R0, !PT ;  /* 0x0000000049077209 */ /* 0x000fc40007810000 */
[----:B------:R-:W-:Y:S02]  /*2040*/  FSEL R101, R101, -INF , P1 ;  /* 0xff80000065657808 */ /* 0x000fe40000800000 */
[----:B------:R-:W-:Y:S02]  /*2050*/  FSEL R81, R81, -INF , P6 ;  /* 0xff80000051517808 */ /* 0x000fe40003000000 */
[----:B------:R-:W-:Y:S02]  /*2060*/  FSEL R84, R84, -INF , P5 ;  /* 0xff80000054547808 */ /* 0x000fe40002800000 */
[----:B------:R-:W-:Y:S02]  /*2070*/  FSEL R85, R85, -INF , P4 ;  /* 0xff80000055557808 */ /* 0x000fe40002000000 */
[----:B------:R-:W-:Y:S02]  /*2080*/  FSEL R88, R88, -INF , P3 ;  /* 0xff80000058587808 */ /* 0x000fe40001800000 */
[----:B------:R-:W-:-:S02]  /*2090*/  FSEL R83, R83, -INF , P6 ;  /* 0xff80000053537808 */ /* 0x000fc40003000000 */
[----:B------:R-:W-:Y:S02]  /*20a0*/  FSEL R89, R89, -INF , P2 ;  /* 0xff80000059597808 */ /* 0x000fe40001000000 */
[----:B------:R-:W-:Y:S02]  /*20b0*/  FSEL R86, R86, -INF , P5 ;  /* 0xff80000056567808 */ /* 0x000fe40002800000 */
[----:B------:R-:W-:Y:S02]  /*20c0*/  FSEL R87, R87, -INF , P4 ;  /* 0xff80000057577808 */ /* 0x000fe40002000000 */
[----:B------:R-:W-:Y:S02]  /*20d0*/  FSEL R90, R90, -INF , P3 ;  /* 0xff8000005a5a7808 */ /* 0x000fe40001800000 */
[----:B------:R-:W-:Y:S02]  /*20e0*/  FSEL R91, R91, -INF , P2 ;  /* 0xff8000005b5b7808 */ /* 0x000fe40001000000 */
[----:B------:R-:W-:-:S02]  /*20f0*/  ISETP.GT.AND P1, PT, R3, 0xa1, PT ;  /* 0x000000a10300780c */ /* 0x000fc40003f24270 */
[----:B------:R-:W-:Y:S02]  /*2100*/  FSEL R104, R104, -INF , P0 ;  /* 0xff80000068687808 */ /* 0x000fe40000000000 */
[----:B------:R-:W-:Y:S02]  /*2110*/  FMNMX.FTZ R0, R76, R7, !PT ;  /* 0x000000074c007209 */ /* 0x000fe40007810000 */
[C---:B------:R-:W-:Y:S02]  /*2120*/  ISETP.GT.AND P6, PT, R3.reuse, 0x88, PT ;  /* 0x000000880300780c */ /* 0x040fe40003fc4270 */
[C---:B------:R-:W-:Y:S02]  /*2130*/  ISETP.GT.AND P5, PT, R3.reuse, 0x89, PT ;  /* 0x000000890300780c */ /* 0x040fe40003fa4270 */
[C---:B------:R-:W-:Y:S02]  /*2140*/  ISETP.GT.AND P4, PT, R3.reuse, 0x90, PT ;  /* 0x000000900300780c */ /* 0x040fe40003f84270 */
[----:B------:R-:W-:-:S02]  /*2150*/  ISETP.GT.AND P3, PT, R3, 0x91, PT ;  /* 0x000000910300780c */ /* 0x000fc40003f64270 */
[C---:B------:R-:W-:Y:S02]  /*2160*/  ISETP.GT.AND P2, PT, R3.reuse, 0x98, PT ;  /* 0x000000980300780c */ /* 0x040fe40003f44270 */
[----:B------:R-:W-:Y:S02]  /*2170*/  ISETP.GT.AND P0, PT, R3, 0xa8, PT ;  /* 0x000000a80300780c */ /* 0x000fe40003f04270 */
[----:B------:R-:W-:Y:S02]  /*2180*/  FSEL R105, R105, -INF , P1 ;  /* 0xff80000069697808 */ /* 0x000fe40000800000 */
[----:B------:R-:W-:Y:S02]  /*2190*/  P2R R12, PR, RZ, 0x2 ;  /* 0x00000002ff0c7803 */ /* 0x000fe40000000000 */
[----:B------:R-:W-:Y:S02]  /*21a0*/  FMNMX.FTZ R7, R77, R0, !PT ;  /* 0x000000004d077209 */ /* 0x000fe40007810000 */
[----:B------:R-:W-:-:S02]  /*21b0*/  FSEL R92, R92, -INF , P6 ;  /* 0xff8000005c5c7808 */ /* 0x000fc40003000000 */
        /* <DEDUP_REMOVED lines=10> */
[----:B------:R-:W-:Y:S02]  /*2260*/  P2R R11, PR, RZ, 0x1 ;  /* 0x00000001ff0b7803 */ /* 0x000fe40000000000 */
[----:B------:R-:W-:-:S02]  /*2270*/  ISETP.GT.AND P1, PT, R3, 0xa0, PT ;  /* 0x000000a00300780c */ /* 0x000fc40003f24270 */
[C---:B------:R-:W-:Y:S02]  /*2280*/  ISETP.GT.AND P2, PT, R3.reuse, 0xa9, PT ;  /* 0x000000a90300780c */ /* 0x040fe40003f44270 */
[C---:B------:R-:W-:Y:S02]  /*2290*/  ISETP.GT.AND P3, PT, R3.reuse, 0xb0, PT ;  /* 0x000000b00300780c */ /* 0x040fe40003f64270 */
[C---:B------:R-:W-:Y:S02]  /*22a0*/  ISETP.GT.AND P4, PT, R3.reuse, 0xb1, PT ;  /* 0x000000b10300780c */ /* 0x040fe40003f84270 */
[C---:B------:R-:W-:Y:S02]  /*22b0*/  ISETP.GT.AND P5, PT, R3.reuse, 0xb8, PT ;  /* 0x000000b80300780c */ /* 0x040fe40003fa4270 */
[C---:B------:R-:W-:Y:S02]  /*22c0*/  ISETP.GT.AND P6, PT, R3.reuse, 0xb9, PT ;  /* 0x000000b90300780c */ /* 0x040fe40003fc4270 */
[----:B------:R-:W-:-:S02]  /*22d0*/  ISETP.GT.AND P0, PT, R3, 0x99, PT ;  /* 0x000000990300780c */ /* 0x000fc40003f04270 */
[----:B------:R-:W-:Y:S02]  /*22e0*/  FMNMX.FTZ R3, R26, R27, !PT ;  /* 0x0000001b1a037209 */ /* 0x000fe40007810000 */
[----:B------:R-:W-:Y:S02]  /*22f0*/  FMNMX.FTZ R0, R80, R7, !PT ;  /* 0x0000000750007209 */ /* 0x000fe40007810000 */
[----:B------:R-:W-:Y:S02]  /*2300*/  FSEL R106, R106, -INF , P1 ;  /* 0xff8000006a6a7808 */ /* 0x000fe40000800000 */
[----:B------:R-:W-:Y:S02]  /*2310*/  ISETP.NE.AND P1, PT, R12, RZ, PT ;  /* 0x000000ff0c00720c */ /* 0x000fe40003f25270 */
[----:B------:R-:W-:Y:S02]  /*2320*/  FMNMX.FTZ R12, R30, R3, !PT ;  /* 0x000000031e0c7209 */ /* 0x000fe40007810000 */
[----:B------:R-:W-:-:S02]  /*2330*/  FMNMX.FTZ R7, R81, R0, !PT ;  /* 0x0000000051077209 */ /* 0x000fc40007810000 */
[----:B------:R-:W-:Y:S02]  /*2340*/  FMNMX.FTZ R3, R31, R12, !PT ;  /* 0x0000000c1f037209 */ /* 0x000fe40007810000 */
[----:B------:R-:W-:Y:S02]  /*2350*/  FMNMX.FTZ R0, R84, R7, !PT ;  /* 0x0000000754007209 */ /* 0x000fe40007810000 */
[----:B------:R-:W-:Y:S02]  /*2360*/  FMNMX.FTZ R12, R34, R3, !PT ;  /* 0x00000003220c7209 */ /* 0x000fe40007810000 */
[----:B------:R-:W-:Y:S02]  /*2370*/  FMNMX.FTZ R7, R85, R0, !PT ;  /* 0x0000000055077209 */ /* 0x000fe40007810000 */
        /* <DEDUP_REMOVED lines=21> */
[----:B------:R-:W-:Y:S02]  /*24d0*/  FSEL R109, R109, -INF , P2 ;  /* 0xff8000006d6d7808 */ /* 0x000fe40001000000 */
[----:B------:R-:W-:Y:S02]  /*24e0*/  FMNMX.FTZ R0, R108, R7, !PT ;  /* 0x000000076c007209 */ /* 0x000fe40007810000 */
[----:B------:R-:W-:Y:S02]  /*24f0*/  FMNMX.FTZ R12, R58, R3, !PT ;  /* 0x000000033a0c7209 */ /* 0x000fe40007810000 */
[----:B------:R-:W-:Y:S02]  /*2500*/  FSEL R112, R112, -INF , P3 ;  /* 0xff80000070707808 */ /* 0x000fe40001800000 */
        /* <DEDUP_REMOVED lines=11> */
[----:B------:R-:W-:Y:S02]  /*25c0*/  FMNMX.FTZ R8, R117, R0, !PT ;  /* 0x0000000075087209 */ /* 0x000fe40007810000 */
[----:B------:R-:W-:-:S02]  /*25d0*/  FMNMX.FTZ R3, R67, R12, !PT ;  /* 0x0000000c43037209 */ /* 0x000fc40007810000 */
[----:B------:R-:W-:Y:S01]  /*25e0*/  P2R R10, PR, RZ, 0x4 ;  /* 0x00000004ff0a7803 */ /* 0x000fe20000000000 */
[----:B------:R-:W0:Y:S01]  /*25f0*/  SHFL.BFLY PT, R7, R8, 0x2, 0x1f ;  /* 0x0c401f0008077f89 */ /* 0x000e2200000e0000 */
[----:B------:R-:W-:Y:S02]  /*2600*/  FMNMX.FTZ R12, R70, R3, !PT ;  /* 0x00000003460c7209 */ /* 0x000fe40007810000 */
[----:B------:R-:W-:Y:S02]  /*2610*/  FSEL R103, R103, -INF , P0 ;  /* 0xff80000067677808 */ /* 0x000fe40000000000 */
[----:B------:R-:W-:Y:S02]  /*2620*/  FMNMX.FTZ R3, R71, R12, !PT ;  /* 0x0000000c47037209 */ /* 0x000fe40007810000 */
[----:B------:R-:W-:Y:S02]  /*2630*/  ISETP.NE.AND P0, PT, R11, RZ, PT ;  /* 0x000000ff0b00720c */ /* 0x000fe40003f05270 */
[----:B------:R-:W-:-:S02]  /*2640*/  FMNMX.FTZ R12, R74, R3, !PT ;  /* 0x000000034a0c7209 */ /* 0x000fc40007810000 */
[----:B------:R-:W-:Y:S02]  /*2650*/  FSEL R107, R107, -INF , P1 ;  /* 0xff8000006b6b7808 */ /* 0x000fe40000800000 */
[----:B------:R-:W-:Y:S02]  /*2660*/  FMNMX.FTZ R3, R75, R12, !PT ;  /* 0x0000000c4b037209 */ /* 0x000fe40007810000 */
[----:B------:R-:W-:Y:S02]  /*2670*/  FSEL R110, R110, -INF , P0 ;  /* 0xff8000006e6e7808 */ /* 0x000fe40000000000 */
[----:B------:R-:W-:Y:S02]  /*2680*/  FMNMX.FTZ R12, R78, R3, !PT ;  /* 0x000000034e0c7209 */ /* 0x000fe40007810000 */
[----:B------:R-:W-:Y:S02]  /*2690*/  FSEL R114, R114, -INF , P3 ;  /* 0xff80000072727808 */ /* 0x000fe40001800000 */
[----:B------:R-:W-:-:S02]  /*26a0*/  FMNMX.FTZ R3, R79, R12, !PT ;  /* 0x0000000c4f037209 */ /* 0x000fc40007810000 */
[----:B------:R-:W-:Y:S02]  /*26b0*/  FSEL R115, R115, -INF , P4 ;  /* 0xff80000073737808 */ /* 0x000fe40002000000 */
[----:B0-----:R-:W-:Y:S02]  /*26c0*/  FMNMX.FTZ R9, R8, R7, !PT ;  /* 0x0000000708097209 */ /* 0x001fe40007810000 */
[----:B------:R-:W-:Y:S02]  /*26d0*/  FMNMX.FTZ R12, R82, R3, !PT ;  /* 0x00000003520c7209 */ /* 0x000fe40007810000 */
[----:B------:R-:W-:Y:S01]  /*26e0*/  FSEL R118, R118, -INF , P5 ;  /* 0xff80000076767808 */ /* 0x000fe20002800000 */
[----:B------:R-:W0:Y:S01]  /*26f0*/  SHFL.BFLY PT, R0, R9, 0x1, 0x1f ;  /* 0x0c201f0009007f89 */ /* 0x000e2200000e0000 */
[----:B------:R-:W-:Y:S02]  /*2700*/  FMNMX.FTZ R3, R83, R12, !PT ;  /* 0x0000000c53037209 */ /* 0x000fe40007810000 */
[----:B------:R-:W-:-:S02]  /*2710*/  FSEL R119, R119, -INF , P6 ;  /* 0xff80000077777808 */ /* 0x000fc40003000000 */
[----:B------:R-:W-:Y:S02]  /*2720*/  FMNMX.FTZ R12, R86, R3, !PT ;  /* 0x00000003560c7209 */ /* 0x000fe40007810000 */
[----:B------:R-:W-:Y:S02]  /*2730*/  ISETP.NE.AND P0, PT, R5, RZ, PT ;  /* 0x000000ff0500720c */ /* 0x000fe40003f05270 */
[----:B------:R-:W-:Y:S02]  /*2740*/  FMNMX.FTZ R3, R87, R12, !PT ;  /* 0x0000000c57037209 */ /* 0x000fe40007810000 */
[----:B------:R-:W-:Y:S02]  /*2750*/  ISETP.NE.AND P1, PT, R6, RZ, PT ;  /* 0x000000ff0600720c */ /* 0x000fe40003f25270 */
[----:B------:R-:W-:-:S04]  /*2760*/  FMNMX.FTZ R12, R90, R3, !PT ;  /* 0x000000035a0c7209 */ /* 0x000fc80007810000 */
[----:B------:R-:W-:-:S04]  /*2770*/  FMNMX.FTZ R3, R91, R12, !PT ;  /* 0x0000000c5b037209 */ /* 0x000fc80007810000 */
[----:B------:R-:W-:Y:S02]  /*2780*/  FMNMX.FTZ R12, R94, R3, !PT ;  /* 0x000000035e0c7209 */ /* 0x000fe40007810000 */
[----:B0-----:R-:W-:Y:S01]  /*2790*/  FMNMX.FTZ R0, R9, R0, !PT ;  /* 0x0000000009007209 */ /* 0x001fe20007810000 */
[----:B------:R-:W-:Y:S01]  /*27a0*/  @!P1 VIADD R4, R4, 0x30840 ;  /* 0x0003084004049836 */ /* 0x000fe20000000000 */
[----:B------:R-:W-:Y:S02]  /*27b0*/  FMNMX.FTZ R3, R95, R12, !PT ;  /* 0x0000000c5f037209 */ /* 0x000fe40007810000 */
[C---:B------:R-:W-:Y:S01]  /*27c0*/  FSETP.NEU.FTZ.AND P2, PT, R0.reuse, -INF , PT ;  /* 0xff8000000000780b */ /* 0x040fe20003f5d000 */
[----:B------:R-:W-:Y:S01]  /*27d0*/  FMUL.FTZ R7, R0, UR21 ;  /* 0x0000001500077c20 */ /* 0x000fe20008410000 */
[----:B------:R-:W-:Y:S02]  /*27e0*/  FMNMX.FTZ R20, R98, R3, !PT ;  /* 0x0000000362147209 */ /* 0x000fe40007810000 */
[----:B------:R-:W-:-:S02]  /*27f0*/  @!P1 PRMT R4, RZ, 0x654, R4 ;  /* 0x00000654ff049816 */ /* 0x000fc40000000004 */
[----:B------:R-:W-:Y:S02]  /*2800*/  FMNMX.FTZ R3, R99, R20, !PT ;  /* 0x0000001463037209 */ /* 0x000fe40007810000 */
[----:B------:R-:W-:Y:S01]  /*2810*/  FSEL R7, R7, RZ, P2 ;  /* 0x000000ff07077208 */ /* 0x000fe20001000000 */
[----:B------:R0:W-:Y:S01]  /*2820*/  @!P1 SYNCS.ARRIVE.TRANS64.RED.A1T0 RZ, [R4+URZ], RZ ;  /* 0x000000ff04ff99a7 */ /* 0x0001e2000810043f */
[----:B------:R-:W-:Y:S02]  /*2830*/  FMNMX.FTZ R20, R102, R3, !PT ;  /* 0x0000000366147209 */ /* 0x000fe40007810000 */
[----:B------:R-:W-:Y:S01]  /*2840*/  ISETP.NE.AND P2, PT, R10, RZ, PT ;  /* 0x000000ff0a00720c */ /* 0x000fe20003f45270 */
[--C-:B------:R-:W-:Y:S01]  /*2850*/  FFMA.FTZ R8, R28, UR21, -R7.reuse ;  /* 0x000000151c087c23 */ /* 0x100fe20008010807 */
[--C-:B------:R-:W-:Y:S01]  /*2860*/  FFMA.FTZ R28, R45, UR21, -R7.reuse ;  /* 0x000000152d1c7c23 */ /* 0x100fe20008010807 */
[----:B------:R-:W-:Y:S01]  /*2870*/  FMNMX.FTZ R3, R103, R20, !PT ;  /* 0x0000001467037209 */ /* 0x000fe20007810000 */
[--C-:B------:R-:W-:Y:S01]  /*2880*/  FFMA.FTZ R45, R52, UR21, -R7.reuse ;  /* 0x00000015342d7c23 */ /* 0x100fe20008010807 */
[--C-:B------:R-:W-:Y:S01]  /*2890*/  FFMA.FTZ R52, R56, UR21, -R7.reuse ;  /* 0x0000001538347c23 */ /* 0x100fe20008010807 */
[--C-:B------:R-:W-:Y:S01]  /*28a0*/  FFMA.FTZ R56, R60, UR21, -R7.reuse ;  /* 0x000000153c387c23 */ /* 0x100fe20008010807 */
[----:B------:R-:W-:Y:S01]  /*28b0*/  FMNMX.FTZ R60, R106, R3, !PT ;  /* 0x000000036a3c7209 */ /* 0x000fe20007810000 */
[--C-:B------:R-:W-:Y:S01]  /*28c0*/  FFMA.FTZ R13, R64, UR21, -R7.reuse ;  /* 0x00000015400d7c23 */ /* 0x100fe20008010807 */
[----:B------:R-:W-:Y:S01]  /*28d0*/  FSEL R111, R111, -INF , P2 ;  /* 0xff8000006f6f7808 */ /* 0x000fe20001000000 */
[--C-:B------:R-:W-:Y:S01]  /*28e0*/  FFMA.FTZ R5, R24, UR21, -R7.reuse ;  /* 0x0000001518057c23 */ /* 0x100fe20008010807 */
[----:B------:R-:W-:Y:S01]  /*28f0*/  FMNMX.FTZ R3, R107, R60, !PT ;  /* 0x0000003c6b037209 */ /* 0x000fe20007810000 */
[--C-:B------:R-:W-:Y:S01]  /*2900*/  FFMA.FTZ R24, R40, UR21, -R7.reuse ;  /* 0x0000001528187c23 */ /* 0x100fe20008010807 */
        /* <DEDUP_REMOVED lines=26> */
[--C-:B------:R-:W-:Y:S01]  /*2ab0*/  FFMA.FTZ R33, R69, UR21, -R7.reuse ;  /* 0x0000001545217c23 */ /* 0x100fe20008010807 */
[----:B------:R-:W1:Y:S01]  /*2ac0*/  SHFL.BFLY PT, R76, R3, 0x2, 0x1f ;  /* 0x0c401f00034c7f89 */ /* 0x000e6200000e0000 */
[--C-:B------:R-:W-:Y:S01]  /*2ad0*/  FFMA.FTZ R36, R72, UR21, -R7.reuse ;  /* 0x0000001548247c23 */ /* 0x100fe20008010807 */
[--C-:B------:R-:W-:Y:S01]  /*2ae0*/  FFMA.FTZ R41, R73, UR21, -R7.reuse ;  /* 0x0000001549297c23 */ /* 0x100fe20008010807 */
[--C-:B------:R-:W-:Y:S01]  /*2af0*/  FFMA.FTZ R49, R77, UR21, -R7.reuse ;  /* 0x000000154d317c23 */ /* 0x100fe20008010807 */
[----:B------:R2:W-:Y:S01]  /*2b00*/  MUFU.EX2 R12, R80 ;  /* 0x00000050000c7308 */ /* 0x0005e20000000800 */
[--C-:B------:R-:W-:Y:S01]  /*2b10*/  FFMA.FTZ R21, R81, UR21, -R7.reuse ;  /* 0x0000001551157c23 */ /* 0x100fe20008010807 */
[--C-:B------:R-:W-:Y:S01]  /*2b20*/  FFMA.FTZ R57, R57, UR21, -R7.reuse ;  /* 0x0000001539397c23 */ /* 0x100fe20008010807 */
[--C-:B------:R-:W-:Y:S01]  /*2b30*/  FFMA.FTZ R61, R61, UR21, -R7.reuse ;  /* 0x000000153d3d7c23 */ /* 0x100fe20008010807 */
[--C-:B------:R-:W-:Y:S01]  /*2b40*/  FFMA.FTZ R68, R93, UR21, -R7.reuse ;  /* 0x000000155d447c23 */ /* 0x100fe20008010807 */
[--C-:B------:R-:W-:Y:S01]  /*2b50*/  FFMA.FTZ R64, R96, UR21, -R7.reuse ;  /* 0x0000001560407c23 */ /* 0x100fe20008010807 */
[--C-:B------:R-:W-:Y:S01]  /*2b60*/  FFMA.FTZ R69, R97, UR21, -R7.reuse ;  /* 0x0000001561457c23 */ /* 0x100fe20008010807 */
[--C-:B------:R-:W-:Y:S01]  /*2b70*/  FFMA.FTZ R72, R100, UR21, -R7.reuse ;  /* 0x0000001564487c23 */ /* 0x100fe20008010807 */
[----:B------:R3:W-:Y:S01]  /*2b80*/  MUFU.EX2 R20, R84 ;  /* 0x0000005400147308 */ /* 0x0007e20000000800 */
[--C-:B------:R-:W-:Y:S01]  /*2b90*/  FFMA.FTZ R73, R101, UR21, -R7.reuse ;  /* 0x0000001565497c23 */ /* 0x100fe20008010807 */
[--C-:B------:R-:W-:Y:S01]  /*2ba0*/  FFMA.FTZ R77, R105, UR21, -R7.reuse ;  /* 0x00000015694d7c23 */ /* 0x100fe20008010807 */
[--C-:B--2---:R-:W-:Y:S01]  /*2bb0*/  FFMA.FTZ R80, R108, UR21, -R7.reuse ;  /* 0x000000156c507c23 */ /* 0x104fe20008010807 */
[--C-:B------:R-:W-:Y:S01]  /*2bc0*/  FFMA.FTZ R81, R109, UR21, -R7.reuse ;  /* 0x000000156d517c23 */ /* 0x100fe20008010807 */
[----:B------:R-:W-:-:S03]  /*2bd0*/  FFMA.FTZ R113, R113, UR21, -R7 ;  /* 0x0000001571717c23 */ /* 0x000fc60008010807 */
[----:B------:R2:W-:Y:S01]  /*2be0*/  MUFU.EX2 R60, R89 ;  /* 0x00000059003c7308 */ /* 0x0005e20000000800 */
[--C-:B---3--:R-:W-:Y:S01]  /*2bf0*/  FFMA.FTZ R84, R112, UR21, -R7.reuse ;  /* 0x0000001570547c23 */ /* 0x108fe20008010807 */
[----:B-1----:R-:W-:Y:S01]  /*2c00*/  FMNMX.FTZ R85, R3, R76, !PT ;  /* 0x0000004c03557209 */ /* 0x002fe20007810000 */
[----:B------:R-:W-:-:S05]  /*2c10*/  FFMA.FTZ R76, R104, UR21, -R7 ;  /* 0x00000015684c7c23 */ /* 0x000fca0008010807 */
[----:B------:R-:W-:Y:S01]  /*2c20*/  MUFU.EX2 R5, R5 ;  /* 0x0000000500057308 */ /* 0x000fe20000000800 */
[----:B------:R-:W1:Y:S01]  /*2c30*/  SHFL.BFLY PT, R88, R85, 0x1, 0x1f ;  /* 0x0c201f0055587f89 */ /* 0x000e6200000e0000 */
[----:B--2---:R-:W-:-:S06]  /*2c40*/  FFMA.FTZ R89, R117, UR21, -R7 ;  /* 0x0000001575597c23 */ /* 0x004fcc0008010807 */
[----:B------:R-:W0:Y:S08]  /*2c50*/  MUFU.EX2 R6, R6 ;  /* 0x0000000600067308 */ /* 0x000e300000000800 */
[----:B------:R-:W2:Y:S08]  /*2c60*/  MUFU.EX2 R8, R8 ;  /* 0x0000000800087308 */ /* 0x000eb00000000800 */
[----:B------:R-:W3:Y:S01]  /*2c70*/  MUFU.EX2 R9, R9 ;  /* 0x0000000900097308 */ /* 0x000ee20000000800 */
[----:B-1----:R-:W-:Y:S01]  /*2c80*/  FMNMX.FTZ R3, R85, R88, !PT ;  /* 0x0000005855037209 */ /* 0x002fe20007810000 */
[----:B------:R-:W-:Y:S01]  /*2c90*/  FFMA.FTZ R88, R116, UR21, -R7 ;  /* 0x0000001574587c23 */ /* 0x000fe20008010807 */
[----:B0-----:R-:W-:-:S02]  /*2ca0*/  F2FP.BF16.F32.PACK_AB R4, R6, R5 ;  /* 0x000000050604723e */ /* 0x001fc400000010ff */
[C---:B------:R-:W-:Y:S01]  /*2cb0*/  FSETP.NEU.FTZ.AND P2, PT, R3.reuse, -INF , PT ;  /* 0xff8000000300780b */ /* 0x040fe20003f5d000 */
[----:B------:R-:W-:Y:S02]  /*2cc0*/  FMUL.FTZ R92, R3, UR21 ;  /* 0x00000015035c7c20 */ /* 0x000fe40008410000 */
[----:B------:R-:W0:Y:S03]  /*2cd0*/  MUFU.EX2 R10, R10 ;  /* 0x0000000a000a7308 */ /* 0x000e260000000800 */
[----:B------:R-:W-:Y:S02]  /*2ce0*/  FSEL R92, R92, RZ, P2 ;  /* 0x000000ff5c5c7208 */ /* 0x000fe40001000000 */
[----:B------:R-:W-:-:S03]  /*2cf0*/  PLOP3.LUT P2, PT, PT, PT, UP0, 0x80, 0x0 ;  /* 0x000000000000781c */ /* 0x000fc60003f4f008 */
[--C-:B------:R-:W-:Y:S01]  /*2d00*/  FFMA.FTZ R7, R26, UR21, -R92.reuse ;  /* 0x000000151a077c23 */ /* 0x100fe2000801085c */
[--C-:B------:R-:W-:Y:S01]  /*2d10*/  FFMA.FTZ R26, R27, UR21, -R92.reuse ;  /* 0x000000151b1a7c23 */ /* 0x100fe2000801085c */
[--C-:B------:R-:W-:Y:S01]  /*2d20*/  FFMA.FTZ R30, R30, UR21, -R92.reuse ;  /* 0x000000151e1e7c23 */ /* 0x100fe2000801085c */
[--C-:B------:R-:W-:Y:S01]  /*2d30*/  FFMA.FTZ R93, R31, UR21, -R92.reuse ;  /* 0x000000151f5d7c23 */ /* 0x100fe2000801085c */
[--C-:B------:R-:W-:Y:S01]  /*2d40*/  FFMA.FTZ R97, R34, UR21, -R92.reuse ;  /* 0x0000001522617c23 */ /* 0x100fe2000801085c */
[----:B------:R-:W1:Y:S01]  /*2d50*/  MUFU.EX2 R11, R11 ;  /* 0x0000000b000b7308 */ /* 0x000e620000000800 */
[--C-:B------:R-:W-:Y:S01]  /*2d60*/  FFMA.FTZ R100, R35, UR21, -R92.reuse ;  /* 0x0000001523647c23 */ /* 0x100fe2000801085c */
[----:B------:R-:W-:Y:S01]  /*2d70*/  FFMA.FTZ R96, R63, UR21, -R92 ;  /* 0x000000153f607c23 */ /* 0x000fe2000801085c */
[----:B------:R-:W-:Y:S01]  /*2d80*/  FADD.FTZ R63, R5, R6 ;  /* 0x00000006053f7221 */ /* 0x000fe20000010000 */
[--C-:B------:R-:W-:Y:S01]  /*2d90*/  FFMA.FTZ R101, R38, UR21, -R92.reuse ;  /* 0x0000001526657c23 */ /* 0x100fe2000801085c */
[--C-:B------:R-:W-:Y:S01]  /*2da0*/  FFMA.FTZ R35, R66, UR21, -R92.reuse ;  /* 0x0000001542237c23 */ /* 0x100fe2000801085c */
[--C-:B------:R-:W-:Y:S01]  /*2db0*/  FFMA.FTZ R31, R46, UR21, -R92.reuse ;  /* 0x000000152e1f7c23 */ /* 0x100fe2000801085c */
[----:B--2---:R-:W-:Y:S01]  /*2dc0*/  FADD.FTZ R66, R8, R63 ;  /* 0x0000003f08427221 */ /* 0x004fe20000010000 */
[----:B------:R-:W-:Y:S01]  /*2dd0*/  MUFU.EX2 R7, R7 ;  /* 0x0000000700077308 */ /* 0x000fe20000000800 */
[--C-:B------:R-:W-:Y:S01]  /*2de0*/  FFMA.FTZ R38, R47, UR21, -R92.reuse ;  /* 0x000000152f267c23 */ /* 0x100fe2000801085c */
[--C-:B------:R-:W-:Y:S01]  /*2df0*/  FFMA.FTZ R46, R67, UR21, -R92.reuse ;  /* 0x00000015432e7c23 */ /* 0x100fe2000801085c */
[--C-:B------:R-:W-:Y:S01]  /*2e00*/  FFMA.FTZ R47, R54, UR21, -R92.reuse ;  /* 0x00000015362f7c23 */ /* 0x100fe2000801085c */
[--C-:B------:R-:W-:Y:S01]  /*2e10*/  FFMA.FTZ R104, R39, UR21, -R92.reuse ;  /* 0x0000001527687c23 */ /* 0x100fe2000801085c */
[----:B------:R-:W-:Y:S01]  /*2e20*/  FFMA.FTZ R54, R71, UR21, -R92 ;  /* 0x0000001547367c23 */ /* 0x000fe2000801085c */
[----:B---3--:R-:W-:Y:S01]  /*2e30*/  FADD.FTZ R71, R9, R66 ;  /* 0x0000004209477221 */ /* 0x008fe20000010000 */
[--C-:B------:R-:W-:Y:S01]  /*2e40*/  FFMA.FTZ R27, R42, UR21, -R92.reuse ;  /* 0x000000152a1b7c23 */ /* 0x100fe2000801085c */
[----:B------:R-:W2:Y:S01]  /*2e50*/  MUFU.EX2 R26, R26 ;  /* 0x0000001a001a7308 */ /* 0x000ea20000000800 */
[--C-:B------:R-:W-:Y:S01]  /*2e60*/  FFMA.FTZ R42, R51, UR21, -R92.reuse ;  /* 0x00000015332a7c23 */ /* 0x100fe2000801085c */
[--C-:B------:R-:W-:Y:S01]  /*2e70*/  FFMA.FTZ R51, R74, UR21, -R92.reuse ;  /* 0x000000154a337c23 */ /* 0x100fe2000801085c */
[----:B0-----:R-:W-:Y:S01]  /*2e80*/  FADD.FTZ R74, R10, R71 ;  /* 0x000000470a4a7221 */ /* 0x001fe20000010000 */
[--C-:B------:R-:W-:Y:S01]  /*2e90*/  FFMA.FTZ R34, R43, UR21, -R92.reuse ;  /* 0x000000152b227c23 */ /* 0x100fe2000801085c */
[--C-:B------:R-:W-:Y:S01]  /*2ea0*/  FFMA.FTZ R39, R50, UR21, -R92.reuse ;  /* 0x0000001532277c23 */ /* 0x100fe2000801085c */
[--C-:B------:R-:W-:Y:S01]  /*2eb0*/  FFMA.FTZ R50, R55, UR21, -R92.reuse ;  /* 0x0000001537327c23 */ /* 0x100fe2000801085c */
[--C-:B------:R-:W-:Y:S01]  /*2ec0*/  FFMA.FTZ R63, R78, UR21, -R92.reuse ;  /* 0x000000154e3f7c23 */ /* 0x100fe2000801085c */
[----:B------:R-:W0:Y:S01]  /*2ed0*/  MUFU.EX2 R30, R30 ;  /* 0x0000001e001e7308 */ /* 0x000e220000000800 */
[--C-:B------:R-:W-:Y:S01]  /*2ee0*/  FFMA.FTZ R55, R58, UR21, -R92.reuse ;  /* 0x000000153a377c23 */ /* 0x100fe2000801085c */
[--C-:B------:R-:W-:Y:S01]  /*2ef0*/  FFMA.FTZ R58, R59, UR21, -R92.reuse ;  /* 0x000000153b3a7c23 */ /* 0x100fe2000801085c */
[--C-:B------:R-:W-:Y:S01]  /*2f00*/  FFMA.FTZ R59, R62, UR21, -R92.reuse ;  /* 0x000000153e3b7c23 */ /* 0x100fe2000801085c */
[--C-:B------:R-:W-:Y:S01]  /*2f10*/  FFMA.FTZ R62, R75, UR21, -R92.reuse ;  /* 0x000000154b3e7c23 */ /* 0x100fe2000801085c */
[----:B------:R-:W-:Y:S01]  /*2f20*/  F2FP.BF16.F32.PACK_AB R6, R9, R8 ;  /* 0x000000080906723e */ /* 0x000fe200000010ff */
[----:B------:R-:W-:Y:S01]  /*2f30*/  FFMA.FTZ R43, R70, UR21, -R92 ;  /* 0x00000015462b7c23 */ /* 0x000fe2000801085c */
[----:B-1----:R-:W-:Y:S01]  /*2f40*/  F2FP.BF16.F32.PACK_AB R8, R11, R10 ;  /* 0x0000000a0b08723e */ /* 0x002fe200000010ff */
[----:B------:R-:W1:Y:S01]  /*2f50*/  MUFU.EX2 R93, R93 ;  /* 0x0000005d005d7308 */ /* 0x000e620000000800 */
[----:B--2---:R-:W-:Y:S01]  /*2f60*/  FADD.FTZ R67, R7, R26 ;  /* 0x0000001a07437221 */ /* 0x004fe20000010000 */
[--C-:B------:R-:W-:Y:S01]  /*2f70*/  FFMA.FTZ R70, R79, UR21, -R92.reuse ;  /* 0x000000154f467c23 */ /* 0x100fe2000801085c */
[--C-:B------:R-:W-:Y:S01]  /*2f80*/  FFMA.FTZ R71, R86, UR21, -R92.reuse ;  /* 0x0000001556477c23 */ /* 0x100fe2000801085c */
[--C-:B------:R-:W-:Y:S01]  /*2f90*/  FFMA.FTZ R79, R94, UR21, -R92.reuse ;  /* 0x000000155e4f7c23 */ /* 0x100fe2000801085c */
[--C-:B------:R-:W-:Y:S01]  /*2fa0*/  FFMA.FTZ R98, R98, UR21, -R92.reuse ;  /* 0x0000001562627c23 */ /* 0x100fe2000801085c */
[--C-:B------:R-:W-:Y:S01]  /*2fb0*/  FFMA.FTZ R99, R99, UR21, -R92.reuse ;  /* 0x0000001563637c23 */ /* 0x100fe2000801085c */
[----:B------:R-:W-:Y:S01]  /*2fc0*/  FFMA.FTZ R102, R102, UR21, -R92 ;  /* 0x0000001566667c23 */ /* 0x000fe2000801085c */
[----:B------:R-:W2:Y:S01]  /*2fd0*/  MUFU.EX2 R97, R97 ;  /* 0x0000006100617308 */ /* 0x000ea20000000800 */
[----:B0-----:R-:W-:Y:S01]  /*2fe0*/  FADD.FTZ R66, R30, R67 ;  /* 0x000000431e427221 */ /* 0x001fe20000010000 */
[----:B------:R-:W-:Y:S01]  /*2ff0*/  FADD.FTZ R67, R11, R74 ;  /* 0x0000004a0b437221 */ /* 0x000fe20000010000 */
[--C-:B------:R-:W-:Y:S01]  /*3000*/  FFMA.FTZ R103, R103, UR21, -R92.reuse ;  /* 0x0000001567677c23 */ /* 0x100fe2000801085c */
[--C-:B------:R-:W-:Y:S01]  /*3010*/  FFMA.FTZ R106, R106, UR21, -R92.reuse ;  /* 0x000000156a6a7c23 */ /* 0x100fe2000801085c */
[--C-:B------:R-:W-:Y:S01]  /*3020*/  FFMA.FTZ R107, R107, UR21, -R92.reuse ;  /* 0x000000156b6b7c23 */ /* 0x100fe2000801085c */
[--C-:B------:R-:W-:Y:S01]  /*3030*/  FFMA.FTZ R110, R110, UR21, -R92.reuse ;  /* 0x000000156e6e7c23 */ /* 0x100fe2000801085c */
[----:B------:R-:W-:Y:S01]  /*3040*/  FFMA.FTZ R111, R111, UR21, -R92 ;  /* 0x000000156f6f7c23 */ /* 0x000fe2000801085c */
[----:B------:R-:W0:Y:S01]  /*3050*/  MUFU.EX2 R120, R120 ;  /* 0x0000007800787308 */ /* 0x000e220000000800 */
[----:B-1----:R-:W-:Y:S01]  /*3060*/  FADD.FTZ R66, R93, R66 ;  /* 0x000000425d427221 */ /* 0x002fe20000010000 */
[--C-:B------:R-:W-:Y:S01]  /*3070*/  FFMA.FTZ R114, R114, UR21, -R92.reuse ;  /* 0x0000001572727c23 */ /* 0x100fe2000801085c */
[--C-:B------:R-:W-:Y:S01]  /*3080*/  FFMA.FTZ R115, R115, UR21, -R92.reuse ;  /* 0x0000001573737c23 */ /* 0x100fe2000801085c */
[----:B------:R-:W-:-:S04]  /*3090*/  FFMA.FTZ R118, R118, UR21, -R92 ;  /* 0x0000001576767c23 */ /* 0x000fc8000801085c */
[----:B------:R-:W1:Y:S01]  /*30a0*/  MUFU.EX2 R100, R100 ;  /* 0x0000006400647308 */ /* 0x000e620000000800 */
[----:B--2---:R-:W-:Y:S01]  /*30b0*/  FADD.FTZ R5, R97, R66 ;  /* 0x0000004261057221 */ /* 0x004fe20000010000 */
[--C-:B------:R-:W-:Y:S01]  /*30c0*/  FFMA.FTZ R66, R82, UR21, -R92.reuse ;  /* 0x0000001552427c23 */ /* 0x100fe2000801085c */
[----:B------:R-:W-:-:S05]  /*30d0*/  FFMA.FTZ R82, R95, UR21, -R92 ;  /* 0x000000155f527c23 */ /* 0x000fca000801085c */
[----:B------:R-:W2:Y:S01]  /*30e0*/  MUFU.EX2 R121, R121 ;  /* 0x0000007900797308 */ /* 0x000ea20000000800 */
[----:B0-----:R-:W-:Y:S01]  /*30f0*/  FADD.FTZ R78, R120, R67 ;  /* 0x00000043784e7221 */ /* 0x001fe20000010000 */
[----:B------:R-:W-:-:S06]  /*3100*/  FFMA.FTZ R67, R83, UR21, -R92 ;  /* 0x0000001553437c23 */ /* 0x000fcc000801085c */
[----:B------:R-:W0:Y:S01]  /*3110*/  MUFU.EX2 R101, R101 ;  /* 0x0000006500657308 */ /* 0x000e220000000800 */
[----:B-1----:R-:W-:Y:S01]  /*3120*/  FADD.FTZ R74, R100, R5 ;  /* 0x00000005644a7221 */ /* 0x002fe20000010000 */
[----:B------:R-:W-:Y:S02]  /*3130*/  F2FP.BF16.F32.PACK_AB R5, R26, R7 ;  /* 0x000000071a05723e */ /* 0x000fe400000010ff */
[----:B------:R-:W-:Y:S02]  /*3140*/  F2FP.BF16.F32.PACK_AB R7, R93, R30 ;  /* 0x0000001e5d07723e */ /* 0x000fe400000010ff */
[----:B------:R-:W-:Y:S02]  /*3150*/  F2FP.BF16.F32.PACK_AB R9, R100, R97 ;  /* 0x000000616409723e */ /* 0x000fe400000010ff */
[----:B------:R-:W1:Y:S01]  /*3160*/  MUFU.EX2 R24, R24 ;  /* 0x0000001800187308 */ /* 0x000e620000000800 */
[C---:B--2---:R-:W-:Y:S01]  /*3170*/  FADD.FTZ R75, R121.reuse, R78 ;  /* 0x0000004e794b7221 */ /* 0x044fe20000010000 */
[----:B------:R-:W-:Y:S01]  /*3180*/  F2FP.BF16.F32.PACK_AB R10, R121, R120 ;  /* 0x00000078790a723e */ /* 0x000fe200000010ff */
[----:B------:R2:W-:Y:S01]  /*3190*/  STSM.16.M88.4 [R2+0x1e800], R4 ;  /* 0x01e8000402007844 */ /* 0x0005e20000000200 */
[----:B------:R-:W-:Y:S01]  /*31a0*/  FFMA.FTZ R78, R91, UR21, -R92 ;  /* 0x000000155b4e7c23 */ /* 0x000fe2000801085c */
[----:B------:R-:W-:-:S02]  /*31b0*/  IMAD.MOV.U32 R121, RZ, RZ, R151 ;  /* 0x000000ffff797224 */ /* 0x000fc400078e0097 */
[----:B------:R-:W-:Y:S01]  /*31c0*/  IMAD.MOV.U32 R120, RZ, RZ, R151 ;  /* 0x000000ffff787224 */ /* 0x000fe200078e0097 */
[----:B------:R-:W3:Y:S01]  /*31d0*/  MUFU.EX2 R104, R104 ;  /* 0x0000006800687308 */ /* 0x000ee20000000800 */
[----:B0-----:R-:W-:Y:S01]  /*31e0*/  FADD.FTZ R11, R101, R74 ;  /* 0x0000004a650b7221 */ /* 0x001fe20000010000 */
[----:B------:R-:W-:-:S06]  /*31f0*/  FFMA.FTZ R74, R87, UR21, -R92 ;  /* 0x00000015574a7c23 */ /* 0x000fcc000801085c */
[----:B------:R-:W0:Y:S01]  /*3200*/  MUFU.EX2 R23, R23 ;  /* 0x0000001700177308 */ /* 0x000e220000000800 */
[----:B-1----:R-:W-:Y:S01]  /*3210*/  FADD.FTZ R30, R24, R75 ;  /* 0x0000004b181e7221 */ /* 0x002fe20000010000 */
[--C-:B------:R-:W-:Y:S01]  /*3220*/  FFMA.FTZ R75, R90, UR21, -R92.reuse ;  /* 0x000000155a4b7c23 */ /* 0x100fe2000801085c */
[----:B------:R-:W-:-:S05]  /*3230*/  FFMA.FTZ R92, R119, UR21, -R92 ;  /* 0x00000015775c7c23 */ /* 0x000fca000801085c */
[----:B------:R-:W1:Y:S01]  /*3240*/  MUFU.EX2 R27, R27 ;  /* 0x0000001b001b7308 */ /* 0x000e620000000800 */
[C---:B---3--:R-:W-:Y:S01]  /*3250*/  FADD.FTZ R26, R104.reuse, R11 ;  /* 0x0000000b681a7221 */ /* 0x048fe20000010000 */
[----:B------:R-:W-:-:S05]  /*3260*/  F2FP.BF16.F32.PACK_AB R11, R104, R101 ;  /* 0x00000065680b723e */ /* 0x000fca00000010ff */
[----:B------:R3:W-:Y:S01]  /*3270*/  STSM.16.M88.4 [R22], R8 ;  /* 0x0000000816007844 */ /* 0x0007e20000000200 */
[----:B------:R-:W4:Y:S01]  /*3280*/  MUFU.EX2 R25, R25 ;  /* 0x0000001900197308 */ /* 0x000f220000000800 */
[C---:B0-----:R-:W-:Y:S01]  /*3290*/  FADD.FTZ R30, R23.reuse, R30 ;  /* 0x0000001e171e7221 */ /* 0x041fe20000010000 */
[----:B------:R-:W-:-:S06]  /*32a0*/  F2FP.BF16.F32.PACK_AB R24, R23, R24 ;  /* 0x000000181718723e */ /* 0x000fcc00000010ff */
[----:B------:R-:W0:Y:S01]  /*32b0*/  MUFU.EX2 R34, R34 ;  /* 0x0000002200227308 */ /* 0x000e220000000800 */
[----:B-1----:R-:W-:-:S07]  /*32c0*/  FADD.FTZ R83, R27, R26 ;  /* 0x0000001a1b537221 */ /* 0x002fce0000010000 */
[----:B------:R-:W1:Y:S01]  /*32d0*/  MUFU.EX2 R28, R28 ;  /* 0x0000001c001c7308 */ /* 0x000e620000000800 */
[----:B----4-:R-:W-:-:S07]  /*32e0*/  FADD.FTZ R87, R25, R30 ;  /* 0x0000001e19577221 */ /* 0x010fce0000010000 */
[----:B------:R-:W4:Y:S01]  /*32f0*/  MUFU.EX2 R31, R31 ;  /* 0x0000001f001f7308 */ /* 0x000f220000000800 */
[----:B0-----:R-:W-:-:S07]  /*3300*/  FADD.FTZ R26, R34, R83 ;  /* 0x00000053221a7221 */ /* 0x001fce0000010000 */
        /* <DEDUP_REMOVED lines=25> */
[C---:B-1----:R-:W-:Y:S01]  /*34a0*/  FADD.FTZ R87, R57.reuse, R30 ;  /* 0x0000001e39577221 */ /* 0x042fe20000010000 */
[----:B--2---:R-:W-:-:S06]  /*34b0*/  F2FP.BF16.F32.PACK_AB R4, R57, R52 ;  /* 0x000000343904723e */ /* 0x004fcc00000010ff */
[----:B------:R-:W1:Y:S01]  /*34c0*/  MUFU.EX2 R58, R58 ;  /* 0x0000003a003a7308 */ /* 0x000e620000000800 */
[----:B----4-:R-:W-:-:S07]  /*34d0*/  FADD.FTZ R83, R55, R26 ;  /* 0x0000001a37537221 */ /* 0x010fce0000010000 */
[----:B------:R-:W2:Y:S01]  /*34e0*/  MUFU.EX2 R61, R61 ;  /* 0x0000003d003d7308 */ /* 0x000ea20000000800 */
[----:B0-----:R-:W-:-:S07]  /*34f0*/  FADD.FTZ R30, R56, R87 ;  /* 0x00000057381e7221 */ /* 0x001fce0000010000 */
[----:B------:R-:W0:Y:S01]  /*3500*/  MUFU.EX2 R59, R59 ;  /* 0x0000003b003b7308 */ /* 0x000e220000000800 */
[----:B-1----:R-:W-:-:S07]  /*3510*/  FADD.FTZ R26, R58, R83 ;  /* 0x000000533a1a7221 */ /* 0x002fce0000010000 */
[----:B------:R-:W1:Y:S01]  /*3520*/  MUFU.EX2 R13, R13 ;  /* 0x0000000d000d7308 */ /* 0x000e620000000800 */
[C---:B--2---:R-:W-:Y:S01]  /*3530*/  FADD.FTZ R30, R61.reuse, R30 ;  /* 0x0000001e3d1e7221 */ /* 0x044fe20000010000 */
[----:B------:R-:W-:-:S06]  /*3540*/  F2FP.BF16.F32.PACK_AB R6, R61, R56 ;  /* 0x000000383d06723e */ /* 0x000fcc00000010ff */
[----:B------:R-:W2:Y:S01]  /*3550*/  MUFU.EX2 R96, R96 ;  /* 0x0000006000607308 */ /* 0x000ea20000000800 */
[----:B0-----:R-:W-:Y:S01]  /*3560*/  FADD.FTZ R23, R59, R26 ;  /* 0x0000001a3b177221 */ /* 0x001fe20000010000 */
[----:B------:R-:W-:Y:S02]  /*3570*/  F2FP.BF16.F32.PACK_AB R26, R28, R25 ;  /* 0x000000191c1a723e */ /* 0x000fe400000010ff */
[----:B------:R-:W-:Y:S02]  /*3580*/  F2FP.BF16.F32.PACK_AB R28, R44, R29 ;  /* 0x0000001d2c1c723e */ /* 0x000fe400000010ff */
[----:B------:R-:W-:Y:S02]  /*3590*/  F2FP.BF16.F32.PACK_AB R25, R34, R27 ;  /* 0x0000001b2219723e */ /* 0x000fe400000010ff */
[----:B------:R-:W0:Y:S01]  /*35a0*/  MUFU.EX2 R14, R14 ;  /* 0x0000000e000e7308 */ /* 0x000e220000000800 */
[----:B-1----:R-:W-:Y:S01]  /*35b0*/  FADD.FTZ R83, R13, R30 ;  /* 0x0000001e0d537221 */ /* 0x002fe20000010000 */
[----:B------:R-:W-:-:S02]  /*35c0*/  F2FP.BF16.F32.PACK_AB R27, R38, R31 ;  /* 0x0000001f261b723e */ /* 0x000fc400000010ff */
[----:B------:R-:W-:Y:S02]  /*35d0*/  F2FP.BF16.F32.PACK_AB R30, R48, R45 ;  /* 0x0000002d301e723e */ /* 0x000fe400000010ff */
[----:B------:R-:W-:Y:S01]  /*35e0*/  F2FP.BF16.F32.PACK_AB R29, R42, R39 ;  /* 0x000000272a1d723e */ /* 0x000fe200000010ff */
[----:B------:R1:W-:Y:S01]  /*35f0*/  STSM.16.M88.4 [R17], R24 ;  /* 0x0000001811007844 */ /* 0x0003e20000000200 */
[----:B------:R-:W4:Y:S01]  /*3600*/  MUFU.EX2 R35, R35 ;  /* 0x0000002300237308 */ /* 0x000f220000000800 */
[----:B--2---:R-:W-:Y:S01]  /*3610*/  FADD.FTZ R44, R96, R23 ;  /* 0x00000017602c7221 */ /* 0x004fe20000010000 */
[----:B------:R-:W-:-:S05]  /*3620*/  F2FP.BF16.F32.PACK_AB R31, R50, R47 ;  /* 0x0000002f321f723e */ /* 0x000fca00000010ff */
[----:B------:R-:W-:Y:S01]  /*3630*/  STSM.16.M88.4 [R16], R28 ;  /* 0x0000001c10007844 */ /* 0x000fe20000000200 */
[----:B------:R-:W3:Y:S01]  /*3640*/  MUFU.EX2 R32, R32 ;  /* 0x0000002000207308 */ /* 0x000ee20000000800 */
[----:B0-----:R-:W-:-:S07]  /*3650*/  FADD.FTZ R83, R14, R83 ;  /* 0x000000530e537221 */ /* 0x001fce0000010000 */
[----:B------:R-:W0:Y:S01]  /*3660*/  MUFU.EX2 R46, R46 ;  /* 0x0000002e002e7308 */ /* 0x000e220000000800 */
[----:B----4-:R-:W-:-:S07]  /*3670*/  FADD.FTZ R5, R35, R44 ;  /* 0x0000002c23057221 */ /* 0x010fce0000010000 */
[----:B------:R-:W2:Y:S01]  /*3680*/  MUFU.EX2 R33, R33 ;  /* 0x0000002100217308 */ /* 0x000ea20000000800 */
[----:B---3--:R-:W-:-:S07]  /*3690*/  FADD.FTZ R10, R32, R83 ;  /* 0x00000053200a7221 */ /* 0x008fce0000010000 */
[----:B------:R-:W3:Y:S01]  /*36a0*/  MUFU.EX2 R43, R43 ;  /* 0x0000002b002b7308 */ /* 0x000ee20000000800 */
[----:B0-----:R-:W-:-:S07]  /*36b0*/  FADD.FTZ R8, R46, R5 ;  /* 0x000000052e087221 */ /* 0x001fce0000010000 */
[----:B------:R-:W0:Y:S01]  /*36c0*/  MUFU.EX2 R36, R36 ;  /* 0x0000002400247308 */ /* 0x000e220000000800 */
[----:B--2---:R-:W-:-:S07]  /*36d0*/  FADD.FTZ R7, R33, R10 ;  /* 0x0000000a21077221 */ /* 0x004fce0000010000 */
[----:B------:R-:W2:Y:S01]  /*36e0*/  MUFU.EX2 R54, R54 ;  /* 0x0000003600367308 */ /* 0x000ea20000000800 */
[----:B---3--:R-:W-:-:S07]  /*36f0*/  FADD.FTZ R5, R43, R8 ;  /* 0x000000082b057221 */ /* 0x008fce0000010000 */
[----:B------:R-:W3:Y:S01]  /*3700*/  MUFU.EX2 R41, R41 ;  /* 0x0000002900297308 */ /* 0x000ee20000000800 */
[----:B0-----:R-:W-:Y:S01]  /*3710*/  FADD.FTZ R10, R36, R7 ;  /* 0x00000007240a7221 */ /* 0x001fe20000010000 */
[----:B------:R-:W-:-:S06]  /*3720*/  F2FP.BF16.F32.PACK_AB R7, R96, R59 ;  /* 0x0000003b6007723e */ /* 0x000fcc00000010ff */
[----:B------:R-:W0:Y:S01]  /*3730*/  MUFU.EX2 R51, R51 ;  /* 0x0000003300337308 */ /* 0x000e220000000800 */
[----:B--2---:R-:W-:-:S07]  /*3740*/  FADD.FTZ R8, R54, R5 ;  /* 0x0000000536087221 */ /* 0x004fce0000010000 */
[----:B------:R-:W2:Y:S01]  /*3750*/  MUFU.EX2 R40, R40 ;  /* 0x0000002800287308 */ /* 0x000ea20000000800 */
[C---:B---3--:R-:W-:Y:S01]  /*3760*/  FADD.FTZ R5, R41.reuse, R10 ;  /* 0x0000000a29057221 */ /* 0x048fe20000010000 */
[----:B-1----:R-:W-:-:S06]  /*3770*/  F2FP.BF16.F32.PACK_AB R24, R41, R36 ;  /* 0x000000242918723e */ /* 0x002fcc00000010ff */
[----:B------:R-:W1:Y:S01]  /*3780*/  MUFU.EX2 R62, R62 ;  /* 0x0000003e003e7308 */ /* 0x000e620000000800 */
[----:B0-----:R-:W-:-:S07]  /*3790*/  FADD.FTZ R9, R51, R8 ;  /* 0x0000000833097221 */ /* 0x001fce0000010000 */
[----:B------:R-:W0:Y:S01]  /*37a0*/  MUFU.EX2 R49, R49 ;  /* 0x0000003100317308 */ /* 0x000e220000000800 */
[----:B--2---:R-:W-:Y:S01]  /*37b0*/  FADD.FTZ R10, R40, R5 ;  /* 0x00000005280a7221 */ /* 0x004fe20000010000 */
[----:B------:R-:W-:-:S05]  /*37c0*/  F2FP.BF16.F32.PACK_AB R5, R58, R55 ;  /* 0x000000373a05723e */ /* 0x000fca00000010ff */
[----:B------:R2:W-:Y:S01]  /*37d0*/  STSM.16.M88.4 [R2+0x24800], R4 ;  /* 0x0248000402007844 */ /* 0x0005e20000000200 */
[----:B------:R-:W3:Y:S01]  /*37e0*/  MUFU.EX2 R63, R63 ;  /* 0x0000003f003f7308 */ /* 0x000ee20000000800 */
[C---:B-1----:R-:W-:Y:S01]  /*37f0*/  FADD.FTZ R8, R62.reuse, R9 ;  /* 0x000000093e087221 */ /* 0x042fe20000010000 */
[----:B------:R-:W-:-:S06]  /*3800*/  F2FP.BF16.F32.PACK_AB R25, R62, R51 ;  /* 0x000000333e19723e */ /* 0x000fcc00000010ff */
[----:B------:R-:W1:Y:S01]  /*3810*/  MUFU.EX2 R70, R70 ;  /* 0x0000004600467308 */ /* 0x000e620000000800 */
[----:B0-----:R-:W-:Y:S01]  /*3820*/  FADD.FTZ R11, R49, R10 ;  /* 0x0000000a310b7221 */ /* 0x001fe20000010000 */
[----:B------:R-:W-:Y:S02]  /*3830*/  F2FP.BF16.F32.PACK_AB R10, R33, R32 ;  /* 0x00000020210a723e */ /* 0x000fe400000010ff */
[----:B------:R-:W-:-:S04]  /*3840*/  F2FP.BF16.F32.PACK_AB R26, R49, R40 ;  /* 0x00000028311a723e */ /* 0x000fc800000010ff */
[----:B------:R-:W0:Y:S01]  /*3850*/  MUFU.EX2 R21, R21 ;  /* 0x0000001500157308 */ /* 0x000e220000000800 */
[----:B---3--:R-:W-:Y:S01]  /*3860*/  FADD.FTZ R9, R63, R8 ;  /* 0x000000083f097221 */ /* 0x008fe20000010000 */
[----:B------:R-:W-:-:S06]  /*3870*/  FADD.FTZ R8, R12, R11 ;  /* 0x0000000b0c087221 */ /* 0x000fcc0000010000 */
[----:B------:R-:W3:Y:S01]  /*3880*/  MUFU.EX2 R66, R66 ;  /* 0x0000004200427308 */ /* 0x000ee20000000800 */
[C---:B-1----:R-:W-:Y:S01]  /*3890*/  FADD.FTZ R9, R70.reuse, R9 ;  /* 0x0000000946097221 */ /* 0x042fe20000010000 */
[----:B------:R-:W-:-:S06]  /*38a0*/  F2FP.BF16.F32.PACK_AB R27, R70, R63 ;  /* 0x0000003f461b723e */ /* 0x000fcc00000010ff */
[----:B------:R-:W1:Y:S01]  /*38b0*/  MUFU.EX2 R67, R67 ;  /* 0x0000004300437308 */ /* 0x000e620000000800 */
[----:B0-----:R-:W-:Y:S01]  /*38c0*/  FADD.FTZ R11, R21, R8 ;  /* 0x00000008150b7221 */ /* 0x001fe20000010000 */
[----:B------:R-:W-:-:S03]  /*38d0*/  F2FP.BF16.F32.PACK_AB R8, R14, R13 ;  /* 0x0000000d0e08723e */ /* 0x000fc600000010ff */
[----:B------:R-:W-:Y:S01]  /*38e0*/  FADD.FTZ R34, R20, R11 ;  /* 0x0000000b14227221 */ /* 0x000fe20000010000 */
[----:B------:R-:W-:Y:S02]  /*38f0*/  F2FP.BF16.F32.PACK_AB R11, R54, R43 ;  /* 0x0000002b360b723e */ /* 0x000fe400000010ff */
[----:B------:R-:W0:Y:S01]  /*3900*/  MUFU.EX2 R37, R37 ;  /* 0x0000002500257308 */ /* 0x000e220000000800 */
[----:B---3--:R-:W-:Y:S01]  /*3910*/  FADD.FTZ R14, R66, R9 ;  /* 0x00000009420e7221 */ /* 0x008fe20000010000 */
[----:B------:R-:W-:-:S05]  /*3920*/  F2FP.BF16.F32.PACK_AB R9, R46, R35 ;  /* 0x000000232e09723e */ /* 0x000fca00000010ff */
[----:B------:R3:W-:Y:S01]  /*3930*/  STSM.16.M88.4 [R153], R8 ;  /* 0x0000000899007844 */ /* 0x0007e20000000200 */
[----:B------:R-:W2:Y:S01]  /*3940*/  MUFU.EX2 R71, R71 ;  /* 0x0000004700477308 */ /* 0x000ea20000000800 */
[----:B-1----:R-:W-:Y:S02]  /*3950*/  FADD.FTZ R14, R67, R14 ;  /* 0x0000000e430e7221 */ /* 0x002fe40000010000 */
[----:B------:R-:W-:Y:S05]  /*3960*/  STSM.16.M88.4 [R17+0x6000], R24 ;  /* 0x0060001811007844 */ /* 0x000fea0000000200 */
[----:B------:R-:W1:Y:S01]  /*3970*/  MUFU.EX2 R53, R53 ;  /* 0x0000003500357308 */ /* 0x000e620000000800 */
[----:B0-----:R-:W-:-:S07]  /*3980*/  FADD.FTZ R34, R37, R34 ;  /* 0x0000002225227221 */ /* 0x001fce0000010000 */
[----:B------:R-:W0:Y:S01]  /*3990*/  MUFU.EX2 R74, R74 ;  /* 0x0000004a004a7308 */ /* 0x000e220000000800 */
[----:B--2---:R-:W-:-:S07]  /*39a0*/  FADD.FTZ R5, R71, R14 ;  /* 0x0000000e47057221 */ /* 0x004fce0000010000 */
[----:B------:R-:W2:Y:S01]  /*39b0*/  MUFU.EX2 R75, R75 ;  /* 0x0000004b004b7308 */ /* 0x000ea20000000800 */
[----:B-1----:R-:W-:-:S04]  /*39c0*/  FADD.FTZ R7, R53, R34 ;  /* 0x0000002235077221 */ /* 0x002fc80000010000 */
[C---:B------:R-:W-:Y:S01]  /*39d0*/  FADD.FTZ R6, R60.reuse, R7 ;  /* 0x000000073c067221 */ /* 0x040fe20000010000 */
[----:B------:R-:W-:Y:S02]  /*39e0*/  F2FP.BF16.F32.PACK_AB R60, R60, R53 ;  /* 0x000000353c3c723e */ /* 0x000fe400000010ff */
[----:B------:R-:W1:Y:S01]  /*39f0*/  MUFU.EX2 R65, R65 ;  /* 0x0000004100417308 */ /* 0x000e620000000800 */
[----:B0-----:R-:W-:-:S07]  /*3a00*/  FADD.FTZ R4, R74, R5 ;  /* 0x000000054a047221 */ /* 0x001fce0000010000 */
[----:B------:R-:W0:Y:S01]  /*3a10*/  MUFU.EX2 R78, R78 ;  /* 0x0000004e004e7308 */ /* 0x000e220000000800 */
[----:B--2---:R-:W-:-:S07]  /*3a20*/  FADD.FTZ R5, R75, R4 ;  /* 0x000000044b057221 */ /* 0x004fce0000010000 */
[----:B------:R-:W2:Y:S01]  /*3a30*/  MUFU.EX2 R68, R68 ;  /* 0x0000004400447308 */ /* 0x000ea20000000800 */
[----:B-1----:R-:W-:Y:S01]  /*3a40*/  FADD.FTZ R7, R65, R6 ;  /* 0x0000000641077221 */ /* 0x002fe20000010000 */
[----:B------:R-:W-:-:S06]  /*3a50*/  F2FP.BF16.F32.PACK_AB R6, R37, R20 ;  /* 0x000000142506723e */ /* 0x000fcc00000010ff */
[----:B------:R-:W1:Y:S01]  /*3a60*/  MUFU.EX2 R79, R79 ;  /* 0x0000004f004f7308 */ /* 0x000e620000000800 */
[C---:B0-----:R-:W-:Y:S01]  /*3a70*/  FADD.FTZ R4, R78.reuse, R5 ;  /* 0x000000054e047221 */ /* 0x041fe20000010000 */
[----:B------:R-:W-:-:S06]  /*3a80*/  F2FP.BF16.F32.PACK_AB R61, R78, R75 ;  /* 0x0000004b4e3d723e */ /* 0x000fcc00000010ff */
[----:B------:R-:W0:Y:S01]  /*3a90*/  MUFU.EX2 R64, R64 ;  /* 0x0000004000407308 */ /* 0x000e220000000800 */
[C---:B--2---:R-:W-:Y:S01]  /*3aa0*/  FADD.FTZ R7, R68.reuse, R7 ;  /* 0x0000000744077221 */ /* 0x044fe20000010000 */
[----:B------:R-:W-:-:S06]  /*3ab0*/  F2FP.BF16.F32.PACK_AB R62, R68, R65 ;  /* 0x00000041443e723e */ /* 0x000fcc00000010ff */
[----:B------:R-:W2:Y:S01]  /*3ac0*/  MUFU.EX2 R82, R82 ;  /* 0x0000005200527308 */ /* 0x000ea20000000800 */
[----:B-1----:R-:W-:Y:S01]  /*3ad0*/  FADD.FTZ R5, R79, R4 ;  /* 0x000000044f057221 */ /* 0x002fe20000010000 */
[----:B------:R-:W-:-:S06]  /*3ae0*/  F2FP.BF16.F32.PACK_AB R4, R21, R12 ;  /* 0x0000000c1504723e */ /* 0x000fcc00000010ff */
[----:B------:R-:W1:Y:S01]  /*3af0*/  MUFU.EX2 R69, R69 ;  /* 0x0000004500457308 */ /* 0x000e620000000800 */
[----:B0-----:R-:W-:-:S07]  /*3b00*/  FADD.FTZ R14, R64, R7 ;  /* 0x00000007400e7221 */ /* 0x001fce0000010000 */
[----:B------:R-:W0:Y:S01]  /*3b10*/  MUFU.EX2 R23, R98 ;  /* 0x0000006200177308 */ /* 0x000e220000000800 */
[C---:B--2---:R-:W-:Y:S01]  /*3b20*/  FADD.FTZ R12, R82.reuse, R5 ;  /* 0x00000005520c7221 */ /* 0x044fe20000010000 */
[----:B------:R-:W-:-:S06]  /*3b30*/  F2FP.BF16.F32.PACK_AB R63, R82, R79 ;  /* 0x0000004f523f723e */ /* 0x000fcc00000010ff */
[----:B------:R-:W3:Y:S01]  /*3b40*/  MUFU.EX2 R72, R72 ;  /* 0x0000004800487308 */ /* 0x000ee20000000800 */
[C---:B-1----:R-:W-:Y:S01]  /*3b50*/  FADD.FTZ R5, R69.reuse, R14 ;  /* 0x0000000e45057221 */ /* 0x042fe20000010000 */
[----:B------:R-:W-:-:S06]  /*3b60*/  F2FP.BF16.F32.PACK_AB R64, R69, R64 ;  /* 0x000000404540723e */ /* 0x000fcc00000010ff */
[----:B------:R-:W1:Y:S01]  /*3b70*/  MUFU.EX2 R44, R99 ;  /* 0x00000063002c7308 */ /* 0x000e620000000800 */
[----:B0-----:R-:W-:-:S07]  /*3b80*/  FADD.FTZ R7, R23, R12 ;  /* 0x0000000c17077221 */ /* 0x001fce0000010000 */
[----:B------:R-:W0:Y:S01]  /*3b90*/  MUFU.EX2 R73, R73 ;  /* 0x0000004900497308 */ /* 0x000e220000000800 */
[----:B---3--:R-:W-:Y:S01]  /*3ba0*/  FADD.FTZ R8, R72, R5 ;  /* 0x0000000548087221 */ /* 0x008fe20000010000 */
[----:B------:R-:W-:-:S06]  /*3bb0*/  F2FP.BF16.F32.PACK_AB R5, R67, R66 ;  /* 0x000000424305723e */ /* 0x000fcc00000010ff */
[----:B------:R-:W2:Y:S01]  /*3bc0*/  MUFU.EX2 R102, R102 ;  /* 0x0000006600667308 */ /* 0x000ea20000000800 */
[----:B-1----:R-:W-:Y:S01]  /*3bd0*/  FADD.FTZ R9, R44, R7 ;  /* 0x000000072c097221 */ /* 0x002fe20000010000 */
[----:B------:R-:W-:Y:S02]  /*3be0*/  F2FP.BF16.F32.PACK_AB R7, R74, R71 ;  /* 0x000000474a07723e */ /* 0x000fe400000010ff */
[----:B------:R-:W-:-:S03]  /*3bf0*/  F2FP.BF16.F32.PACK_AB R65, R44, R23 ;  /* 0x000000172c41723e */ /* 0x000fc600000010ff */
[----:B------:R1:W-:Y:S01]  /*3c00*/  STSM.16.M88.4 [R16+0x6000], R4 ;  /* 0x0060000410007844 */ /* 0x0003e20000000200 */
[----:B------:R-:W3:Y:S01]  /*3c10*/  MUFU.EX2 R103, R103 ;  /* 0x0000006700677308 */ /* 0x000ee20000000800 */
[C---:B0-----:R-:W-:Y:S01]  /*3c20*/  FADD.FTZ R11, R73.reuse, R8 ;  /* 0x00000008490b7221 */ /* 0x041fe20000010000 */
[----:B------:R-:W-:Y:S01]  /*3c30*/  F2FP.BF16.F32.PACK_AB R66, R73, R72 ;  /* 0x000000484942723e */ /* 0x000fe200000010ff */
[----:B------:R0:W-:Y:S05]  /*3c40*/  STSM.16.M88.4 [R2+0x2a800], R60 ;  /* 0x02a8003c02007844 */ /* 0x0001ea0000000200 */
[----:B------:R-:W4:Y:S01]  /*3c50*/  MUFU.EX2 R76, R76 ;  /* 0x0000004c004c7308 */ /* 0x000f220000000800 */
[----:B--2---:R-:W-:-:S07]  /*3c60*/  FADD.FTZ R8, R102, R9 ;  /* 0x0000000966087221 */ /* 0x004fce0000010000 */
[----:B------:R-:W2:Y:S01]  /*3c70*/  MUFU.EX2 R106, R106 ;  /* 0x0000006a006a7308 */ /* 0x000ea20000000800 */
[C---:B---3--:R-:W-:Y:S01]  /*3c80*/  FADD.FTZ R9, R103.reuse, R8 ;  /* 0x0000000867097221 */ /* 0x048fe20000010000 */
[----:B------:R-:W-:-:S05]  /*3c90*/  F2FP.BF16.F32.PACK_AB R67, R103, R102 ;  /* 0x000000666743723e */ /* 0x000fca00000010ff */
[----:B------:R0:W-:Y:S01]  /*3ca0*/  STSM.16.M88.4 [R152], R64 ;  /* 0x0000004098007844 */ /* 0x0001e20000000200 */
[----:B------:R-:W3:Y:S01]  /*3cb0*/  MUFU.EX2 R77, R77 ;  /* 0x0000004d004d7308 */ /* 0x000ee20000000800 */
[----:B----4-:R-:W-:-:S07]  /*3cc0*/  FADD.FTZ R10, R76, R11 ;  /* 0x0000000b4c0a7221 */ /* 0x010fce0000010000 */
[----:B------:R-:W4:Y:S01]  /*3cd0*/  MUFU.EX2 R80, R80 ;  /* 0x0000005000507308 */ /* 0x000f220000000800 */
[----:B--2---:R-:W-:-:S07]  /*3ce0*/  FADD.FTZ R8, R106, R9 ;  /* 0x000000096a087221 */ /* 0x004fce0000010000 */
[----:B------:R-:W2:Y:S01]  /*3cf0*/  MUFU.EX2 R81, R81 ;  /* 0x0000005100517308 */ /* 0x000ea20000000800 */
[C---:B---3--:R-:W-:Y:S01]  /*3d00*/  FADD.FTZ R11, R77.reuse, R10 ;  /* 0x0000000a4d0b7221 */ /* 0x048fe20000010000 */
[----:B------:R-:W-:-:S06]  /*3d10*/  F2FP.BF16.F32.PACK_AB R76, R77, R76 ;  /* 0x0000004c4d4c723e */ /* 0x000fcc00000010ff */
[----:B------:R-:W3:Y:S01]  /*3d20*/  MUFU.EX2 R84, R84 ;  /* 0x0000005400547308 */ /* 0x000ee20000000800 */
[----:B----4-:R-:W-:-:S07]  /*3d30*/  FADD.FTZ R10, R80, R11 ;  /* 0x0000000b500a7221 */ /* 0x010fce0000010000 */
[----:B------:R-:W1:Y:S01]  /*3d40*/  MUFU.EX2 R85, R113 ;  /* 0x0000007100557308 */ /* 0x000e620000000800 */
[C---:B--2---:R-:W-:Y:S01]  /*3d50*/  FADD.FTZ R13, R81.reuse, R10 ;  /* 0x0000000a510d7221 */ /* 0x044fe20000010000 */
[----:B------:R-:W-:-:S06]  /*3d60*/  F2FP.BF16.F32.PACK_AB R78, R81, R80 ;  /* 0x00000050514e723e */ /* 0x000fcc00000010ff */
[----:B------:R-:W2:Y:S01]  /*3d70*/  MUFU.EX2 R107, R107 ;  /* 0x0000006b006b7308 */ /* 0x000ea20000000800 */
[----:B---3--:R-:W-:-:S07]  /*3d80*/  FADD.FTZ R10, R84, R13 ;  /* 0x0000000d540a7221 */ /* 0x008fce0000010000 */
[----:B------:R-:W3:Y:S01]  /*3d90*/  MUFU.EX2 R110, R110 ;  /* 0x0000006e006e7308 */ /* 0x000ee20000000800 */
[C---:B-1----:R-:W-:Y:S01]  /*3da0*/  FADD.FTZ R7, R85.reuse, R10 ;  /* 0x0000000a55077221 */ /* 0x042fe20000010000 */
[----:B------:R-:W-:-:S06]  /*3db0*/  F2FP.BF16.F32.PACK_AB R84, R85, R84 ;  /* 0x000000545554723e */ /* 0x000fcc00000010ff */
[----:B------:R-:W1:Y:S01]  /*3dc0*/  MUFU.EX2 R111, R111 ;  /* 0x0000006f006f7308 */ /* 0x000e620000000800 */
[C---:B--2---:R-:W-:Y:S01]  /*3dd0*/  F2FP.BF16.F32.PACK_AB R77, R107.reuse, R106 ;  /* 0x0000006a6b4d723e */ /* 0x044fe200000010ff */
[----:B------:R-:W-:-:S06]  /*3de0*/  FADD.FTZ R11, R107, R8 ;  /* 0x000000086b0b7221 */ /* 0x000fcc0000010000 */
[----:B------:R-:W2:Y:S01]  /*3df0*/  MUFU.EX2 R88, R88 ;  /* 0x0000005800587308 */ /* 0x000ea20000000800 */
[----:B---3--:R-:W-:-:S07]  /*3e00*/  FADD.FTZ R8, R110, R11 ;  /* 0x0000000b6e087221 */ /* 0x008fce0000010000 */
[----:B------:R-:W3:Y:S01]  /*3e10*/  MUFU.EX2 R89, R89 ;  /* 0x0000005900597308 */ /* 0x000ee20000000800 */
[C---:B-1----:R-:W-:Y:S01]  /*3e20*/  F2FP.BF16.F32.PACK_AB R79, R111.reuse, R110 ;  /* 0x0000006e6f4f723e */ /* 0x042fe200000010ff */
[----:B------:R-:W-:-:S04]  /*3e30*/  FADD.FTZ R5, R111, R8 ;  /* 0x000000086f057221 */ /* 0x000fc80000010000 */
[----:B------:R0:W-:Y:S02]  /*3e40*/  STSM.16.M88.4 [R17+0xc000], R76 ;  /* 0x00c0004c11007844 */ /* 0x0001e40000000200 */
[----:B------:R-:W1:Y:S01]  /*3e50*/  MUFU.EX2 R114, R114 ;  /* 0x0000007200727308 */ /* 0x000e620000000800 */
[----:B--2---:R-:W-:-:S07]  /*3e60*/  FADD.FTZ R6, R88, R7 ;  /* 0x0000000758067221 */ /* 0x004fce0000010000 */
[----:B------:R-:W2:Y:S01]  /*3e70*/  MUFU.EX2 R115, R115 ;  /* 0x0000007300737308 */ /* 0x000ea20000000800 */
[C---:B---3--:R-:W-:Y:S01]  /*3e80*/  F2FP.BF16.F32.PACK_AB R86, R89.reuse, R88 ;  /* 0x000000585956723e */ /* 0x048fe200000010ff */
[----:B------:R-:W-:-:S06]  /*3e90*/  FADD.FTZ R6, R89, R6 ;  /* 0x0000000659067221 */ /* 0x000fcc0000010000 */
[----:B------:R-:W-:Y:S01]  /*3ea0*/  MUFU.EX2 R118, R118 ;  /* 0x0000007600767308 */ /* 0x000fe20000000800 */
[----:B-1----:R-:W-:-:S07]  /*3eb0*/  FADD.FTZ R4, R114, R5 ;  /* 0x0000000572047221 */ /* 0x002fce0000010000 */
[----:B------:R-:W1:Y:S01]  /*3ec0*/  MUFU.EX2 R9, R92 ;  /* 0x0000005c00097308 */ /* 0x000e620000000800 */
[C---:B--2---:R-:W-:Y:S01]  /*3ed0*/  F2FP.BF16.F32.PACK_AB R85, R115.reuse, R114 ;  /* 0x000000727355723e */ /* 0x044fe200000010ff */
[----:B------:R-:W-:Y:S01]  /*3ee0*/  FADD.FTZ R5, R115, R4 ;  /* 0x0000000473057221 */ /* 0x000fe20000010000 */
[----:B-1----:R-:W-:-:S03]  /*3ef0*/  F2FP.BF16.F32.PACK_AB R87, R9, R118 ;  /* 0x000000760957723e */ /* 0x002fc600000010ff */
[----:B------:R-:W-:Y:S02]  /*3f00*/  FADD.FTZ R118, R118, R5 ;  /* 0x0000000576767221 */ /* 0x000fe40000010000 */
[----:B------:R0:W-:Y:S02]  /*3f10*/  STSM.16.M88.4 [R16+0xc000], R84 ;  /* 0x00c0005410007844 */ /* 0x0001e40000000200 */
[----:B------:R-:W-:Y:S01]  /*3f20*/  FADD.FTZ R7, R9, R118 ;  /* 0x0000007609077221 */ /* 0x000fe20000010000 */
[----:B------:R1:W-:Y:S06]  /*3f30*/  MEMBAR.ALL.CTA ;  /* 0x0000000000007992 */ /* 0x0003ec0000008000 */
[----:B-1----:R-:W1:Y:S02]  /*3f40*/  FENCE.VIEW.ASYNC.S ;  /* 0x00000000000073c6 */ /* 0x002e640000000000 */
[----:B-1----:R-:W-:Y:S01]  /*3f50*/  NOP ;  /* 0x0000000000007918 */ /* 0x002fe20000000000 */
[----:B------:R-:W-:Y:S05]  /*3f60*/  @!P2 BRA `(.L_x_15) ;  /* 0x0000002800c8a947 */ /* 0x000fea0003800000 */
[----:B------:R-:W-:Y:S01]  /*3f70*/  IMAD.MOV.U32 R4, RZ, RZ, R3 ;  /* 0x000000ffff047224 */ /* 0x000fe200078e0003 */
[----:B------:R-:W-:Y:S01]  /*3f80*/  CS2R R150, SRZ ;  /* 0x0000000000967805 */ /* 0x000fe2000001ff00 */
[----:B------:R-:W-:Y:S01]  /*3f90*/  IMAD.MOV.U32 R9, RZ, RZ, R0 ;  /* 0x000000ffff097224 */ /* 0x000fe200078e0000 */
[----:B------:R-:W-:Y:S02]  /*3fa0*/  CS2R R148, SRZ ;  /* 0x0000000000947805 */ /* 0x000fe4000001ff00 */
[----:B------:R-:W-:Y:S02]  /*3fb0*/  CS2R R146, SRZ ;  /* 0x0000000000927805 */ /* 0x000fe4000001ff00 */
[----:B------:R-:W-:Y:S02]  /*3fc0*/  CS2R R144, SRZ ;  /* 0x0000000000907805 */ /* 0x000fe4000001ff00 */
[----:B------:R-:W-:Y:S02]  /*3fd0*/  CS2R R142, SRZ ;  /* 0x00000000008e7805 */ /* 0x000fe4000001ff00 */
[----:B------:R-:W-:-:S02]  /*3fe0*/  CS2R R140, SRZ ;  /* 0x00000000008c7805 */ /* 0x000fc4000001ff00 */
[----:B------:R-:W-:Y:S02]  /*3ff0*/  CS2R R138, SRZ ;  /* 0x00000000008a7805 */ /* 0x000fe4000001ff00 */
        /* <DEDUP_REMOVED lines=8> */
[----:B------:R-:W-:Y:S01]  /*4080*/  CS2R R120, SRZ ;  /* 0x0000000000787805 */ /* 0x000fe2000001ff00 */
[----:B------:R-:W-:Y:S01]  /*4090*/  UIADD3 UR23, UR48, -0x2, URZ ;  /* 0xfffffffe30177890 */ /* 0x000fe2000fffe03f */
[----:B------:R-:W-:Y:S01]  /*40a0*/  UMOV UR24, UR38 ;  /* 0x0000002600187c82 */ /* 0x000fe20008000000 */
[----:B------:R-:W-:Y:S01]  /*40b0*/  UMOV UR22, UR39 ;  /* 0x0000002700167c82 */ /* 0x000fe20008000000 */
[----:B------:R-:W-:-:S09]  /*40c0*/  ULDC UR21, c[0x0][0x988] ;  /* 0x0002620000157ab9 */ /* 0x000fd20000000800 */
.L_x_24:
[----:B------:R-:W-:Y:S01]  /*40d0*/  UIADD3 UR39, UR22, 0x1, URZ ;  /* 0x0000000116277890 */ /* 0x000fe2000fffe03f */
[----:B------:R-:W-:-:S03]  /*40e0*/  ISETP.NE.AND P3, PT, RZ, UR44, PT ;  /* 0x0000002cff007c0c */ /* 0x000fc6000bf65270 */
[----:B------:R-:W-:-:S04]  /*40f0*/  UISETP.NE.AND UP0, UPT, UR39, 0x2, UPT ;  /* 0x000000022700788c */ /* 0x000fc8000bf05270 */
[----:B------:R-:W-:Y:S02]  /*4100*/  USEL UR38, URZ, 0x1, UP0 ;  /* 0x000000013f267887 */ /* 0x000fe40008000000 */
[----:B------:R-:W-:Y:S02]  /*4110*/  USEL UR39, UR39, URZ, UP0 ;  /* 0x0000003f27277287 */ /* 0x000fe40008000000 */
[----:B------:R-:W-:Y:S02]  /*4120*/  ULOP3.LUT UR38, UR24, UR38, URZ, 0x3c, !UPT ;  /* 0x0000002618267292 */ /* 0x000fe4000f8e3c3f */
[----:B---3--:R-:W-:Y:S10]  /*4130*/  @P3 BRA `(.L_x_16) ;  /* 0x00000000002c3947 */ /* 0x008ff40003800000 */
[----:B------:R-:W-:Y:S05]  /*4140*/  @!P0 BRA `(.L_x_17) ;  /* 0x0000000000048947 */ /* 0x000fea0003800000 */
[----:B------:R-:W-:Y:S01]  /*4150*/  BPT.TRAP 0x1 ;  /* 0x000000040000795c */ /* 0x000fe20000300000 */
.L_x_17:
[----:B------:R-:W-:Y:S01]  /*4160*/  ULEA UR6, UR39, UR40, 0x3 ;  /* 0x0000002827067291 */ /* 0x000fe2000f8e183f */
[----:B------:R-:W-:-:S04]  /*4170*/  MOV R0, UR38 ;  /* 0x0000002600007c02 */ /* 0x000fc80008000f00 */
[----:B------:R-:W-:-:S04]  /*4180*/  SHF.L.U32 R0, R0, 0x1f, RZ ;  /* 0x0000001f00007819 */ /* 0x000fc800000006ff */
[----:B------:R1:W2:Y:S01]  /*4190*/  SYNCS.PHASECHK.TRANS64.TRYWAIT P2, [UR6+0x30830], R0 ;  /* 0x03083000ff0075a7 */ /* 0x0002a20008040146 */
[----:B------:R-:W-:Y:S05]  /*41a0*/  @!P0 BRA `(.L_x_18) ;  /* 0x0000000000048947 */ /* 0x000fea0003800000 */
[----:B------:R-:W-:Y:S01]  /*41b0*/  BPT.TRAP 0x1 ;  /* 0x000000040000795c */ /* 0x000fe20000300000 */
.L_x_18:
[----:B--2---:R-:W-:Y:S05]  /*41c0*/  @P2 BRA `(.L_x_16) ;  /* 0x0000000000082947 */ /* 0x004fea0003800000 */
[----:B------:R-:W2:Y:S02]  /*41d0*/  SYNCS.PHASECHK.TRANS64.TRYWAIT P2, [UR6+0x30830], R0 ;  /* 0x03083000ff0075a7 */ /* 0x000ea40008040146 */
[----:B--2---:R-:W-:Y:S05]  /*41e0*/  @!P2 BRA `(.L_x_19) ;  /* 0x000000780010a947 */ /* 0x004fea0003800000 */
.L_x_16:
[----:B--2---:R-:W2:Y:S01]  /*41f0*/  S2R R3, SR_TID.X ;  /* 0x0000000000037919 */ /* 0x004ea20000002100 */
[----:B------:R-:W-:Y:S01]  /*4200*/  R2UR UR16, R18 ;  /* 0x00000000121072ca */ /* 0x000fe200000e0000 */
[----:B------:R-:W-:Y:S01]  /*4210*/  UIMAD UR18, UR39, 0x600, UR20 ;  /* 0x00000600271278a4 */ /* 0x000fe2000f8e0214 */
[----:B------:R-:W-:Y:S01]  /*4220*/  R2UR UR17, R19 ;  /* 0x00000000131172ca */ /* 0x000fe200000e0000 */
[----:B------:R-:W-:Y:S01]  /*4230*/  UMOV UR19, 0x40000040 ;  /* 0x4000004000137882 */ /* 0x000fe20000000000 */
[----:B------:R-:W-:Y:S01]  /*4240*/  UMOV UR7, 0x40000040 ;  /* 0x4000004000077882 */ /* 0x000fe20000000000 */
[----:B------:R-:W-:Y:S02]  /*4250*/  UIADD3 UR6, UR18, 0x2, URZ ;  /* 0x0000000212067890 */ /* 0x000fe4000fffe03f */
[----:B------:R-:W-:Y:S01]  /*4260*/  UIADD3 UR10, UR18, 0x4, URZ ;  /* 0x00000004120a7890 */ /* 0x000fe2000fffe03f */
[----:B------:R-:W-:Y:S01]  /*4270*/  UMOV UR11, 0x40000040 ;  /* 0x40000040000b7882 */ /* 0x000fe20000000000 */
[----:B------:R-:W-:Y:S01]  /*4280*/  UIADD3 UR14, UR18, 0x6, URZ ;  /* 0x00000006120e7890 */ /* 0x000fe2000fffe03f */
[----:B------:R-:W-:Y:S01]  /*4290*/  UMOV UR15, 0x40000040 ;  /* 0x40000040000f7882 */ /* 0x000fe20000000000 */
[----:B--2---:R-:W-:-:S05]  /*42a0*/  SHF.R.U32.HI R3, RZ, 0x7, R3 ;  /* 0x00000007ff037819 */ /* 0x004fca0000011603 */
[----:B-1----:R-:W-:-:S05]  /*42b0*/  VIADD R0, R3, 0x8 ;  /* 0x0000000803007836 */ /* 0x002fca0000000000 */
[----:B------:R1:W-:Y:S06]  /*42c0*/  BAR.SYNC.DEFER_BLOCKING R0, 0x100 ;  /* 0x000400000000751d */ /* 0x0003ec0000010000 */
[----:B0-----:R-:W-:-:S06]  /*42d0*/  WARPGROUP.ARRIVE ;  /* 0x00000000000079c5 */ /* 0x001fcc0000000000 */
[----:B------:R-:W-:Y:S03]  /*42e0*/  HGMMA.64x192x16.F32.BF16 R24, gdesc[UR16], RZ, !UPT, gsb0 ;  /* 0x02e00000101879f0 */ /* 0x000fe6000c0018ff */
[----:B------:R-:W-:Y:S02]  /*42f0*/  WARPGROUP.DEPBAR.LE gsb0, 0x0 ;  /* 0x00008000000079c5 */ /* 0x000fe40000010000 */
[----:B------:R-:W-:-:S15]  /*4300*/  WARPGROUP.ARRIVE ;  /* 0x00000000000079c5 */ /* 0x000fde0000000000 */
[----:B------:R-:W-:Y:S03]  /*4310*/  HGMMA.64x192x16.F32.BF16 R24, gdesc[UR4], R24, gsb0 ;  /* 0x02e00000041879f0 */ /* 0x000fe60008001818 */
[----:B------:R-:W-:Y:S02]  /*4320*/  WARPGROUP.DEPBAR.LE gsb0, 0x0 ;  /* 0x00008000000079c5 */ /* 0x000fe40000010000 */
[----:B------:R-:W-:-:S15]  /*4330*/  WARPGROUP.ARRIVE ;  /* 0x00000000000079c5 */ /* 0x000fde0000000000 */
[----:B------:R-:W-:Y:S03]  /*4340*/  HGMMA.64x192x16.F32.BF16 R24, gdesc[UR8], R24, gsb0 ;  /* 0x02e00000081879f0 */ /* 0x000fe60008001818 */
[----:B------:R-:W-:Y:S02]  /*4350*/  WARPGROUP.DEPBAR.LE gsb0, 0x0 ;  /* 0x00008000000079c5 */ /* 0x000fe40000010000 */
[----:B------:R-:W-:-:S15]  /*4360*/  WARPGROUP.ARRIVE ;  /* 0x00000000000079c5 */ /* 0x000fde0000000000 */
[----:B------:R-:W-:Y:S03]  /*4370*/  HGMMA.64x192x16.F32.BF16 R24, gdesc[UR12], R24, gsb0 ;  /* 0x02e000000c1879f0 */ /* 0x000fe60008001818 */
[----:B------:R-:W-:Y:S02]  /*4380*/  WARPGROUP.DEPBAR.LE gsb0, 0x0 ;  /* 0x00008000000079c5 */ /* 0x000fe40000010000 */
[----:B-1----:R-:W-:Y:S05]  /*4390*/  @P3 BRA `(.L_x_20) ;  /* 0x00000000002c3947 */ /* 0x002fea0003800000 */
[----:B------:R-:W-:Y:S05]  /*43a0*/  @!P0 BRA `(.L_x_21) ;  /* 0x0000000000048947 */ /* 0x000fea0003800000 */
[----:B------:R-:W-:Y:S01]  /*43b0*/  BPT.TRAP 0x1 ;  /* 0x000000040000795c */ /* 0x000fe20000300000 */
.L_x_21:
[----:B------:R-:W-:Y:S01]  /*43c0*/  ULEA UR6, UR22, UR40, 0x3 ;  /* 0x0000002816067291 */ /* 0x000fe2000f8e183f */
[----:B------:R-:W-:-:S05]  /*43d0*/  IMAD.U32 R0, RZ, RZ, UR24 ;  /* 0x00000018ff007e24 */ /* 0x000fca000f8e00ff */
[----:B------:R-:W-:-:S04]  /*43e0*/  SHF.L.U32 R0, R0, 0x1f, RZ ;  /* 0x0000001f00007819 */ /* 0x000fc800000006ff */
[----:B------:R0:W1:Y:S01]  /*43f0*/  SYNCS.PHASECHK.TRANS64.TRYWAIT P2, [UR6+0x30850], R0 ;  /* 0x03085000ff0075a7 */ /* 0x0000620008040146 */
[----:B------:R-:W-:Y:S05]  /*4400*/  @!P0 BRA `(.L_x_22) ;  /* 0x0000000000048947 */ /* 0x000fea0003800000 */
[----:B------:R-:W-:Y:S01]  /*4410*/  BPT.TRAP 0x1 ;  /* 0x000000040000795c */ /* 0x000fe20000300000 */
.L_x_22:
[----:B-1----:R-:W-:Y:S05]  /*4420*/  @P2 BRA `(.L_x_20) ;  /* 0x0000000000082947 */ /* 0x002fea0003800000 */
[----:B------:R-:W1:Y:S02]  /*4430*/  SYNCS.PHASECHK.TRANS64.TRYWAIT P2, [UR6+0x30850], R0 ;  /* 0x03085000ff0075a7 */ /* 0x000e640008040146 */
[----:B-1----:R-:W-:Y:S05]  /*4440*/  @!P2 BRA `(.L_x_23) ;  /* 0x000000740090a947 */ /* 0x002fea0003800000 */
.L_x_20:
[----:B------:R-:W-:Y:S01]  /*4450*/  R2UR UR7, R15 ;  /* 0x000000000f0772ca */ /* 0x000fe200000e0000 */
[----:B------:R-:W-:Y:S01]  /*4460*/  UIADD3 UR6, UR40, 0x400, URZ ;  /* 0x0000040028067890 */ /* 0x000fe2000fffe03f */
[----:B------:R-:W-:Y:S01]  /*4470*/  WARPGROUP.ARRIVE ;  /* 0x00000000000079c5 */ /* 0x000fe20000000000 */
[----:B------:R-:W-:Y:S01]  /*4480*/  UMOV UR19, 0x40000040 ;  /* 0x4000004000137882 */ /* 0x000fe20000000000 */
[----:B------:R-:W-:Y:S01]  /*4490*/  UMOV UR17, 0x40000040 ;  /* 0x4000004000117882 */ /* 0x000fe20000000000 */
[----:B------:R-:W-:-:S03]  /*44a0*/  USHF.R.U32.HI UR6, URZ, 0x4, UR6 ;  /* 0x000000043f067899 */ /* 0x000fc60008011606 */
[----:B------:R-:W1:Y:S01]  /*44b0*/  S2R R5, SR_TID.X ;  /* 0x0000000000057919 */ /* 0x000e620000002100 */
[----:B------:R-:W-:Y:S01]  /*44c0*/  FMNMX.FTZ R8, R24, R9, !PT ;  /* 0x0000000918087209 */ /* 0x000fe20007810000 */
[----:B------:R-:W-:Y:S01]  /*44d0*/  IMAD.U32 R10, RZ, RZ, UR22 ;  /* 0x00000016ff0a7e24 */ /* 0x000fe2000f8e00ff */
[----:B------:R-:W-:Y:S01]  /*44e0*/  ULOP3.LUT UR6, UR6, 0x3fff, URZ, 0xc0, !UPT ;  /* 0x00003fff06067892 */ /* 0x000fe2000f8ec03f */
[----:B------:R-:W-:Y:S01]  /*44f0*/  UMOV UR24, UR38 ;  /* 0x0000002600187c82 */ /* 0x000fe20008000000 */
[----:B------:R-:W-:Y:S02]  /*4500*/  UIADD3 UR7, UR7, 0x1e800, URZ ;  /* 0x0001e80007077890 */ /* 0x000fe4000fffe03f */
[----:B------:R-:W-:Y:S02]  /*4510*/  @!P1 LEA R10, R10, UR40, 0x3 ;  /* 0x000000280a0a9c11 */ /* 0x000fe4000f8e18ff */
[----:B------:R-:W-:-:S03]  /*4520*/  USHF.R.U32.HI UR7, URZ, 0x4, UR7 ;  /* 0x000000043f077899 */ /* 0x000fc60008011607 */
[----:B------:R-:W-:Y:S01]  /*4530*/  @!P1 VIADD R10, R10, 0x30860 ;  /* 0x000308600a0a9836 */ /* 0x000fe20000000000 */
[----:B------:R-:W-:Y:S02]  /*4540*/  ULOP3.LUT UR10, UR7, 0x3fff, URZ, 0xc0, !UPT ;  /* 0x00003fff070a7892 */ /* 0x000fe4000f8ec03f */
[----:B------:R-:W-:Y:S02]  /*4550*/  UIMAD UR7, UR22, 0x600, UR6 ;  /* 0x00000600160778a4 */ /* 0x000fe4000f8e0206 */
[----:B------:R-:W-:Y:S01]  /*4560*/  @!P1 PRMT R10, RZ, 0x654, R10 ;  /* 0x00000654ff0a9816 */ /* 0x000fe2000000000a */
[----:B------:R-:W-:Y:S01]  /*4570*/  ULOP3.LUT UR6, UR10, 0x10000, URZ, 0xfc, !UPT ;  /* 0x000100000a067892 */ /* 0x000fe2000f8efc3f */
[----:B------:R-:W-:-:S03]  /*4580*/  UMOV UR22, UR39 ;  /* 0x0000002700167c82 */ /* 0x000fc60008000000 */
[----:B------:R-:W-:-:S03]  /*4590*/  UMOV UR18, UR7 ;  /* 0x0000000700127c82 */ /* 0x000fc60008000000 */
[----:B------:R-:W-:Y:S02]  /*45a0*/  UMOV UR16, UR6 ;  /* 0x0000000600107c82 */ /* 0x000fe40008000000 */
[----:B------:R-:W-:Y:S01]  /*45b0*/  HGMMA.64x64x16.F32.BF16 R120, gdesc[UR16].tnspB, R120, gsb0 ;  /* 0x40e00000107879f0 */ /* 0x000fe20008001878 */
[----:B------:R-:W-:Y:S02]  /*45c0*/  UIADD3 UR18, UR7, 0x80, URZ ;  /* 0x0000008007127890 */ /* 0x000fe4000fffe03f */
[----:B------:R-:W-:Y:S01]  /*45d0*/  UIADD3 UR16, UR6, 0x2, URZ ;  /* 0x0000000206107890 */ /* 0x000fe2000fffe03f */
[----:B-1----:R-:W-:Y:S01]  /*45e0*/  SHF.R.U32.HI R3, RZ, 0x7, R5 ;  /* 0x00000007ff037819 */ /* 0x002fe20000011605 */
[----:B------:R-:W-:Y:S01]  /*45f0*/  UMOV UR19, 0x40000040 ;  /* 0x4000004000137882 */ /* 0x000fe20000000000 */
[----:B------:R-:W-:Y:S01]  /*4600*/  UMOV UR17, 0x40000040 ;  /* 0x4000004000117882 */ /* 0x000fe20000000000 */
[----:B------:R-:W-:Y:S01]  /*4610*/  ISETP.GE.U32.AND P2, PT, R5, 0x180, PT ;  /* 0x000001800500780c */ /* 0x000fe20003f46070 */
[----:B------:R-:W-:-:S02]  /*4620*/  IMAD.U32 R5, RZ, RZ, UR39 ;  /* 0x00000027ff057e24 */ /* 0x000fc4000f8e00ff */
[----:B0-----:R-:W-:Y:S01]  /*4630*/  VIADD R0, R3, 0x9 ;  /* 0x0000000903007836 */ /* 0x001fe20000000000 */
[----:B------:R-:W-:Y:S02]  /*4640*/  FMNMX.FTZ R3, R25, R8, !PT ;  /* 0x0000000819037209 */ /* 0x000fe40007810000 */
[----:B------:R-:W-:Y:S02]  /*4650*/  @!P1 LEA R5, R5, UR40, 0x3 ;  /* 0x0000002805059c11 */ /* 0x000fe4000f8e18ff */
[----:B------:R-:W-:Y:S02]  /*4660*/  FMNMX.FTZ R8, R28, R3, !PT ;  /* 0x000000031c087209 */ /* 0x000fe40007810000 */
[----:B------:R-:W-:Y:S01]  /*4670*/  SEL R0, R0, 0x9, !P2 ;  /* 0x0000000900007807 */ /* 0x000fe20005000000 */
[----:B------:R-:W-:Y:S01]  /*4680*/  @!P1 VIADD R3, R5, 0x30840 ;  /* 0x0003084005039836 */ /* 0x000fe20000000000 */
[----:B------:R-:W-:Y:S02]  /*4690*/  FMNMX.FTZ R5, R29, R8, !PT ;  /* 0x000000081d057209 */ /* 0x000fe40007810000 */
[----:B------:R-:W-:-:S02]  /*46a0*/  ISETP.LT.AND P2, PT, RZ, UR23, PT ;  /* 0x00000017ff007c0c */ /* 0x000fc4000bf41270 */
[----:B------:R-:W-:Y:S02]  /*46b0*/  @!P1 PRMT R3, RZ, 0x654, R3 ;  /* 0x00000654ff039816 */ /* 0x000fe40000000003 */
[----:B------:R-:W-:Y:S01]  /*46c0*/  FMNMX.FTZ R8, R32, R5, !PT ;  /* 0x0000000520087209 */ /* 0x000fe20007810000 */
[----:B------:R-:W-:Y:S02]  /*46d0*/  WARPGROUP.DEPBAR.LE gsb0, 0x0 ;  /* 0x00008000000079c5 */ /* 0x000fe40000010000 */
[----:B------:R-:W-:-:S06]  /*46e0*/  WARPGROUP.ARRIVE ;  /* 0x00000000000079c5 */ /* 0x000fcc0000000000 */
[----:B------:R-:W-:Y:S01]  /*46f0*/  HGMMA.64x64x16.F32.BF16 R120, gdesc[UR16].tnspB, R120, gsb0 ;  /* 0x40e00000107879f0 */ /* 0x000fe20008001878 */
[----:B------:R-:W-:Y:S02]  /*4700*/  UIADD3 UR18, UR7, 0x100, URZ ;  /* 0x0000010007127890 */ /* 0x000fe4000fffe03f */
[----:B------:R-:W-:Y:S01]  /*4710*/  UIADD3 UR16, UR6, 0x4, URZ ;  /* 0x0000000406107890 */ /* 0x000fe2000fffe03f */
[----:B------:R-:W-:Y:S01]  /*4720*/  UMOV UR19, 0x40000040 ;  /* 0x4000004000137882 */ /* 0x000fe20000000000 */
[----:B------:R-:W-:Y:S01]  /*4730*/  UMOV UR17, 0x40000040 ;  /* 0x4000004000117882 */ /* 0x000fe20000000000 */
        /* <DEDUP_REMOVED lines=63> */
[----:B------:R-:W-:-:S07]  /*4b30*/  UIADD3 UR6, UR23, -0x1, URZ ;  /* 0xffffffff17067890 */ /* 0x000fce000fffe03f */
[----:B------:R-:W-:Y:S01]  /*4b40*/  UMOV UR23, UR6 ;  /* 0x0000000600177c82 */ /* 0x000fe20008000000 */
[----:B------:R-:W-:Y:S02]  /*4b50*/  WARPGROUP.DEPBAR.LE gsb0, 0x0 ;  /* 0x00008000000079c5 */ /* 0x000fe40000010000 */
[----:B------:R-:W-:-:S06]  /*4b60*/  WARPGROUP.ARRIVE ;  /* 0x00000000000079c5 */ /* 0x000fcc0000000000 */
[----:B------:R-:W-:Y:S03]  /*4b70*/  HGMMA.64x64x16.F32.BF16 R120, gdesc[UR16].tnspB, R120, gsb0 ;  /* 0x40e00000107879f0 */ /* 0x000fe60008001878 */
[----:B------:R-:W-:Y:S02]  /*4b80*/  WARPGROUP.DEPBAR.LE gsb0, 0x0 ;  /* 0x00008000000079c5 */ /* 0x000fe40000010000 */
[----:B------:R0:W-:Y:S06]  /*4b90*/  BAR.ARV R0, 0x100 ;  /* 0x000400000000751d */ /* 0x0001ec0000002000 */
[----:B------:R1:W-:Y:S01]  /*4ba0*/  @!P1 SYNCS.ARRIVE.TRANS64.RED.A1T0 RZ, [R3+URZ], RZ ;  /* 0x000000ff03ff99a7 */ /* 0x0003e2000810043f */
[----:B0-----:R-:W-:-:S02]  /*4bb0*/  FMNMX.FTZ R0, R26, R4, !PT ;  /* 0x000000041a007209 */ /* 0x001fc40007810000 */
[----:B-1----:R-:W-:Y:S01]  /*4bc0*/  FMNMX.FTZ R3, R33, R8, !PT ;  /* 0x0000000821037209 */ /* 0x002fe20007810000 */
[----:B------:R0:W-:Y:S03]  /*4bd0*/  @!P1 SYNCS.ARRIVE.TRANS64.RED.A1T0 RZ, [R10+URZ], RZ ;  /* 0x000000ff0aff99a7 */ /* 0x0001e6000810043f */
        /* <DEDUP_REMOVED lines=83> */
[----:B------:R-:W-:-:S03]  /*5110*/  FMNMX.FTZ R8, R110, R5, !PT ;  /* 0x000000056e087209 */ /* 0x000fc60007810000 */
[----:B------:R-:W1:Y:S01]  /*5120*/  SHFL.BFLY PT, R0, R3, 0x2, 0x1f ;  /* 0x0c401f0003007f89 */ /* 0x000e6200000e0000 */
[----:B------:R-:W-:-:S04]  /*5130*/  FMNMX.FTZ R5, R111, R8, !PT ;  /* 0x000000086f057209 */ /* 0x000fc80007810000 */
[----:B------:R-:W-:-:S04]  /*5140*/  FMNMX.FTZ R8, R114, R5, !PT ;  /* 0x0000000572087209 */ /* 0x000fc80007810000 */
[----:B------:R-:W-:-:S04]  /*5150*/  FMNMX.FTZ R5, R115, R8, !PT ;  /* 0x0000000873057209 */ /* 0x000fc80007810000 */
[----:B------:R-:W-:-:S04]  /*5160*/  FMNMX.FTZ R8, R118, R5, !PT ;  /* 0x0000000576087209 */ /* 0x000fc80007810000 */
[----:B0-----:R-:W-:-:S05]  /*5170*/  FMNMX.FTZ R10, R119, R8, !PT ;  /* 0x00000008770a7209 */ /* 0x001fca0007810000 */
[----:B------:R-:W0:Y:S01]  /*5180*/  SHFL.BFLY PT, R5, R10, 0x2, 0x1f ;  /* 0x0c401f000a057f89 */ /* 0x000e2200000e0000 */
[----:B-1----:R-:W-:-:S05]  /*5190*/  FMNMX.FTZ R11, R3, R0, !PT ;  /* 0x00000000030b7209 */ /* 0x002fca0007810000 */
[----:B------:R-:W1:Y:S01]  /*51a0*/  SHFL.BFLY PT, R0, R11, 0x1, 0x1f ;  /* 0x0c201f000b007f89 */ /* 0x000e6200000e0000 */
[----:B0-----:R-:W-:-:S05]  /*51b0*/  FMNMX.FTZ R12, R10, R5, !PT ;  /* 0x000000050a0c7209 */ /* 0x001fca0007810000 */
[----:B------:R-:W0:Y:S01]  /*51c0*/  SHFL.BFLY PT, R3, R12, 0x1, 0x1f ;  /* 0x0c201f000c037f89 */ /* 0x000e2200000e0000 */
[----:B-1----:R-:W-:-:S05]  /*51d0*/  FMNMX.FTZ R0, R11, R0, !PT ;  /* 0x000000000b007209 */ /* 0x002fca0007810000 */
[C---:B------:R-:W-:Y:S01]  /*51e0*/  FMUL.FTZ R5, R0.reuse, UR21 ;  /* 0x0000001500057c20 */ /* 0x040fe20008410000 */
[----:B------:R-:W-:-:S03]  /*51f0*/  FADD.FTZ R8, -R0, R9 ;  /* 0x0000000900087221 */ /* 0x000fc60000010100 */
[--C-:B------:R-:W-:Y:S01]  /*5200*/  FFMA.FTZ R24, R24, UR21, -R5.reuse ;  /* 0x0000001518187c23 */ /* 0x100fe20008010805 */
        /* <DEDUP_REMOVED lines=12> */
[----:B0-----:R-:W-:Y:S01]  /*52d0*/  FMNMX.FTZ R3, R12, R3, !PT ;  /* 0x000000030c037209 */ /* 0x001fe20007810000 */
[--C-:B------:R-:W-:Y:S01]  /*52e0*/  FFMA.FTZ R49, R49, UR21, -R5.reuse ;  /* 0x0000001531317c23 */ /* 0x100fe20008010805 */
[--C-:B------:R-:W-:Y:S01]  /*52f0*/  FFMA.FTZ R52, R52, UR21, -R5.reuse ;  /* 0x0000001534347c23 */ /* 0x100fe20008010805 */
[--C-:B------:R-:W-:Y:S01]  /*5300*/  FFMA.FTZ R53, R53, UR21, -R5.reuse ;  /* 0x0000001535357c23 */ /* 0x100fe20008010805 */
[--C-:B------:R-:W-:Y:S01]  /*5310*/  FFMA.FTZ R56, R56, UR21, -R5.reuse ;  /* 0x0000001538387c23 */ /* 0x100fe20008010805 */
[C---:B------:R-:W-:Y:S01]  /*5320*/  FMUL.FTZ R10, R3.reuse, UR21 ;  /* 0x00000015030a7c20 */ /* 0x040fe20008410000 */
[----:B------:R-:W-:Y:S01]  /*5330*/  FADD.FTZ R4, -R3, R4 ;  /* 0x0000000403047221 */ /* 0x000fe20000010100 */
        /* <DEDUP_REMOVED lines=30> */
[----:B------:R-:W-:Y:S01]  /*5520*/  FFMA.FTZ R117, R117, UR21, -R5 ;  /* 0x0000001575757c23 */ /* 0x000fe20008010805 */
[--C-:B------:R-:W-:Y:S01]  /*5530*/  FFMA.FTZ R5, R26, UR21, -R10.reuse ;  /* 0x000000151a057c23 */ /* 0x100fe2000801080a */
[----:B------:R-:W-:Y:S01]  /*5540*/  FMUL.FTZ R4, R4, UR21 ;  /* 0x0000001504047c20 */ /* 0x000fe20008410000 */
[--C-:B------:R-:W-:Y:S01]  /*5550*/  FFMA.FTZ R20, R27, UR21, -R10.reuse ;  /* 0x000000151b147c23 */ /* 0x100fe2000801080a */
[----:B------:R-:W-:Y:S01]  /*5560*/  FMUL.FTZ R8, R8, UR21 ;  /* 0x0000001508087c20 */ /* 0x000fe20008410000 */
[--C-:B------:R-:W-:Y:S01]  /*5570*/  FFMA.FTZ R11, R30, UR21, -R10.reuse ;  /* 0x000000151e0b7c23 */ /* 0x100fe2000801080a */
[----:B------:R-:W-:Y:S01]  /*5580*/  MUFU.EX2 R9, R4 ;  /* 0x0000000400097308 */ /* 0x000fe20000000800 */
[--C-:B------:R-:W-:Y:S01]  /*5590*/  FFMA.FTZ R12, R31, UR21, -R10.reuse ;  /* 0x000000151f0c7c23 */ /* 0x100fe2000801080a */
[--C-:B------:R-:W-:Y:S01]  /*55a0*/  FFMA.FTZ R21, R35, UR21, -R10.reuse ;  /* 0x0000001523157c23 */ /* 0x100fe2000801080a */
[--C-:B------:R-:W-:Y:S01]  /*55b0*/  FFMA.FTZ R35, R38, UR21, -R10.reuse ;  /* 0x0000001526237c23 */ /* 0x100fe2000801080a */
        /* <DEDUP_REMOVED lines=9> */
[--C-:B------:R-:W-:Y:S01]  /*5650*/  FFMA.FTZ R67, R70, UR21, -R10.reuse ;  /* 0x0000001546437c23 */ /* 0x100fe2000801080a */
[--C-:B------:R-:W-:Y:S01]  /*5660*/  FFMA.FTZ R39, R71, UR21, -R10.reuse ;  /* 0x0000001547277c23 */ /* 0x100fe2000801080a */
[--C-:B------:R-:W-:Y:S01]  /*5670*/  FFMA.FTZ R74, R74, UR21, -R10.reuse ;  /* 0x000000154a4a7c23 */ /* 0x100fe2000801080a */
[----:B------:R-:W1:Y:S01]  /*5680*/  MUFU.EX2 R20, R20 ;  /* 0x0000001400147308 */ /* 0x000e620000000800 */
[--C-:B------:R-:W-:Y:S01]  /*5690*/  FFMA.FTZ R90, R90, UR21, -R10.reuse ;  /* 0x000000155a5a7c23 */ /* 0x100fe2000801080a */
[--C-:B------:R-:W-:Y:S01]  /*56a0*/  FFMA.FTZ R95, R95, UR21, -R10.reuse ;  /* 0x000000155f5f7c23 */ /* 0x100fe2000801080a */
[--C-:B------:R-:W-:Y:S01]  /*56b0*/  FFMA.FTZ R98, R98, UR21, -R10.reuse ;  /* 0x0000001562627c23 */ /* 0x100fe2000801080a */
[--C-:B------:R-:W-:Y:S01]  /*56c0*/  FFMA.FTZ R99, R99, UR21, -R10.reuse ;  /* 0x0000001563637c23 */ /* 0x100fe2000801080a */
[--C-:B------:R-:W-:Y:S01]  /*56d0*/  FFMA.FTZ R102, R102, UR21, -R10.reuse ;  /* 0x0000001566667c23 */ /* 0x100fe2000801080a */
[--C-:B------:R-:W-:Y:S01]  /*56e0*/  FFMA.FTZ R103, R103, UR21, -R10.reuse ;  /* 0x0000001567677c23 */ /* 0x100fe2000801080a */
[--C-:B------:R-:W-:Y:S01]  /*56f0*/  FFMA.FTZ R106, R106, UR21, -R10.reuse ;  /* 0x000000156a6a7c23 */ /* 0x100fe2000801080a */
[----:B------:R-:W-:Y:S01]  /*5700*/  MUFU.EX2 R8, R8 ;  /* 0x0000000800087308 */ /* 0x000fe20000000800 */
[----:B0-----:R-:W-:Y:S01]  /*5710*/  FFMA.FTZ R7, R9, R7, R5 ;  /* 0x0000000709077223 */ /* 0x001fe20000010005 */
[--C-:B------:R-:W-:Y:S01]  /*5720*/  FFMA.FTZ R107, R107, UR21, -R10.reuse ;  /* 0x000000156b6b7c23 */ /* 0x100fe2000801080a */
[--C-:B------:R-:W-:Y:S01]  /*5730*/  FFMA.FTZ R110, R110, UR21, -R10.reuse ;  /* 0x000000156e6e7c23 */ /* 0x100fe2000801080a */
[--C-:B------:R-:W-:Y:S01]  /*5740*/  FFMA.FTZ R111, R111, UR21, -R10.reuse ;  /* 0x000000156f6f7c23 */ /* 0x100fe2000801080a */
[--C-:B------:R-:W-:Y:S01]  /*5750*/  FFMA.FTZ R114, R114, UR21, -R10.reuse ;  /* 0x0000001572727c23 */ /* 0x100fe2000801080a */
[--C-:B------:R-:W-:Y:S01]  /*5760*/  FFMA.FTZ R115, R115, UR21, -R10.reuse ;  /* 0x0000001573737c23 */ /* 0x100fe2000801080a */
[--C-:B------:R-:W-:Y:S01]  /*5770*/  FFMA.FTZ R118, R118, UR21, -R10.reuse ;  /* 0x0000001576767c23 */ /* 0x100fe2000801080a */
[----:B------:R-:W0:Y:S01]  /*5780*/  MUFU.EX2 R24, R24 ;  /* 0x0000001800187308 */ /* 0x000e220000000800 */
[C---:B-1----:R-:W-:Y:S01]  /*5790*/  FADD.FTZ R14, R20.reuse, R7 ;  /* 0x00000007140e7221 */ /* 0x042fe20000010000 */
[----:B------:R-:W-:Y:S01]  /*57a0*/  F2FP.BF16.F32.PACK_AB R5, R20, R5 ;  /* 0x000000051405723e */ /* 0x000fe200000010ff */
[----:B------:R-:W-:Y:S01]  /*57b0*/  FFMA.FTZ R20, R34, UR21, -R10 ;  /* 0x0000001522147c23 */ /* 0x000fe2000801080a */
[-C--:B------:R-:W-:Y:S01]  /*57c0*/  FMUL.FTZ R122, R122, R9.reuse ;  /* 0x000000097a7a7220 */ /* 0x080fe20000410000 */
[-C--:B------:R-:W-:Y:S01]  /*57d0*/  FMUL.FTZ R123, R123, R9.reuse ;  /* 0x000000097b7b7220 */ /* 0x080fe20000410000 */
[-C--:B------:R-:W-:Y:S01]  /*57e0*/  FMUL.FTZ R126, R126, R9.reuse ;  /* 0x000000097e7e7220 */ /* 0x080fe20000410000 */
[-C--:B------:R-:W-:Y:S01]  /*57f0*/  FMUL.FTZ R127, R127, R9.reuse ;  /* 0x000000097f7f7220 */ /* 0x080fe20000410000 */
[----:B------:R-:W1:Y:S01]  /*5800*/  MUFU.EX2 R25, R25 ;  /* 0x0000001900197308 */ /* 0x000e620000000800 */
[-C--:B------:R-:W-:Y:S01]  /*5810*/  FMUL.FTZ R130, R130, R9.reuse ;  /* 0x0000000982827220 */ /* 0x080fe20000410000 */
[-C--:B------:R-:W-:Y:S01]  /*5820*/  FMUL.FTZ R131, R131, R9.reuse ;  /* 0x0000000983837220 */ /* 0x080fe20000410000 */
[-C--:B------:R-:W-:Y:S01]  /*5830*/  FMUL.FTZ R134, R134, R9.reuse ;  /* 0x0000000986867220 */ /* 0x080fe20000410000 */
[-C--:B------:R-:W-:Y:S01]  /*5840*/  FMUL.FTZ R135, R135, R9.reuse ;  /* 0x0000000987877220 */ /* 0x080fe20000410000 */
[-C--:B------:R-:W-:Y:S01]  /*5850*/  FMUL.FTZ R138, R138, R9.reuse ;  /* 0x000000098a8a7220 */ /* 0x080fe20000410000 */
[-C--:B------:R-:W-:Y:S01]  /*5860*/  FMUL.FTZ R139, R139, R9.reuse ;  /* 0x000000098b8b7220 */ /* 0x080fe20000410000 */
[-C--:B------:R-:W-:Y:S01]  /*5870*/  FMUL.FTZ R142, R142, R9.reuse ;  /* 0x000000098e8e7220 */ /* 0x080fe20000410000 */
[----:B------:R-:W2:Y:S01]  /*5880*/  MUFU.EX2 R28, R28 ;  /* 0x0000001c001c7308 */ /* 0x000ea20000000800 */
[----:B0-----:R-:W-:Y:S01]  /*5890*/  FFMA.FTZ R6, R8, R6, R24 ;  /* 0x0000000608067223 */ /* 0x001fe20000010018 */
[-C--:B------:R-:W-:Y:S01]  /*58a0*/  FMUL.FTZ R143, R143, R9.reuse ;  /* 0x000000098f8f7220 */ /* 0x080fe20000410000 */
[-C--:B------:R-:W-:Y:S01]  /*58b0*/  FMUL.FTZ R146, R146, R9.reuse ;  /* 0x0000000992927220 */ /* 0x080fe20000410000 */
[-C--:B------:R-:W-:Y:S01]  /*58c0*/  FMUL.FTZ R147, R147, R9.reuse ;  /* 0x0000000993937220 */ /* 0x080fe20000410000 */
[-C--:B------:R-:W-:Y:S01]  /*58d0*/  FMUL.FTZ R150, R150, R9.reuse ;  /* 0x0000000996967220 */ /* 0x080fe20000410000 */
[----:B------:R-:W-:Y:S01]  /*58e0*/  FMUL.FTZ R151, R151, R9 ;  /* 0x0000000997977220 */ /* 0x000fe20000410000 */
[----:B------:R-:W-:Y:S01]  /*58f0*/  FMUL.FTZ R120, R120, R8 ;  /* 0x0000000878787220 */ /* 0x000fe20000410000 */
[----:B------:R-:W0:Y:S01]  /*5900*/  MUFU.EX2 R29, R29 ;  /* 0x0000001d001d7308 */ /* 0x000e220000000800 */
[C---:B-1----:R-:W-:Y:S01]  /*5910*/  FADD.FTZ R13, R25.reuse, R6 ;  /* 0x00000006190d7221 */ /* 0x042fe20000010000 */
[----:B------:R-:W-:Y:S01]  /*5920*/  F2FP.BF16.F32.PACK_AB R4, R25, R24 ;  /* 0x000000181904723e */ /* 0x000fe200000010ff */
[--C-:B------:R-:W-:Y:S01]  /*5930*/  FFMA.FTZ R24, R43, UR21, -R10.reuse ;  /* 0x000000152b187c23 */ /* 0x100fe2000801080a */
[--C-:B------:R-:W-:Y:S01]  /*5940*/  FFMA.FTZ R43, R46, UR21, -R10.reuse ;  /* 0x000000152e2b7c23 */ /* 0x100fe2000801080a */
[--C-:B------:R-:W-:Y:S01]  /*5950*/  FFMA.FTZ R25, R47, UR21, -R10.reuse ;  /* 0x000000152f197c23 */ /* 0x100fe2000801080a */
[--C-:B------:R-:W-:Y:S01]  /*5960*/  FFMA.FTZ R47, R83, UR21, -R10.reuse ;  /* 0x00000015532f7c23 */ /* 0x100fe2000801080a */
[--C-:B------:R-:W-:Y:S01]  /*5970*/  FFMA.FTZ R83, R86, UR21, -R10.reuse ;  /* 0x0000001556537c23 */ /* 0x100fe2000801080a */
[----:B------:R-:W1:Y:S01]  /*5980*/  MUFU.EX2 R11, R11 ;  /* 0x0000000b000b7308 */ /* 0x000e620000000800 */
[----:B--2---:R-:W-:Y:S01]  /*5990*/  FADD.FTZ R34, R28, R13 ;  /* 0x0000000d1c227221 */ /* 0x004fe20000010000 */
[--C-:B------:R-:W-:Y:S01]  /*59a0*/  FFMA.FTZ R13, R75, UR21, -R10.reuse ;  /* 0x000000154b0d7c23 */ /* 0x100fe2000801080a */
[--C-:B------:R-:W-:Y:S01]  /*59b0*/  FFMA.FTZ R75, R78, UR21, -R10.reuse ;  /* 0x000000154e4b7c23 */ /* 0x100fe2000801080a */
[----:B------:R-:W-:Y:S01]  /*59c0*/  FFMA.FTZ R46, R87, UR21, -R10 ;  /* 0x00000015572e7c23 */ /* 0x000fe2000801080a */
[-C--:B------:R-:W-:Y:S01]  /*59d0*/  FMUL.FTZ R121, R121, R8.reuse ;  /* 0x0000000879797220 */ /* 0x080fe20000410000 */
[-C--:B------:R-:W-:Y:S01]  /*59e0*/  FMUL.FTZ R124, R124, R8.reuse ;  /* 0x000000087c7c7220 */ /* 0x080fe20000410000 */
[----:B------:R-:W-:Y:S01]  /*59f0*/  FMUL.FTZ R125, R125, R8 ;  /* 0x000000087d7d7220 */ /* 0x000fe20000410000 */
[----:B------:R-:W2:Y:S01]  /*5a00*/  MUFU.EX2 R12, R12 ;  /* 0x0000000c000c7308 */ /* 0x000ea20000000800 */
[C---:B0-----:R-:W-:Y:S01]  /*5a10*/  F2FP.BF16.F32.PACK_AB R6, R29.reuse, R28 ;  /* 0x0000001c1d06723e */ /* 0x041fe200000010ff */
[----:B------:R-:W-:Y:S01]  /*5a20*/  FADD.FTZ R34, R29, R34 ;  /* 0x000000221d227221 */ /* 0x000fe20000010000 */
[----:B------:R-:W-:Y:S01]  /*5a30*/  FFMA.FTZ R29, R82, UR21, -R10 ;  /* 0x00000015521d7c23 */ /* 0x000fe2000801080a */
[-C--:B------:R-:W-:Y:S01]  /*5a40*/  FMUL.FTZ R128, R128, R8.reuse ;  /* 0x0000000880807220 */ /* 0x080fe20000410000 */
[-C--:B------:R-:W-:Y:S01]  /*5a50*/  FMUL.FTZ R129, R129, R8.reuse ;  /* 0x0000000881817220 */ /* 0x080fe20000410000 */
[-C--:B------:R-:W-:Y:S01]  /*5a60*/  FMUL.FTZ R132, R132, R8.reuse ;  /* 0x0000000884847220 */ /* 0x080fe20000410000 */
[-C--:B------:R-:W-:Y:S01]  /*5a70*/  FMUL.FTZ R133, R133, R8.reuse ;  /* 0x0000000885857220 */ /* 0x080fe20000410000 */
[----:B------:R-:W0:Y:S01]  /*5a80*/  MUFU.EX2 R32, R32 ;  /* 0x0000002000207308 */ /* 0x000e220000000800 */
[----:B-1----:R-:W-:Y:S01]  /*5a90*/  FADD.FTZ R28, R11, R14 ;  /* 0x0000000e0b1c7221 */ /* 0x002fe20000010000 */
[----:B------:R-:W-:Y:S01]  /*5aa0*/  FFMA.FTZ R14, R79, UR21, -R10 ;  /* 0x000000154f0e7c23 */ /* 0x000fe2000801080a */
[-C--:B------:R-:W-:Y:S01]  /*5ab0*/  FMUL.FTZ R136, R136, R8.reuse ;  /* 0x0000000888887220 */ /* 0x080fe20000410000 */
[-C--:B------:R-:W-:Y:S01]  /*5ac0*/  FMUL.FTZ R137, R137, R8.reuse ;  /* 0x0000000889897220 */ /* 0x080fe20000410000 */
[-C--:B------:R-:W-:Y:S01]  /*5ad0*/  FMUL.FTZ R140, R140, R8.reuse ;  /* 0x000000088c8c7220 */ /* 0x080fe20000410000 */
[-C--:B------:R-:W-:Y:S01]  /*5ae0*/  FMUL.FTZ R141, R141, R8.reuse ;  /* 0x000000088d8d7220 */ /* 0x080fe20000410000 */
[-C--:B------:R-:W-:Y:S01]  /*5af0*/  FMUL.FTZ R144, R144, R8.reuse ;  /* 0x0000000890907220 */ /* 0x080fe20000410000 */
[----:B------:R-:W1:Y:S01]  /*5b00*/  MUFU.EX2 R20, R20 ;  /* 0x0000001400147308 */ /* 0x000e620000000800 */
[C---:B--2---:R-:W-:Y:S01]  /*5b10*/  F2FP.BF16.F32.PACK_AB R7, R12.reuse, R11 ;  /* 0x0000000b0c07723e */ /* 0x044fe200000010ff */
[----:B------:R-:W-:Y:S01]  /*5b20*/  FADD.FTZ R55, R12, R28 ;  /* 0x0000001c0c377221 */ /* 0x000fe20000010000 */
[-C--:B------:R-:W-:Y:S01]  /*5b30*/  FMUL.FTZ R145, R145, R8.reuse ;  /* 0x0000000891917220 */ /* 0x080fe20000410000 */
[-C--:B------:R-:W-:Y:S01]  /*5b40*/  FMUL.FTZ R148, R148, R8.reuse ;  /* 0x0000000894947220 */ /* 0x080fe20000410000 */
[----:B------:R-:W-:Y:S01]  /*5b50*/  FMUL.FTZ R149, R149, R8 ;  /* 0x0000000895957220 */ /* 0x000fe20000410000 */
[----:B------:R2:W-:Y:S01]  /*5b60*/  STSM.16.M88.4 [R2+0x1e800], R4 ;  /* 0x01e8000402007844 */ /* 0x0005e20000000200 */
[----:B------:R-:W-:Y:S01]  /*5b70*/  IMAD.MOV.U32 R9, RZ, RZ, R0 ;  /* 0x000000ffff097224 */ /* 0x000fe200078e0000 */
[----:B------:R-:W3:Y:S01]  /*5b80*/  MUFU.EX2 R33, R33 ;  /* 0x0000002100217308 */ /* 0x000ee20000000800 */
[----:B0-----:R-:W-:-:S07]  /*5b90*/  FADD.FTZ R34, R32, R34 ;  /* 0x0000002220227221 */ /* 0x001fce0000010000 */
[----:B------:R-:W0:Y:S01]  /*5ba0*/  MUFU.EX2 R21, R21 ;  /* 0x0000001500157308 */ /* 0x000e220000000800 */
[----:B-1----:R-:W-:Y:S01]  /*5bb0*/  FADD.FTZ R12, R20, R55 ;  /* 0x00000037140c7221 */ /* 0x002fe20000010000 */
[--C-:B--2---:R-:W-:Y:S01]  /*5bc0*/  FFMA.FTZ R7, R42, UR21, -R10.reuse ;  /* 0x000000152a077c23 */ /* 0x104fe2000801080a */
[----:B------:R-:W-:-:S05]  /*5bd0*/  FFMA.FTZ R6, R50, UR21, -R10 ;  /* 0x0000001532067c23 */ /* 0x000fca000801080a */
[----:B------:R-:W1:Y:S01]  /*5be0*/  MUFU.EX2 R36, R36 ;  /* 0x0000002400247308 */ /* 0x000e620000000800 */
[C---:B---3--:R-:W-:Y:S01]  /*5bf0*/  FADD.FTZ R55, R33.reuse, R34 ;  /* 0x0000002221377221 */ /* 0x048fe20000010000 */
[----:B------:R-:W-:Y:S01]  /*5c00*/  F2FP.BF16.F32.PACK_AB R32, R33, R32 ;  /* 0x000000202120723e */ /* 0x000fe200000010ff */
[--C-:B------:R-:W-:Y:S01]  /*5c10*/  FFMA.FTZ R5, R58, UR21, -R10.reuse ;  /* 0x000000153a057c23 */ /* 0x100fe2000801080a */
[--C-:B------:R-:W-:Y:S01]  /*5c20*/  FFMA.FTZ R4, R66, UR21, -R10.reuse ;  /* 0x0000001542047c23 */ /* 0x100fe2000801080a */
[--C-:B------:R-:W-:Y:S01]  /*5c30*/  FFMA.FTZ R42, R91, UR21, -R10.reuse ;  /* 0x000000155b2a7c23 */ /* 0x100fe2000801080a */
[--C-:B------:R-:W-:Y:S01]  /*5c40*/  FFMA.FTZ R91, R94, UR21, -R10.reuse ;  /* 0x000000155e5b7c23 */ /* 0x100fe2000801080a */
[----:B------:R-:W-:Y:S01]  /*5c50*/  FFMA.FTZ R10, R119, UR21, -R10 ;  /* 0x00000015770a7c23 */ /* 0x000fe2000801080a */
[----:B------:R-:W2:Y:S01]  /*5c60*/  MUFU.EX2 R35, R35 ;  /* 0x0000002300237308 */ /* 0x000ea20000000800 */
[----:B0-----:R-:W-:-:S07]  /*5c70*/  FADD.FTZ R12, R21, R12 ;  /* 0x0000000c150c7221 */ /* 0x001fce0000010000 */
[----:B------:R-:W0:Y:S01]  /*5c80*/  MUFU.EX2 R37, R37 ;  /* 0x0000002500257308 */ /* 0x000e220000000800 */
[----:B-1----:R-:W-:-:S07]  /*5c90*/  FADD.FTZ R28, R36, R55 ;  /* 0x00000037241c7221 */ /* 0x002fce0000010000 */
[----:B------:R-:W1:Y:S01]  /*5ca0*/  MUFU.EX2 R23, R23 ;  /* 0x0000001700177308 */ /* 0x000e620000000800 */
[----:B--2---:R-:W-:-:S07]  /*5cb0*/  FADD.FTZ R12, R35, R12 ;  /* 0x0000000c230c7221 */ /* 0x004fce0000010000 */
[----:B------:R-:W2:Y:S01]  /*5cc0*/  MUFU.EX2 R40, R40 ;  /* 0x0000002800287308 */ /* 0x000ea20000000800 */
[----:B0-----:R-:W-:-:S07]  /*5cd0*/  FADD.FTZ R33, R37, R28 ;  /* 0x0000001c25217221 */ /* 0x001fce0000010000 */
[----:B------:R-:W0:Y:S01]  /*5ce0*/  MUFU.EX2 R7, R7 ;  /* 0x0000000700077308 */ /* 0x000e220000000800 */
[C---:B-1----:R-:W-:Y:S01]  /*5cf0*/  FADD.FTZ R12, R23.reuse, R12 ;  /* 0x0000000c170c7221 */ /* 0x042fe20000010000 */
[----:B------:R-:W-:-:S06]  /*5d00*/  F2FP.BF16.F32.PACK_AB R35, R23, R35 ;  /* 0x000000231723723e */ /* 0x000fcc00000010ff */
        /* <DEDUP_REMOVED lines=8> */
[C---:B--2---:R-:W-:Y:S01]  /*5d90*/  FADD.FTZ R12, R24.reuse, R33 ;  /* 0x00000021180c7221 */ /* 0x044fe20000010000 */
[----:B------:R-:W-:-:S06]  /*5da0*/  F2FP.BF16.F32.PACK_AB R41, R24, R7 ;  /* 0x000000071829723e */ /* 0x000fcc00000010ff */
[----:B------:R-:W2:Y:S01]  /*5db0*/  MUFU.EX2 R45, R45 ;  /* 0x0000002d002d7308 */ /* 0x000ea20000000800 */
[----:B0-----:R-:W-:-:S07]  /*5dc0*/  FADD.FTZ R28, R44, R55 ;  /* 0x000000372c1c7221 */ /* 0x001fce0000010000 */
[----:B------:R-:W0:Y:S01]  /*5dd0*/  MUFU.EX2 R25, R25 ;  /* 0x0000001900197308 */ /* 0x000e220000000800 */
[----:B-1----:R-:W-:-:S07]  /*5de0*/  FADD.FTZ R12, R43, R12 ;  /* 0x0000000c2b0c7221 */ /* 0x002fce0000010000 */
[----:B------:R-:W1:Y:S01]  /*5df0*/  MUFU.EX2 R48, R48 ;  /* 0x0000003000307308 */ /* 0x000e620000000800 */
[----:B--2---:R-:W-:-:S07]  /*5e00*/  FADD.FTZ R33, R45, R28 ;  /* 0x0000001c2d217221 */ /* 0x004fce0000010000 */
[----:B------:R-:W2:Y:S01]  /*5e10*/  MUFU.EX2 R6, R6 ;  /* 0x0000000600067308 */ /* 0x000ea20000000800 */
[C---:B0-----:R-:W-:Y:S01]  /*5e20*/  FADD.FTZ R55, R25.reuse, R12 ;  /* 0x0000000c19377221 */ /* 0x041fe20000010000 */
[----:B------:R-:W-:-:S06]  /*5e30*/  F2FP.BF16.F32.PACK_AB R43, R25, R43 ;  /* 0x0000002b192b723e */ /* 0x000fcc00000010ff */
        /* <DEDUP_REMOVED lines=8> */
[C---:B-1----:R-:W-:Y:S01]  /*5ec0*/  FADD.FTZ R34, R26.reuse, R55 ;  /* 0x000000371a227221 */ /* 0x042fe20000010000 */
[----:B------:R-:W-:-:S06]  /*5ed0*/  F2FP.BF16.F32.PACK_AB R49, R26, R6 ;  /* 0x000000061a31723e */ /* 0x000fcc00000010ff */
[----:B------:R-:W1:Y:S01]  /*5ee0*/  MUFU.EX2 R53, R53 ;  /* 0x0000003500357308 */ /* 0x000e620000000800 */
[----:B--2---:R-:W-:Y:S01]  /*5ef0*/  FADD.FTZ R50, R52, R33 ;  /* 0x0000002134327221 */ /* 0x004fe20000010000 */
[----:B------:R-:W-:-:S06]  /*5f00*/  F2FP.BF16.F32.PACK_AB R33, R21, R20 ;  /* 0x000000141521723e */ /* 0x000fcc00000010ff */
[----:B------:R-:W2:Y:S01]  /*5f10*/  MUFU.EX2 R27, R27 ;  /* 0x0000001b001b7308 */ /* 0x000ea20000000800 */
[----:B0-----:R-:W-:Y:S01]  /*5f20*/  FADD.FTZ R54, R51, R34 ;  /* 0x0000002233367221 */ /* 0x001fe20000010000 */
[----:B------:R-:W-:-:S05]  /*5f30*/  F2FP.BF16.F32.PACK_AB R34, R37, R36 ;  /* 0x000000242522723e */ /* 0x000fca00000010ff */
[----:B------:R3:W-:Y:S01]  /*5f40*/  STSM.16.M88.4 [R22], R32 ;  /* 0x0000002016007844 */ /* 0x0007e20000000200 */
        /* <DEDUP_REMOVED lines=88> */
[----:B------:R2:W4:Y:S01]  /*64d0*/  MUFU.EX2 R28, R42 ;  /* 0x0000002a001c7308 */ /* 0x0005220000000800 */
[----:B0-----:R-:W-:-:S07]  /*64e0*/  FADD.FTZ R5, R12, R5 ;  /* 0x000000050c057221 */ /* 0x001fce0000010000 */
[----:B------:R-:W0:Y:S01]  /*64f0*/  MUFU.EX2 R92, R92 ;  /* 0x0000005c005c7308 */ /* 0x000e220000000800 */
[----:B-1----:R-:W-:Y:S01]  /*6500*/  FADD.FTZ R7, R89, R4 ;  /* 0x0000000459077221 */ /* 0x002fe20000010000 */
[----:B--2---:R-:W-:Y:S02]  /*6510*/  F2FP.BF16.F32.PACK_AB R42, R45, R44 ;  /* 0x0000002c2d2a723e */ /* 0x004fe400000010ff */
[----:B------:R-:W-:-:S03]  /*6520*/  F2FP.BF16.F32.PACK_AB R88, R89, R88 ;  /* 0x000000585958723e */ /* 0x000fc600000010ff */
[----:B------:R3:W-:Y:S01]  /*6530*/  STSM.16.M88.4 [R17], R40 ;  /* 0x0000002811007844 */ /* 0x0007e20000000200 */
[----:B------:R-:W1:Y:S01]  /*6540*/  MUFU.EX2 R91, R91 ;  /* 0x0000005b005b7308 */ /* 0x000e620000000800 */
[C---:B----4-:R-:W-:Y:S01]  /*6550*/  FADD.FTZ R4, R28.reuse, R5 ;  /* 0x000000051c047221 */ /* 0x050fe20000010000 */
[----:B------:R-:W-:Y:S01]  /*6560*/  F2FP.BF16.F32.PACK_AB R89, R28, R12 ;  /* 0x0000000c1c59723e */ /* 0x000fe200000010ff */
[----:B------:R3:W-:Y:S04]  /*6570*/  STSM.16.M88.4 [R16], R48 ;  /* 0x0000003010007844 */ /* 0x0007e80000000200 */
[----:B------:R3:W-:Y:S01]  /*6580*/  STSM.16.M88.4 [R2+0x24800], R56 ;  /* 0x0248003802007844 */ /* 0x0007e20000000200 */
[----:B------:R-:W2:Y:S01]  /*6590*/  MUFU.EX2 R93, R93 ;  /* 0x0000005d005d7308 */ /* 0x000ea20000000800 */
[----:B0-----:R-:W-:-:S02]  /*65a0*/  FADD.FTZ R6, R92, R7 ;  /* 0x000000075c067221 */ /* 0x001fc40000010000 */
[----:B------:R3:W-:Y:S04]  /*65b0*/  STSM.16.M88.4 [R153], R64 ;  /* 0x0000004099007844 */ /* 0x0007e80000000200 */
[----:B------:R3:W-:Y:S01]  /*65c0*/  STSM.16.M88.4 [R17+0x6000], R72 ;  /* 0x0060004811007844 */ /* 0x0007e20000000200 */
[----:B------:R-:W0:Y:S01]  /*65d0*/  MUFU.EX2 R95, R95 ;  /* 0x0000005f005f7308 */ /* 0x000e220000000800 */
[----:B-1----:R-:W-:Y:S02]  /*65e0*/  FADD.FTZ R4, R91, R4 ;  /* 0x000000045b047221 */ /* 0x002fe40000010000 */
[----:B------:R3:W-:Y:S05]  /*65f0*/  STSM.16.M88.4 [R16+0x6000], R80 ;  /* 0x0060005010007844 */ /* 0x0007ea0000000200 */
[----:B------:R-:W1:Y:S01]  /*6600*/  MUFU.EX2 R96, R96 ;  /* 0x0000006000607308 */ /* 0x000e620000000800 */
[C---:B--2---:R-:W-:Y:S01]  /*6610*/  FADD.FTZ R5, R93.reuse, R6 ;  /* 0x000000065d057221 */ /* 0x044fe20000010000 */
[----:B------:R-:W-:-:S06]  /*6620*/  F2FP.BF16.F32.PACK_AB R90, R93, R92 ;  /* 0x0000005c5d5a723e */ /* 0x000fcc00000010ff */
[----:B------:R-:W2:Y:S01]  /*6630*/  MUFU.EX2 R98, R98 ;  /* 0x0000006200627308 */ /* 0x000ea20000000800 */
[C---:B0-----:R-:W-:Y:S01]  /*6640*/  FADD.FTZ R7, R95.reuse, R4 ;  /* 0x000000045f077221 */ /* 0x041fe20000010000 */
[----:B------:R-:W-:-:S05]  /*6650*/  F2FP.BF16.F32.PACK_AB R91, R95, R91 ;  /* 0x0000005b5f5b723e */ /* 0x000fca00000010ff */
[----:B------:R3:W-:Y:S01]  /*6660*/  STSM.16.M88.4 [R2+0x2a800], R88 ;  /* 0x02a8005802007844 */ /* 0x0007e20000000200 */
        /* <DEDUP_REMOVED lines=19> */
[----:B------:R-:W-:-:S05]  /*67a0*/  F2FP.BF16.F32.PACK_AB R99, R103, R102 ;  /* 0x000000666763723e */ /* 0x000fca00000010ff */
[----:B------:R3:W-:Y:S01]  /*67b0*/  STSM.16.M88.4 [R152], R96 ;  /* 0x0000006098007844 */ /* 0x0007e20000000200 */
        /* <DEDUP_REMOVED lines=19> */
[----:B------:R-:W-:-:S05]  /*68f0*/  F2FP.BF16.F32.PACK_AB R107, R111, R11 ;  /* 0x0000000b6f6b723e */ /* 0x000fca00000010ff */
[----:B------:R3:W-:Y:S01]  /*6900*/  STSM.16.M88.4 [R17+0xc000], R104 ;  /* 0x00c0006811007844 */ /* 0x0007e20000000200 */
[----:B------:R-:W1:Y:S01]  /*6910*/  MUFU.EX2 R113, R113 ;  /* 0x0000007100717308 */ /* 0x000e620000000800 */
[----:B--2---:R-:W-:-:S07]  /*6920*/  FADD.FTZ R4, R112, R5 ;  /* 0x0000000570047221 */ /* 0x004fce0000010000 */
[----:B------:R-:W2:Y:S01]  /*6930*/  MUFU.EX2 R115, R115 ;  /* 0x0000007300737308 */ /* 0x000ea20000000800 */
[----:B0-----:R-:W-:-:S07]  /*6940*/  FADD.FTZ R6, R13, R6 ;  /* 0x000000060d067221 */ /* 0x001fce0000010000 */
[----:B------:R-:W-:Y:S01]  /*6950*/  MUFU.EX2 R116, R116 ;  /* 0x0000007400747308 */ /* 0x000fe20000000800 */
[C---:B-1----:R-:W-:Y:S01]  /*6960*/  FADD.FTZ R5, R113.reuse, R4 ;  /* 0x0000000471057221 */ /* 0x042fe20000010000 */
[----:B------:R-:W-:Y:S01]  /*6970*/  F2FP.BF16.F32.PACK_AB R112, R113, R112 ;  /* 0x000000707170723e */ /* 0x000fe200000010ff */
[----:B------:R-:W-:-:S05]  /*6980*/  IMAD.MOV.U32 R4, RZ, RZ, R3 ;  /* 0x000000ffff047224 */ /* 0x000fca00078e0003 */
[----:B------:R-:W0:Y:S01]  /*6990*/  MUFU.EX2 R117, R117 ;  /* 0x0000007500757308 */ /* 0x000e220000000800 */
[C---:B--2---:R-:W-:Y:S01]  /*69a0*/  FADD.FTZ R6, R115.reuse, R6 ;  /* 0x0000000673067221 */ /* 0x044fe20000010000 */
[----:B------:R-:W-:-:S06]  /*69b0*/  F2FP.BF16.F32.PACK_AB R113, R115, R13 ;  /* 0x0000000d7371723e */ /* 0x000fcc00000010ff */
[----:B------:R-:W1:Y:S08]  /*69c0*/  MUFU.EX2 R21, R118 ;  /* 0x0000007600157308 */ /* 0x000e700000000800 */
[----:B------:R-:W2:Y:S01]  /*69d0*/  MUFU.EX2 R10, R10 ;  /* 0x0000000a000a7308 */ /* 0x000ea20000000800 */
[----:B0-----:R-:W-:Y:S01]  /*69e0*/  F2FP.BF16.F32.PACK_AB R114, R117, R116 ;  /* 0x000000747572723e */ /* 0x001fe200000010ff */
[----:B------:R-:W-:Y:S01]  /*69f0*/  FADD.FTZ R116, R116, R5 ;  /* 0x0000000574747221 */ /* 0x000fe20000010000 */
[----:B-1----:R-:W-:-:S03]  /*6a00*/  FADD.FTZ R7, R21, R6 ;  /* 0x0000000615077221 */ /* 0x002fc60000010000 */
[----:B------:R-:W-:Y:S01]  /*6a10*/  FADD.FTZ R6, R117, R116 ;  /* 0x0000007475067221 */ /* 0x000fe20000010000 */
[C---:B--2---:R-:W-:Y:S01]  /*6a20*/  F2FP.BF16.F32.PACK_AB R115, R10.reuse, R21 ;  /* 0x000000150a73723e */ /* 0x044fe200000010ff */
[----:B------:R-:W-:-:S04]  /*6a30*/  FADD.FTZ R7, R10, R7 ;  /* 0x000000070a077221 */ /* 0x000fc80000010000 */
[----:B------:R3:W-:Y:S01]  /*6a40*/  STSM.16.M88.4 [R16+0xc000], R112 ;  /* 0x00c0007010007844 */ /* 0x0007e20000000200 */
[----:B------:R0:W-:Y:S06]  /*6a50*/  MEMBAR.ALL.CTA ;  /* 0x0000000000007992 */ /* 0x0001ec0000008000 */
[----:B0-----:R-:W0:Y:S02]  /*6a60*/  FENCE.VIEW.ASYNC.S ;  /* 0x00000000000073c6 */ /* 0x001e240000000000 */
[----:B0-----:R-:W-:Y:S01]  /*6a70*/  NOP ;  /* 0x0000000000007918 */ /* 0x001fe20000000000 */
[----:B------:R-:W-:Y:S05]  /*6a80*/  @P2 BRA `(.L_x_24) ;  /* 0xffffffd400902947 */ /* 0x000fea000383ffff */
.L_x_15:
[----:B------:R-:W-:Y:S06]  /*6a90*/  BAR.ARV 0x8, 0x200 ;  /* 0x0208000000007b1d */ /* 0x000fec0000002000 */
[----:B------:R-:W-:Y:S05]  /*6aa0*/  @!P0 BRA `(.L_x_25) ;  /* 0x0000000000048947 */ /* 0x000fea0003800000 */
[----:B------:R-:W-:Y:S01]  /*6ab0*/  BPT.TRAP 0x1 ;  /* 0x000000040000795c */ /* 0x000fe20000300000 */
.L_x_25:
[----:B------:R-:W-:Y:S01]  /*6ac0*/  ULEA UR12, UR39, UR40, 0x3 ;  /* 0x00000028270c7291 */ /* 0x000fe2000f8e183f */
[----:B------:R-:W-:-:S05]  /*6ad0*/  IMAD.U32 R4, RZ, RZ, UR38 ;  /* 0x00000026ff047e24 */ /* 0x000fca000f8e00ff */
[----:B------:R-:W-:-:S04]  /*6ae0*/  SHF.L.U32 R4, R4, 0x1f, RZ ;  /* 0x0000001f04047819 */ /* 0x000fc800000006ff */
[----:B------:R1:W2:Y:S01]  /*6af0*/  SYNCS.PHASECHK.TRANS64.TRYWAIT P2, [UR12+0x30850], R4 ;  /* 0x03085004ff0075a7 */ /* 0x0002a2000804014c */
[----:B------:R-:W-:Y:S05]  /*6b00*/  @!P0 BRA `(.L_x_26) ;  /* 0x0000000000048947 */ /* 0x000fea0003800000 */
[----:B------:R-:W-:Y:S01]  /*6b10*/  BPT.TRAP 0x1 ;  /* 0x000000040000795c */ /* 0x000fe20000300000 */
.L_x_26:
[----:B--2---:R-:W-:Y:S05]  /*6b20*/  @P2 BRA `(.L_x_27) ;  /* 0x0000000000082947 */ /* 0x004fea0003800000 */
[----:B------:R-:W2:Y:S02]  /*6b30*/  SYNCS.PHASECHK.TRANS64.TRYWAIT P0, [UR12+0x30850], R4 ;  /* 0x03085004ff0075a7 */ /* 0x000ea4000800014c */
[----:B--2---:R-:W-:Y:S05]  /*6b40*/  @!P0 BRA `(.L_x_28) ;  /* 0x0000004c00e88947 */ /* 0x004fea0003800000 */
.L_x_27:
[----:B------:R-:W-:Y:S01]  /*6b50*/  R2UR UR4, R15 ;  /* 0x000000000f0472ca */ /* 0x000fe200000e0000 */
[----:B------:R-:W-:Y:S01]  /*6b60*/  UIADD3 UR5, UR40, 0x400, URZ ;  /* 0x0000040028057890 */ /* 0x000fe2000fffe03f */
[----:B------:R-:W-:Y:S01]  /*6b70*/  WARPGROUP.ARRIVE ;  /* 0x00000000000079c5 */ /* 0x000fe20000000000 */
[----:B------:R-:W-:Y:S01]  /*6b80*/  UMOV UR7, 0x40000040 ;  /* 0x4000004000077882 */ /* 0x000fe20000000000 */
[----:B------:R-:W-:Y:S01]  /*6b90*/  UMOV UR11, 0x40000040 ;  /* 0x40000040000b7882 */ /* 0x000fe20000000000 */
[----:B------:R-:W-:Y:S01]  /*6ba0*/  USHF.R.U32.HI UR5, URZ, 0x4, UR5 ;  /* 0x000000043f057899 */ /* 0x000fe20008011605 */
[----:B------:R-:W4:Y:S01]  /*6bb0*/  LDL R13, [R1+0xc] ;  /* 0x00000c00010d7983 */ /* 0x000f220000100800 */
[----:B------:R-:W-:Y:S01]  /*6bc0*/  UMOV UR9, 0x40000040 ;  /* 0x4000004000097882 */ /* 0x000fe20000000000 */
[----:B------:R-:W5:Y:S01]  /*6bd0*/  LDC R19, c[0x0][0xbe8] ;  /* 0x0002fa00ff137b82 */ /* 0x000f620000000800 */
[----:B------:R-:W-:Y:S01]  /*6be0*/  ULOP3.LUT UR5, UR5, 0x3fff, URZ, 0xc0, !UPT ;  /* 0x00003fff05057892 */ /* 0x000fe2000f8ec03f */
[----:B---3--:R-:W3:Y:S01]  /*6bf0*/  LDL R32, [R1+0x8] ;  /* 0x0000080001207983 */ /* 0x008ee20000100800 */
[----:B------:R-:W-:Y:S01]  /*6c00*/  IMAD.MOV.U32 R20, RZ, RZ, -0x800000 ;  /* 0xff800000ff147424 */ /* 0x000fe200078e00ff */
[----:B------:R-:W-:Y:S01]  /*6c10*/  CS2R R10, SRZ ;  /* 0x00000000000a7805 */ /* 0x000fe2000001ff00 */
[----:B------:R-:W-:Y:S01]  /*6c20*/  UIADD3 UR4, UR4, 0x1e800, URZ ;  /* 0x0001e80004047890 */ /* 0x000fe2000fffe03f */
[----:B------:R-:W3:Y:S01]  /*6c30*/  LDL R40, [R1+0x4] ;  /* 0x0000040001287983 */ /* 0x000ee20000100800 */
[----:B------:R-:W-:Y:S01]  /*6c40*/  UIMAD UR6, UR39, 0x600, UR5 ;  /* 0x00000600270678a4 */ /* 0x000fe2000f8e0205 */
[----:B------:R-:W-:Y:S01]  /*6c50*/  IMAD.MOV.U32 R21, RZ, RZ, -0x800000 ;  /* 0xff800000ff157424 */ /* 0x000fe200078e00ff */
[----:B------:R-:W-:Y:S01]  /*6c60*/  USHF.R.U32.HI UR4, URZ, 0x4, UR4 ;  /* 0x000000043f047899 */ /* 0x000fe20008011604 */
[----:B--2---:R-:W2:Y:S01]  /*6c70*/  SHFL.BFLY PT, R5, R6, 0x2, 0x1f ;  /* 0x0c401f0006057f89 */ /* 0x004ea200000e0000 */
[----:B------:R-:W-:Y:S01]  /*6c80*/  UMOV UR5, 0x40000040 ;  /* 0x4000004000057882 */ /* 0x000fe20000000000 */
[----:B------:R-:W-:Y:S01]  /*6c90*/  UIADD3 UR10, UR6, 0x80, URZ ;  /* 0x00000080060a7890 */ /* 0x000fe2000fffe03f */
[----:B------:R-:W0:Y:S01]  /*6ca0*/  LDC.64 R36, c[0x0][0xb98] ;  /* 0x0002e600ff247b82 */ /* 0x000e220000000a00 */
[----:B------:R-:W-:Y:S01]  /*6cb0*/  ULOP3.LUT UR4, UR4, 0x3fff, URZ, 0xc0, !UPT ;  /* 0x00003fff04047892 */ /* 0x000fe2000f8ec03f */
[----:B------:R-:W1:Y:S03]  /*6cc0*/  SHFL.BFLY PT, R8, R7, 0x2, 0x1f ;  /* 0x0c401f0007087f89 */ /* 0x000e6600000e0000 */
[----:B------:R-:W-:-:S04]  /*6cd0*/  ULOP3.LUT UR4, UR4, 0x10000, URZ, 0xfc, !UPT ;  /* 0x0001000004047892 */ /* 0x000fc8000f8efc3f */
[----:B------:R-:W-:-:S05]  /*6ce0*/  UIADD3 UR8, UR4, 0x2, URZ ;  /* 0x0000000204087890 */ /* 0x000fca000fffe03f */
[----:B------:R-:W-:Y:S03]  /*6cf0*/  HGMMA.64x64x16.F32.BF16 R120, gdesc[UR4].tnspB, R120, gsb0 ;  /* 0x40e00000047879f0 */ /* 0x000fe60008001878 */
[----:B------:R-:W5:Y:S01]  /*6d00*/  S2UR UR5, SR_SWINHI ;  /* 0x00000000000579c3 */ /* 0x000f620000002f00 */
[----:B------:R-:W-:Y:S01]  /*6d10*/  UIADD3 UR7, -UR45, URZ, URZ ;  /* 0x0000003f2d077290 */ /* 0x000fe2000fffe13f */
[----:B--2---:R-:W-:-:S05]  /*6d20*/  FADD.FTZ R5, R5, R6 ;  /* 0x0000000605057221 */ /* 0x004fca0000010000 */
[----:B-1----:R-:W1:Y:S01]  /*6d30*/  SHFL.BFLY PT, R4, R5, 0x1, 0x1f ;  /* 0x0c201f0005047f89 */ /* 0x002e6200000e0000 */
[----:B------:R-:W-:Y:S02]  /*6d40*/  FADD.FTZ R8, R8, R7 ;  /* 0x0000000708087221 */ /* 0x000fe40000010000 */
[----:B------:R-:W2:Y:S03]  /*6d50*/  LDC R7, c[0x0][0xc38] ;  /* 0x00030e00ff077b82 */ /* 0x000ea60000000800 */
[----:B------:R-:W5:Y:S01]  /*6d60*/  SHFL.BFLY PT, R9, R8, 0x1, 0x1f ;  /* 0x0c201f0008097f89 */ /* 0x000f6200000e0000 */
[----:B-1----:R-:W-:Y:S01]  /*6d70*/  FADD.FTZ R12, R5, R4 ;  /* 0x00000004050c7221 */ /* 0x002fe20000010000 */
[----:B------:R-:W-:-:S04]  /*6d80*/  IMAD.U32 R5, RZ, RZ, UR21 ;  /* 0x00000015ff057e24 */ /* 0x000fc8000f8e00ff */
[----:B------:R-:W-:Y:S01]  /*6d90*/  FSETP.NE.FTZ.AND P0, PT, R12, RZ, PT ;  /* 0x000000ff0c00720b */ /* 0x000fe20003f15000 */
[----:B-----5:R-:W-:-:S05]  /*6da0*/  FADD.FTZ R9, R8, R9 ;  /* 0x0000000908097221 */ /* 0x020fca0000010000 */
[----:B------:R-:W-:-:S07]  /*6db0*/  FSETP.NE.FTZ.AND P2, PT, R9, RZ, PT ;  /* 0x000000ff0900720b */ /* 0x000fce0003f55000 */
[----:B------:R-:W1:Y:S01]  /*6dc0*/  @P0 MUFU.LG2 R4, R12 ;  /* 0x0000000c00040308 */ /* 0x000e620000000c00 */
[----:B------:R-:W-:-:S07]  /*6dd0*/  @P0 FMUL.FTZ R5, R5, 0.69314718246459960938 ;  /* 0x3f31721805050820 */ /* 0x000fce0000410000 */
[----:B------:R-:W5:Y:S08]  /*6de0*/  @P2 MUFU.LG2 R6, R9 ;  /* 0x0000000900062308 */ /* 0x000f700000000c00 */
[----:B------:R0:W-:Y:S01]  /*6df0*/  @P2 MUFU.RCP R10, R9 ;  /* 0x00000009000a2308 */ /* 0x0001e20000001000 */
[----:B-1----:R-:W-:-:S04]  /*6e00*/  @P0 FMUL.FTZ R4, R4, 0.69314718246459960938 ;  /* 0x3f31721804040820 */ /* 0x002fc80000410000 */
[----:B------:R-:W-:Y:S01]  /*6e10*/  @P0 FFMA.FTZ R20, R5, R0, R4 ;  /* 0x0000000005140223 */ /* 0x000fe20000010004 */
[----:B------:R-:W-:Y:S02]  /*6e20*/  WARPGROUP.DEPBAR.LE gsb0, 0x0 ;  /* 0x00008000000079c5 */ /* 0x000fe40000010000 */
[----:B------:R-:W-:Y:S01]  /*6e30*/  WARPGROUP.ARRIVE ;  /* 0x00000000000079c5 */ /* 0x000fe20000000000 */
[----:B------:R-:W-:Y:S02]  /*6e40*/  IMAD.U32 R5, RZ, RZ, UR21 ;  /* 0x00000015ff057e24 */ /* 0x000fe4000f8e00ff */
[----:B-----5:R-:W-:Y:S01]  /*6e50*/  @P2 FMUL.FTZ R6, R6, 0.69314718246459960938 ;  /* 0x3f31721806062820 */ /* 0x020fe20000410000 */
[----:B------:R-:W-:Y:S01]  /*6e60*/  IMAD.SHL.U32 R0, R154, 0x8, RZ ;  /* 0x000000089a007824 */ /* 0x000fe200078e00ff */
[----:B------:R1:W5:Y:S01]  /*6e70*/  @P0 MUFU.RCP R11, R12 ;  /* 0x0000000c000b0308 */ /* 0x0003620000001000 */
[----:B------:R-:W-:Y:S01]  /*6e80*/  @P2 FMUL.FTZ R5, R5, 0.69314718246459960938 ;  /* 0x3f31721805052820 */ /* 0x000fe20000410000 */
[----:B------:R-:W-:Y:S01]  /*6e90*/  HGMMA.64x64x16.F32.BF16 R120, gdesc[UR8].tnspB, R120, gsb0 ;  /* 0x40e00000087879f0 */ /* 0x000fe20008001878 */
[----:B------:R-:W-:Y:S01]  /*6ea0*/  UIADD3 UR10, UR6, 0x100, URZ ;  /* 0x00000100060a7890 */ /* 0x000fe2000fffe03f */
[----:B------:R-:W-:Y:S01]  /*6eb0*/  IMAD R15, R155, 0x40, R0 ;  /* 0x000000409b0f7824 */ /* 0x000fe200078e0200 */
[----:B------:R-:W-:Y:S01]  /*6ec0*/  UIADD3 UR8, UR4, 0x4, URZ ;  /* 0x0000000404087890 */ /* 0x000fe2000fffe03f */
[----:B------:R-:W-:Y:S01]  /*6ed0*/  @P2 FFMA.FTZ R21, R5, R3, R6 ;  /* 0x0000000305152223 */ /* 0x000fe20000010006 */
[----:B------:R-:W-:Y:S01]  /*6ee0*/  UMOV UR11, 0x40000040 ;  /* 0x40000040000b7882 */ /* 0x000fe20000000000 */
[----:B------:R-:W-:Y:S01]  /*6ef0*/  UMOV UR9, 0x40000040 ;  /* 0x4000004000097882 */ /* 0x000fe20000000000 */
[----:B------:R-:W-:-:S02]  /*6f00*/  WARPGROUP.DEPBAR.LE gsb0, 0x0 ;  /* 0x00008000000079c5 */ /* 0x000fc40000010000 */
        /* <DEDUP_REMOVED lines=60> */
[----:B------:R-:W-:Y:S01]  /*72d0*/  ULDC UR10, c[0x0][0xc44] ;  /* 0x00031100000a7ab9 */ /* 0x000fe20000000800 */
[----:B------:R-:W-:Y:S01]  /*72e0*/  UMOV UR8, UR40 ;  /* 0x0000002800087c82 */ /* 0x000fe20008000000 */
[----:B------:R-:W-:Y:S01]  /*72f0*/  UMOV UR9, UR5 ;  /* 0x0000000500097c82 */ /* 0x000fe20008000000 */
[----:B------:R-:W-:Y:S01]  /*7300*/  UIMAD UR10, UR10, UR7, UR43 ;  /* 0x000000070a0a72a4 */ /* 0x000fe2000f8e022b */
[----:B------:R-:W-:Y:S01]  /*7310*/  IMAD.U32 R28, RZ, RZ, UR8 ;  /* 0x00000008ff1c7e24 */ /* 0x000fe2000f8e00ff */
[----:B------:R-:W-:Y:S01]  /*7320*/  UMOV UR5, 0x40000040 ;  /* 0x4000004000057882 */ /* 0x000fe20000000000 */
[----:B------:R-:W-:Y:S01]  /*7330*/  UMOV UR7, 0x40000040 ;  /* 0x4000004000077882 */ /* 0x000fe20000000000 */
[----:B------:R-:W-:Y:S01]  /*7340*/  IMAD.U32 R29, RZ, RZ, UR9 ;  /* 0x00000009ff1d7e24 */ /* 0x000fe2000f8e00ff */
[----:B------:R-:W-:Y:S01]  /*7350*/  ISETP.NE.AND P2, PT, R19, 0x1, PT ;  /* 0x000000011300780c */ /* 0x000fe20003f45270 */
[----:B------:R-:W-:Y:S01]  /*7360*/  USHF.R.S32.HI UR11, URZ, 0x1f, UR10 ;  /* 0x0000001f3f0b7899 */ /* 0x000fe2000801140a */
[----:B------:R-:W-:Y:S01]  /*7370*/  IMAD.WIDE R14, R15, 0x2, R28 ;  /* 0x000000020f0e7825 */ /* 0x000fe200078e021c */
[----:B------:R-:W-:-:S03]  /*7380*/  ULDC.64 UR8, c[0x0][0xb90] ;  /* 0x0002e40000087ab9 */ /* 0x000fc60000000a00 */
[----:B----4-:R-:W-:-:S03]  /*7390*/  IMAD.WIDE R28, R13, 0x2, R28 ;  /* 0x000000020d1c7825 */ /* 0x010fc600078e021c */
[----:B------:R-:W-:-:S04]  /*73a0*/  LOP3.LUT R3, R28, 0x380, RZ, 0xc0, !PT ;  /* 0x000003801c037812 */ /* 0x000fc800078ec0ff */
[----:B------:R-:W4:Y:S01]  /*73b0*/  @P2 LDC R23, c[0x0][0xbec] ;  /* 0x0002fb00ff172b82 */ /* 0x000f220000000800 */
[C---:B------:R-:W-:Y:S02]  /*73c0*/  IADD3 R8, P0, R28.reuse, 0x60, RZ ;  /* 0x000000601c087810 */ /* 0x040fe40007f1e0ff */
[----:B------:R-:W-:Y:S02]  /*73d0*/  SHF.R.U64 R3, R3, 0x3, RZ ;  /* 0x0000000303037819 */ /* 0x000fe400000012ff */
[C---:B------:R-:W-:Y:S02]  /*73e0*/  IADD3 R6, P3, R28.reuse, 0x40, RZ ;  /* 0x000000401c067810 */ /* 0x040fe40007f7e0ff */
[----:B------:R-:W-:Y:S01]  /*73f0*/  IADD3 R4, P4, R28, 0x20, RZ ;  /* 0x000000201c047810 */ /* 0x000fe20007f9e0ff */
[----:B------:R-:W5:Y:S01]  /*7400*/  @P2 LDC R33, c[0x0][0xbf0] ;  /* 0x0002fc00ff212b82 */ /* 0x000f620000000800 */
[----:B------:R-:W-:Y:S01]  /*7410*/  LOP3.LUT R28, R3, R28, RZ, 0x3c, !PT ;  /* 0x0000001c031c7212 */ /* 0x000fe200078e3cff */
[----:B------:R-:W-:-:S02]  /*7420*/  WARPGROUP.DEPBAR.LE gsb0, 0x0 ;  /* 0x00008000000079c5 */ /* 0x000fc40000010000 */
[----:B------:R-:W-:-:S06]  /*7430*/  WARPGROUP.ARRIVE ;  /* 0x00000000000079c5 */ /* 0x000fcc0000000000 */
[----:B------:R-:W-:Y:S01]  /*7440*/  HGMMA.64x64x16.F32.BF16 R120, gdesc[UR4].tnspB, R120, gsb0 ;  /* 0x40e00000047879f0 */ /* 0x000fe20008001878 */
[----:B------:R-:W-:Y:S01]  /*7450*/  LOP3.LUT R3, R8, 0x380, RZ, 0xc0, !PT ;  /* 0x0000038008037812 */ /* 0x000fe200078ec0ff */
[----:B------:R-:W-:-:S03]  /*7460*/  IMAD R18, RZ, RZ, -UR43 ;  /* 0x8000002bff127e24 */ /* 0x000fc6000f8e02ff */
[----:B------:R-:W-:Y:S01]  /*7470*/  SHF.R.U64 R3, R3, 0x3, RZ ;  /* 0x0000000303037819 */ /* 0x000fe200000012ff */
[----:B------:R-:W-:Y:S01]  /*7480*/  UIMAD UR4, UR11, UR8, URZ ;  /* 0x000000080b0472a4 */ /* 0x000fe2000f8e023f */
[----:B--2---:R-:W-:Y:S02]  /*7490*/  IMAD R18, R7, R18, UR41 ;  /* 0x0000002907127e24 */ /* 0x004fe4000f8e0212 */
[----:B------:R-:W-:Y:S02]  /*74a0*/  LOP3.LUT R26, R3, R8, RZ, 0x3c, !PT ;  /* 0x00000008031a7212 */ /* 0x000fe400078e3cff */
[----:B------:R-:W-:Y:S01]  /*74b0*/  LOP3.LUT R3, R4, 0x380, RZ, 0xc0, !PT ;  /* 0x0000038004037812 */ /* 0x000fe200078ec0ff */
[----:B------:R-:W-:Y:S01]  /*74c0*/  UIMAD.WIDE.U32 UR6, UR10, UR8, URZ ;  /* 0x000000080a0672a5 */ /* 0x000fe2000f8e003f */
[----:B---3--:R-:W-:Y:S01]  /*74d0*/  IMAD R38, R18, 0xc0, R32 ;  /* 0x000000c012267824 */ /* 0x008fe200078e0220 */
[----:B------:R-:W-:Y:S01]  /*74e0*/  UIMAD UR4, UR10, UR9, UR4 ;  /* 0x000000090a0472a4 */ /* 0x000fe2000f8e0204 */
[----:B------:R-:W-:Y:S01]  /*74f0*/  SHF.R.U64 R3, R3, 0x3, RZ ;  /* 0x0000000303037819 */ /* 0x000fe200000012ff */
[----:B------:R-:W-:Y:S01]  /*7500*/  IMAD.X R27, RZ, RZ, R29, P0 ;  /* 0x000000ffff1b7224 */ /* 0x000fe200000e061d */
[----:B------:R-:W-:Y:S01]  /*7510*/  IADD3 R13, P0, R14, 0x1800, RZ ;  /* 0x000018000e0d7810 */ /* 0x000fe20007f1e0ff */
[----:B------:R-:W-:Y:S01]  /*7520*/  UIADD3 UR4, UR7, UR4, URZ ;  /* 0x0000000407047290 */ /* 0x000fe2000fffe03f */
[----:B------:R-:W-:Y:S01]  /*7530*/  LOP3.LUT R8, R3, R4, RZ, 0x3c, !PT ;  /* 0x0000000403087212 */ /* 0x000fe200078e3cff */
[----:B----4-:R-:W-:-:S04]  /*7540*/  @P2 IMAD.HI.U32 R4, R38, R23, RZ ;  /* 0x0000001726042227 */ /* 0x010fc800078e00ff */
[--C-:B0-----:R-:W-:Y:S01]  /*7550*/  IMAD.X R9, RZ, RZ, R29.reuse, P4 ;  /* 0x000000ffff097224 */ /* 0x101fe200020e061d */
[----:B------:R-:W-:Y:S01]  /*7560*/  IADD3 R23, P4, R14, 0x4800, RZ ;  /* 0x000048000e177810 */ /* 0x000fe20007f9e0ff */
[----:B------:R-:W-:Y:S01]  /*7570*/  IMAD.MOV.U32 R3, RZ, RZ, R38 ;  /* 0x000000ffff037224 */ /* 0x000fe200078e0026 */
[----:B-1----:R-:W-:Y:S01]  /*7580*/  LOP3.LUT R12, R13, 0x380, RZ, 0xc0, !PT ;  /* 0x000003800d0c7812 */ /* 0x002fe200078ec0ff */
[----:B------:R-:W-:Y:S01]  /*7590*/  IMAD.U32 R31, RZ, RZ, UR7 ;  /* 0x00000007ff1f7e24 */ /* 0x000fe2000f8e00ff */
[----:B-----5:R-:W-:Y:S01]  /*75a0*/  @P2 SHF.R.U32.HI R3, RZ, R33, R4 ;  /* 0x00000021ff032219 */ /* 0x020fe20000011604 */
[----:B------:R-:W-:Y:S01]  /*75b0*/  IMAD.U32 R30, RZ, RZ, UR6 ;  /* 0x00000006ff1e7e24 */ /* 0x000fe2000f8e00ff */
[----:B------:R-:W-:Y:S01]  /*75c0*/  LOP3.LUT R4, R23, 0x380, RZ, 0xc0, !PT ;  /* 0x0000038017047812 */ /* 0x000fe200078ec0ff */
[----:B------:R-:W-:Y:S01]  /*75d0*/  IMAD.U32 R31, RZ, RZ, UR4 ;  /* 0x00000004ff1f7e24 */ /* 0x000fe2000f8e00ff */
[----:B------:R-:W-:Y:S01]  /*75e0*/  SHF.R.U64 R12, R12, 0x3, RZ ;  /* 0x000000030c0c7819 */ /* 0x000fe200000012ff */
[----:B------:R-:W-:Y:S01]  /*75f0*/  IMAD.X R25, RZ, RZ, R29, P3 ;  /* 0x000000ffff197224 */ /* 0x000fe200018e061d */
[----:B------:R-:W-:Y:S01]  /*7600*/  USHF.R.S32.HI UR7, URZ, 0x1f, UR45 ;  /* 0x0000001f3f077899 */ /* 0x000fe2000801142d */
[----:B------:R-:W-:Y:S01]  /*7610*/  MOV R59, R28 ;  /* 0x0000001c003b7202 */ /* 0x000fe20000000f00 */
[----:B------:R-:W-:Y:S01]  /*7620*/  IMAD.WIDE.U32 R28, R36, UR45, R30 ;  /* 0x0000002d241c7c25 */ /* 0x000fe2000f8e001e */
[----:B------:R-:W-:Y:S01]  /*7630*/  SHF.R.U64 R4, R4, 0x3, RZ ;  /* 0x0000000304047819 */ /* 0x000fe200000012ff */
[----:B------:R-:W-:Y:S01]  /*7640*/  ULDC.64 UR4, c[0x0][0xb88] ;  /* 0x0002e20000047ab9 */ /* 0x000fe20000000a00 */
[----:B------:R-:W-:Y:S01]  /*7650*/  LOP3.LUT R5, R6, 0x380, RZ, 0xc0, !PT ;  /* 0x0000038006057812 */ /* 0x000fe200078ec0ff */
[--C-:B------:R-:W-:Y:S01]  /*7660*/  IMAD.MOV R34, RZ, RZ, -R3.reuse ;  /* 0x000000ffff227224 */ /* 0x100fe200078e0a03 */
[----:B------:R-:W-:Y:S01]  /*7670*/  LOP3.LUT R12, R12, R13, RZ, 0x3c, !PT ;  /* 0x0000000d0c0c7212 */ /* 0x000fe200078e3cff */
[----:B------:R-:W-:Y:S01]  /*7680*/  IMAD.U32 R33, RZ, RZ, UR12 ;  /* 0x0000000cff217e24 */ /* 0x000fe2000f8e00ff */
[----:B------:R-:W-:Y:S01]  /*7690*/  IADD3.X R13, RZ, R15, RZ, P0, !PT ;  /* 0x0000000fff0d7210 */ /* 0x000fe200007fe4ff */
[----:B------:R-:W-:Y:S01]  /*76a0*/  IMAD R32, R36, UR7, RZ ;  /* 0x0000000724207c24 */ /* 0x000fe2000f8e02ff */
[----:B------:R-:W-:Y:S01]  /*76b0*/  LOP3.LUT R4, R4, R23, RZ, 0x3c, !PT ;  /* 0x0000001704047212 */ /* 0x000fe200078e3cff */
[----:B------:R-:W-:Y:S01]  /*76c0*/  IMAD R23, R19, R34, R38 ;  /* 0x0000002213177224 */ /* 0x000fe200078e0226 */
[----:B------:R-:W-:Y:S01]  /*76d0*/  SHF.R.S32.HI R31, RZ, 0x1f, R3 ;  /* 0x0000001fff1f7819 */ /* 0x000fe20000011403 */
[----:B------:R-:W-:Y:S01]  /*76e0*/  IMAD R54, R18, 0xc0, R40 ;  /* 0x000000c012367824 */ /* 0x000fe200078e0228 */
[----:B------:R-:W-:Y:S01]  /*76f0*/  IADD3 R28, P0, R3, R28, RZ ;  /* 0x0000001c031c7210 */ /* 0x000fe20007f1e0ff */
[----:B------:R-:W-:Y:S01]  /*7700*/  @!P1 VIADD R3, R33, 0x30860 ;  /* 0x0003086021039836 */ /* 0x000fe20000000000 */
[----:B------:R-:W-:Y:S01]  /*7710*/  SHF.R.U64 R5, R5, 0x3, RZ ;  /* 0x0000000305057819 */ /* 0x000fe200000012ff */
[----:B------:R-:W-:Y:S01]  /*7720*/  IMAD R32, R37, UR45, R32 ;  /* 0x0000002d25207c24 */ /* 0x000fe2000f8e0220 */
[----:B------:R-:W-:Y:S01]  /*7730*/  SHF.R.S32.HI R30, RZ, 0x1f, R23 ;  /* 0x0000001fff1e7819 */ /* 0x000fe20000011417 */
[----:B------:R-:W-:Y:S01]  /*7740*/  ULDC.64 UR8, c[0x0][0xae8] ;  /* 0x0002ba0000087ab9 */ /* 0x000fe20000000a00 */
[----:B------:R-:W-:-:S02]  /*7750*/  @!P1 PRMT R3, RZ, 0x654, R3 ;  /* 0x00000654ff039816 */ /* 0x000fc40000000003 */
[----:B------:R-:W-:Y:S01]  /*7760*/  LOP3.LUT R24, R5, R6, RZ, 0x3c, !PT ;  /* 0x0000000605187212 */ /* 0x000fe200078e3cff */
[----:B------:R-:W-:Y:S01]  /*7770*/  IMAD R30, R30, UR4, RZ ;  /* 0x000000041e1e7c24 */ /* 0x000fe2000f8e02ff */
[----:B------:R-:W-:Y:S02]  /*7780*/  IADD3.X R29, R31, R29, R32, P0, !PT ;  /* 0x0000001d1f1d7210 */ /* 0x000fe400007fe420 */
[----:B------:R-:W-:Y:S01]  /*7790*/  MOV R56, R26 ;  /* 0x0000001a00387202 */ /* 0x000fe20000000f00 */
[C---:B------:R-:W-:Y:S01]  /*77a0*/  IMAD R27, R23.reuse, UR5, R30 ;  /* 0x00000005171b7c24 */ /* 0x040fe2000f8e021e */
[----:B------:R-:W-:Y:S01]  /*77b0*/  MOV R57, R24 ;  /* 0x0000001800397202 */ /* 0x000fe20000000f00 */
[----:B------:R-:W-:Y:S01]  /*77c0*/  IMAD.WIDE.U32 R24, R23, UR4, R28 ;  /* 0x0000000417187c25 */ /* 0x000fe2000f8e001c */
[----:B------:R-:W-:Y:S01]  /*77d0*/  ULDC.64 UR4, c[0x0][0xb50] ;  /* 0x0002d40000047ab9 */ /* 0x000fe20000000a00 */
[----:B------:R-:W-:Y:S02]  /*77e0*/  WARPGROUP.DEPBAR.LE gsb0, 0x0 ;  /* 0x00008000000079c5 */ /* 0x000fe40000010000 */
[----:B------:R0:W-:Y:S01]  /*77f0*/  @!P1 SYNCS.ARRIVE.TRANS64.RED.A1T0 RZ, [R3+URZ], RZ ;  /* 0x000000ff03ff99a7 */ /* 0x0001e2000810043f */
[----:B------:R-:W-:Y:S01]  /*7800*/  LEA R47, P0, R24, UR4, 0x2 ;  /* 0x00000004182f7c11 */ /* 0x000fe2000f8010ff */
[----:B------:R-:W-:Y:S01]  /*7810*/  FMUL.FTZ R23, R125, R11 ;  /* 0x0000000b7d177220 */ /* 0x000fe20000410000 */
[----:B------:R-:W-:Y:S01]  /*7820*/  MOV R58, R8 ;  /* 0x00000008003a7202 */ /* 0x000fe20000000f00 */
[----:B0-----:R-:W-:-:S02]  /*7830*/  IMAD.IADD R3, R25, 0x1, R27 ;  /* 0x0000000119037824 */ /* 0x001fc400078e021b */
[-C--:B------:R-:W-:Y:S01]  /*7840*/  FMUL.FTZ R8, R121, R11.reuse ;  /* 0x0000000b79087220 */ /* 0x080fe20000410000 */
        /* <DEDUP_REMOVED lines=13> */
[----:B------:R-:W-:Y:S01]  /*7920*/  FMUL.FTZ R45, R148, R11 ;  /* 0x0000000b942d7220 */ /* 0x000fe20000410000 */
[----:B------:R-:W-:Y:S01]  /*7930*/  LEA.HI.X R60, R24, UR5, R3, 0x2, P0 ;  /* 0x00000005183c7c11 */ /* 0x000fe200080f1403 */
        /* <DEDUP_REMOVED lines=16> */
[----:B------:R-:W-:Y:S01]  /*7a40*/  F2FP.BF16.F32.PACK_AB R8, R8, R9 ;  /* 0x000000090808723e */ /* 0x000fe200000010ff */
[----:B------:R-:W-:Y:S01]  /*7a50*/  ULDC UR4, c[0x0][0xa88] ;  /* 0x0002a20000047ab9 */ /* 0x000fe20000000800 */
[----:B------:R-:W-:-:S02]  /*7a60*/  F2FP.BF16.F32.PACK_AB R9, R11, R24 ;  /* 0x000000180b09723e */ /* 0x000fc400000010ff */
[----:B------:R-:W-:Y:S02]  /*7a70*/  F2FP.BF16.F32.PACK_AB R10, R23, R26 ;  /* 0x0000001a170a723e */ /* 0x000fe400000010ff */
[----:B------:R-:W-:Y:S01]  /*7a80*/  F2FP.BF16.F32.PACK_AB R11, R25, R28 ;  /* 0x0000001c190b723e */ /* 0x000fe200000010ff */
[----:B------:R-:W-:Y:S01]  /*7a90*/  BAR.SYNC.DEFER_BLOCKING 0x1, 0x180 ;  /* 0x0046000000007b1d */ /* 0x000fe20000010000 */
[----:B------:R-:W-:Y:S01]  /*7aa0*/  F2FP.BF16.F32.PACK_AB R24, R27, R30 ;  /* 0x0000001e1b18723e */ /* 0x000fe200000010ff */
[----:B------:R-:W-:Y:S01]  /*7ab0*/  IMAD R3, R19, UR4, RZ ;  /* 0x0000000413037c24 */ /* 0x000fe2000f8e02ff */
[----:B------:R-:W-:Y:S02]  /*7ac0*/  F2FP.BF16.F32.PACK_AB R25, R29, R32 ;  /* 0x000000201d19723e */ /* 0x000fe400000010ff */
[----:B------:R-:W-:Y:S02]  /*7ad0*/  F2FP.BF16.F32.PACK_AB R26, R31, R34 ;  /* 0x000000221f1a723e */ /* 0x000fe400000010ff */
[----:B------:R-:W-:Y:S01]  /*7ae0*/  F2FP.BF16.F32.PACK_AB R27, R33, R36 ;  /* 0x00000024211b723e */ /* 0x000fe200000010ff */
[----:B------:R-:W-:Y:S01]  /*7af0*/  VIADD R52, R54, 0x8 ;  /* 0x0000000836347836 */ /* 0x000fe20000000000 */
[----:B------:R-:W-:-:S02]  /*7b00*/  F2FP.BF16.F32.PACK_AB R28, R35, R38 ;  /* 0x00000026231c723e */ /* 0x000fc400000010ff */
[----:B------:R-:W-:Y:S02]  /*7b10*/  F2FP.BF16.F32.PACK_AB R29, R37, R40 ;  /* 0x00000028251d723e */ /* 0x000fe400000010ff */
[----:B------:R-:W-:Y:S02]  /*7b20*/  F2FP.BF16.F32.PACK_AB R30, R39, R42 ;  /* 0x0000002a271e723e */ /* 0x000fe400000010ff */
[----:B------:R-:W-:Y:S02]  /*7b30*/  F2FP.BF16.F32.PACK_AB R31, R41, R44 ;  /* 0x0000002c291f723e */ /* 0x000fe400000010ff */
[----:B------:R-:W-:Y:S02]  /*7b40*/  LOP3.LUT P0, RZ, R156, 0x3, RZ, 0xc0, !PT ;  /* 0x000000039cff7812 */ /* 0x000fe4000780c0ff */
[----:B------:R-:W-:Y:S02]  /*7b50*/  F2FP.BF16.F32.PACK_AB R48, R48, R43 ;  /* 0x0000002b3030723e */ /* 0x000fe400000010ff */
[----:B------:R-:W-:-:S02]  /*7b60*/  F2FP.BF16.F32.PACK_AB R49, R49, R46 ;  /* 0x0000002e3131723e */ /* 0x000fc400000010ff */
[----:B------:R-:W-:Y:S02]  /*7b70*/  F2FP.BF16.F32.PACK_AB R50, R50, R45 ;  /* 0x0000002d3232723e */ /* 0x000fe400000010ff */
[----:B------:R-:W-:Y:S01]  /*7b80*/  F2FP.BF16.F32.PACK_AB R51, R51, R150 ;  /* 0x000000963333723e */ /* 0x000fe200000010ff */
[----:B------:R0:W-:Y:S01]  /*7b90*/  STSM.16.M88.4 [R59], R8 ;  /* 0x000000083b007844 */ /* 0x0001e20000000200 */
[----:B------:R-:W-:-:S03]  /*7ba0*/  ISETP.GE.OR P1, PT, R54, R3, P0 ;  /* 0x000000033600720c */ /* 0x000fc60000726670 */
[----:B------:R1:W-:Y:S01]  /*7bb0*/  STSM.16.M88.4 [R58], R24 ;  /* 0x000000183a007844 */ /* 0x0003e20000000200 */
[----:B------:R-:W-:-:S03]  /*7bc0*/  ISETP.GE.OR P0, PT, R52, R3, P0 ;  /* 0x000000033400720c */ /* 0x000fc60000706670 */
[----:B------:R-:W-:Y:S04]  /*7bd0*/  STSM.16.M88.4 [R57], R28 ;  /* 0x0000001c39007844 */ /* 0x000fe80000000200 */
[----:B------:R-:W-:Y:S04]  /*7be0*/  STSM.16.M88.4 [R56], R48 ;  /* 0x0000003038007844 */ /* 0x000fe80000000200 */
[----:B------:R-:W-:Y:S01]  /*7bf0*/  SHFL.IDX PT, R52, R47, RZ, 0x1c1f ;  /* 0x001c1fff2f347589 */ /* 0x000fe200000e0000 */
[C---:B------:R-:W-:Y:S01]  /*7c00*/  IADD3 R7, P3, R14.reuse, 0x3000, RZ ;  /* 0x000030000e077810 */ /* 0x040fe20007f7e0ff */
[----:B0-----:R-:W0:Y:S02]  /*7c10*/  @P2 LDC R8, c[0x0][0xbec] ;  /* 0x0002fb00ff082b82 */ /* 0x001e240000000800 */
[----:B------:R-:W2:Y:S06]  /*7c20*/  SHFL.IDX PT, R53, R60, RZ, 0x1c1f ;  /* 0x001c1fff3c357589 */ /* 0x000eac00000e0000 */
[----:B------:R-:W-:Y:S06]  /*7c30*/  BAR.SYNC.DEFER_BLOCKING 0x1, 0x180 ;  /* 0x0046000000007b1d */ /* 0x000fec0000010000 */
[----:B------:R-:W-:Y:S01]  /*7c40*/  SHFL.IDX PT, R55, R60, 0x1, 0x1c1f ;  /* 0x003c1f003c377f89 */ /* 0x000fe200000e0000 */
[----:B------:R-:W-:Y:S01]  /*7c50*/  LOP3.LUT R5, R14, 0x380, RZ, 0xc0, !PT ;  /* 0x000003800e057812 */ /* 0x000fe200078ec0ff */
[----:B-1----:R-:W1:Y:S02]  /*7c60*/  @P2 LDC R24, c[0x0][0xbf0] ;  /* 0x0002fc00ff182b82 */ /* 0x002e640000000800 */
[----:B------:R-:W3:Y:S01]  /*7c70*/  SHFL.IDX PT, R54, R47, 0x1, 0x1c1f ;  /* 0x003c1f002f367f89 */ /* 0x000ee200000e0000 */
[----:B------:R-:W-:-:S02]  /*7c80*/  LOP3.LUT R6, R7, 0x380, RZ, 0xc0, !PT ;  /* 0x0000038007067812 */ /* 0x000fc400078ec0ff */
[----:B------:R-:W-:Y:S02]  /*7c90*/  SHF.R.U64 R5, R5, 0x3, RZ ;  /* 0x0000000305057819 */ /* 0x000fe400000012ff */
[----:B------:R-:W-:Y:S01]  /*7ca0*/  SHF.R.U64 R6, R6, 0x3, RZ ;  /* 0x0000000306067819 */ /* 0x000fe200000012ff */
[----:B------:R-:W4:Y:S01]  /*7cb0*/  LDC.64 R10, c[0x0][0xae0] ;  /* 0x0002b800ff0a7b82 */ /* 0x000f220000000a00 */
[----:B------:R-:W-:Y:S02]  /*7cc0*/  LOP3.LUT R14, R5, R14, RZ, 0x3c, !PT ;  /* 0x0000000e050e7212 */ /* 0x000fe400078e3cff */
[----:B------:R-:W-:Y:S01]  /*7cd0*/  LOP3.LUT R6, R6, R7, RZ, 0x3c, !PT ;  /* 0x0000000706067212 */ /* 0x000fe200078e3cff */
[--C-:B------:R-:W-:Y:S02]  /*7ce0*/  IMAD.X R7, RZ, RZ, R15.reuse, P3 ;  /* 0x000000ffff077224 */ /* 0x100fe400018e060f */
[----:B------:R-:W-:Y:S01]  /*7cf0*/  IMAD.X R5, RZ, RZ, R15, P4 ;  /* 0x000000ffff057224 */ /* 0x000fe200020e060f */
[----:B--2---:R2:W-:Y:S04]  /*7d00*/  @!P1 ST.E desc[UR46][R52.64], R20 ;  /* 0x0000001434009985 */ /* 0x0045e8000c10192e */
[----:B---3--:R-:W-:Y:S04]  /*7d10*/  @!P0 ST.E desc[UR46][R54.64], R21 ;  /* 0x0000001536008985 */ /* 0x008fe8000c10192e */
[----:B------:R-:W3:Y:S04]  /*7d20*/  LD.E.128 R32, desc[UR46][R14.64] ;  /* 0x0000002e0e207980 */ /* 0x000ee8000c101d00 */
[----:B------:R-:W5:Y:S04]  /*7d30*/  LD.E.128 R36, desc[UR46][R12.64] ;  /* 0x0000002e0c247980 */ /* 0x000f68000c101d00 */
[----:B------:R-:W5:Y:S04]  /*7d40*/  LD.E.128 R40, desc[UR46][R6.64] ;  /* 0x0000002e06287980 */ /* 0x000f68000c101d00 */
[----:B------:R0:W5:Y:S01]  /*7d50*/  LD.E.128 R44, desc[UR46][R4.64] ;  /* 0x0000002e042c7980 */ /* 0x000162000c101d00 */
[----:B------:R-:W-:Y:S01]  /*7d60*/  IMAD R9, R154, 0x30, R155 ;  /* 0x000000309a097824 */ /* 0x000fe200078e029b */
[----:B------:R-:W-:-:S02]  /*7d70*/  UIMAD UR6, UR11, UR8, URZ ;  /* 0x000000080b0672a4 */ /* 0x000fc4000f8e023f */
[----:B------:R-:W-:Y:S01]  /*7d80*/  UIMAD.WIDE.U32 UR4, UR10, UR8, URZ ;  /* 0x000000080a0472a5 */ /* 0x000fe2000f8e003f */
[C---:B------:R-:W-:Y:S01]  /*7d90*/  IMAD R9, R18.reuse, 0xc0, R9 ;  /* 0x000000c012097824 */ /* 0x040fe200078e0209 */
[----:B------:R-:W-:Y:S01]  /*7da0*/  UIMAD UR6, UR10, UR9, UR6 ;  /* 0x000000090a0672a4 */ /* 0x000fe2000f8e0206 */
[----:B--2---:R-:W-:Y:S01]  /*7db0*/  IMAD R20, R18, 0xc0, R155 ;  /* 0x000000c012147824 */ /* 0x004fe200078e029b */
[----:B------:R-:W-:Y:S01]  /*7dc0*/  @!PT LDS RZ, [RZ] ;  /* 0x00000000fffff984 */ /* 0x000fe20000000800 */
[----:B------:R-:W-:Y:S01]  /*7dd0*/  @!PT LDS RZ, [RZ] ;  /* 0x00000000fffff984 */ /* 0x000fe20000000800 */
[----:B------:R-:W-:Y:S01]  /*7de0*/  @!PT LDS RZ, [RZ] ;  /* 0x00000000fffff984 */ /* 0x000fe20000000800 */
[----:B------:R-:W-:Y:S01]  /*7df0*/  @!PT LDS RZ, [RZ] ;  /* 0x00000000fffff984 */ /* 0x000fe20000000800 */
[----:B------:R2:W-:Y:S06]  /*7e00*/  MEMBAR.ALL.CTA ;  /* 0x0000000000007992 */ /* 0x0005ec0000008000 */
[----:B--2---:R-:W2:Y:S01]  /*7e10*/  FENCE.VIEW.ASYNC.S ;  /* 0x00000000000073c6 */ /* 0x004ea20000000000 */
[----:B------:R-:W-:Y:S01]  /*7e20*/  ULDC.64 UR8, c[0x0][0xaf0] ;  /* 0x0002bc0000087ab9 */ /* 0x000fe20000000a00 */
[----:B0-----:R-:W-:Y:S01]  /*7e30*/  @P2 IMAD.HI.U32 R5, R9, R8, RZ ;  /* 0x0000000809052227 */ /* 0x001fe200078e00ff */
[----:B------:R-:W-:-:S03]  /*7e40*/  UIADD3 UR5, UR5, UR6, URZ ;  /* 0x0000000605057290 */ /* 0x000fc6000fffe03f */
[----:B------:R-:W-:Y:S01]  /*7e50*/  IMAD.MOV.U32 R4, RZ, RZ, R9 ;  /* 0x000000ffff047224 */ /* 0x000fe200078e0009 */
[----:B-1----:R-:W-:Y:S01]  /*7e60*/  @P2 SHF.R.U32.HI R4, RZ, R24, R5 ;  /* 0x00000018ff042219 */ /* 0x002fe20000011605 */
[----:B------:R-:W-:Y:S02]  /*7e70*/  UIMAD UR6, UR7, UR8, URZ ;  /* 0x00000008070672a4 */ /* 0x000fe4000f8e023f */
[----:B------:R-:W-:Y:S01]  /*7e80*/  UIMAD.WIDE.U32 UR4, UR45, UR8, UR4 ;  /* 0x000000082d0472a5 */ /* 0x000fe2000f8e0004 */
[--C-:B------:R-:W-:Y:S01]  /*7e90*/  SHF.R.S32.HI R5, RZ, 0x1f, R4.reuse ;  /* 0x0000001fff057819 */ /* 0x100fe20000011404 */
[----:B------:R-:W-:Y:S01]  /*7ea0*/  UIMAD UR6, UR45, UR9, UR6 ;  /* 0x000000092d0672a4 */ /* 0x000fe2000f8e0206 */
[----:B------:R-:W-:-:S03]  /*7eb0*/  IMAD.MOV R6, RZ, RZ, -R4 ;  /* 0x000000ffff067224 */ /* 0x000fc600078e0a04 */
[----:B------:R-:W-:Y:S01]  /*7ec0*/  UIADD3 UR5, UR5, UR6, URZ ;  /* 0x0000000605057290 */ /* 0x000fe2000fffe03f */
[----:B------:R-:W-:Y:S02]  /*7ed0*/  IMAD R19, R19, R6, R9 ;  /* 0x0000000613137224 */ /* 0x000fe400078e0209 */
[----:B----4-:R-:W-:-:S03]  /*7ee0*/  IMAD R5, R5, R10, RZ ;  /* 0x0000000a05057224 */ /* 0x010fc600078e02ff */
[----:B------:R-:W-:Y:S01]  /*7ef0*/  SHF.R.S32.HI R6, RZ, 0x1f, R19 ;  /* 0x0000001fff067819 */ /* 0x000fe20000011413 */
[C---:B------:R-:W-:Y:S02]  /*7f00*/  IMAD R7, R4.reuse, R11, R5 ;  /* 0x0000000b04077224 */ /* 0x040fe400078e0205 */
[----:B------:R-:W-:Y:S01]  /*7f10*/  IMAD.WIDE.U32 R4, R4, R10, UR4 ;  /* 0x0000000404047e25 */ /* 0x000fe2000f8e000a */
[----:B------:R-:W-:-:S03]  /*7f20*/  ULDC.64 UR4, c[0x0][0xad8] ;  /* 0x0002b60000047ab9 */ /* 0x000fc60000000a00 */
[----:B------:R-:W-:Y:S02]  /*7f30*/  IMAD.IADD R5, R5, 0x1, R7 ;  /* 0x0000000105057824 */ /* 0x000fe400078e0207 */
[----:B------:R-:W-:Y:S02]  /*7f40*/  IMAD R6, R6, UR4, RZ ;  /* 0x0000000406067c24 */ /* 0x000fe4000f8e02ff */
[----:B------:R-:W-:-:S04]  /*7f50*/  IMAD.WIDE.U32 R4, R19, UR4, R4 ;  /* 0x0000000413047c25 */ /* 0x000fc8000f8e0004 */
[----:B------:R-:W-:Y:S01]  /*7f60*/  IMAD R7, R19, UR5, R6 ;  /* 0x0000000513077c24 */ /* 0x000fe2000f8e0206 */
[----:B------:R-:W-:Y:S02]  /*7f70*/  ULDC.64 UR4, c[0x0][0xa80] ;  /* 0x0002a00000047ab9 */ /* 0x000fe40000000a00 */
[----:B------:R-:W-:Y:S01]  /*7f80*/  LEA R13, P0, R4, UR4, 0x1 ;  /* 0x00000004040d7c11 */ /* 0x000fe2000f8008ff */
[----:B------:R-:W-:Y:S01]  /*7f90*/  IMAD.IADD R5, R5, 0x1, R7 ;  /* 0x0000000105057824 */ /* 0x000fe200078e0207 */
[----:B------:R-:W-:-:S04]  /*7fa0*/  ULDC UR4, c[0x0][0xac8] ;  /* 0x0002b20000047ab9 */ /* 0x000fc80000000800 */
[----:B------:R-:W-:Y:S01]  /*7fb0*/  LEA.HI.X R15, R4, UR5, R5, 0x1, P0 ;  /* 0x00000005040f7c11 */ /* 0x000fe200080f0c05 */
[----:B--2---:R-:W-:Y:S01]  /*7fc0*/  SHFL.IDX PT, R6, R13, 0x1, 0x181f ;  /* 0x00381f000d067f89 */ /* 0x004fe200000e0000 */
[----:B------:R-:W-:-:S03]  /*7fd0*/  VIADD R12, R20, 0x30 ;  /* 0x00000030140c7836 */ /* 0x000fc60000000000 */
[----:B------:R-:W-:Y:S01]  /*7fe0*/  SHFL.IDX PT, R4, R13, RZ, 0x181f ;  /* 0x00181fff0d047589 */ /* 0x000fe200000e0000 */
[----:B------:R-:W-:-:S03]  /*7ff0*/  VIADD R14, R20, 0x60 ;  /* 0x00000060140e7836 */ /* 0x000fc60000000000 */
[----:B------:R-:W0:Y:S01]  /*8000*/  SHFL.IDX PT, R5, R15, RZ, 0x181f ;  /* 0x00181fff0f057589 */ /* 0x000e2200000e0000 */
[----:B------:R-:W-:Y:S01]  /*8010*/  ISETP.GE.AND P0, PT, R0, UR4, PT ;  /* 0x0000000400007c0c */ /* 0x000fe2000bf06270 */
[C---:B------:R-:W-:Y:S02]  /*8020*/  VIADD R18, R20.reuse, 0x90 ;  /* 0x0000009014127836 */ /* 0x040fe40000000000 */
[----:B------:R-:W1:Y:S04]  /*8030*/  SHFL.IDX PT, R7, R15, 0x1, 0x181f ;  /* 0x00381f000f077f89 */ /* 0x000e6800000e0000 */
[----:B------:R-:W-:Y:S04]  /*8040*/  SHFL.IDX PT, R8, R13, 0x2, 0x181f ;  /* 0x00581f000d087f89 */ /* 0x000fe800000e0000 */
[----:B------:R-:W2:Y:S04]  /*8050*/  SHFL.IDX PT, R9, R15, 0x2, 0x181f ;  /* 0x00581f000f097f89 */ /* 0x000ea800000e0000 */
[----:B------:R-:W-:Y:S04]  /*8060*/  SHFL.IDX PT, R10, R13, 0x3, 0x181f ;  /* 0x00781f000d0a7f89 */ /* 0x000fe800000e0000 */
[----:B------:R-:W4:Y:S01]  /*8070*/  SHFL.IDX PT, R11, R15, 0x3, 0x181f ;  /* 0x00781f000f0b7f89 */ /* 0x000f2200000e0000 */
[----:B------:R-:W-:-:S02]  /*8080*/  ISETP.GE.OR P1, PT, R20, R3, P0 ;  /* 0x000000031400720c */ /* 0x000fc40000726670 */
[-C--:B------:R-:W-:Y:S02]  /*8090*/  ISETP.GE.OR P2, PT, R12, R3.reuse, P0 ;  /* 0x000000030c00720c */ /* 0x080fe40000746670 */
[-C--:B------:R-:W-:Y:S02]  /*80a0*/  ISETP.GE.OR P3, PT, R14, R3.reuse, P0 ;  /* 0x000000030e00720c */ /* 0x080fe40000766670 */
[----:B------:R-:W-:Y:S02]  /*80b0*/  ISETP.GE.OR P0, PT, R18, R3, P0 ;  /* 0x000000031200720c */ /* 0x000fe40000706670 */
[----:B------:R-:W5:Y:S01]  /*80c0*/  LDC R3, c[0x0][0xc34] ;  /* 0x00030d00ff037b82 */ /* 0x000f620000000800 */
[----:B------:R-:W-:-:S04]  /*80d0*/  UIADD3 UR4, UR40, 0x30820, URZ ;  /* 0x0003082028047890 */ /* 0x000fc8000fffe03f */
[----:B------:R-:W-:Y:S01]  /*80e0*/  UPRMT UR4, URZ, 0x654, UR4 ;  /* 0x000006543f047896 */ /* 0x000fe20008000004 */
[----:B0-----:R-:W-:-:S04]  /*80f0*/  @!P1 IMAD.WIDE R4, R0, 0x2, R4 ;  /* 0x0000000200049825 */ /* 0x001fc800078e0204 */
[----:B-1----:R-:W-:-:S04]  /*8100*/  @!P2 IMAD.WIDE R6, R0, 0x2, R6 ;  /* 0x000000020006a825 */ /* 0x002fc800078e0206 */
[----:B------:R-:W-:Y:S01]  /*8110*/  SYNCS.ARRIVE.TRANS64.RED.A1T0 RZ, [UR4], RZ ;  /* 0x000000ffffff79a7 */ /* 0x000fe20008100404 */
[----:B------:R-:W-:Y:S01]  /*8120*/  ULDC UR4, c[0x0][0xc] ;  /* 0x0000030000047ab9 */ /* 0x000fe20000000800 */
[----:B--2---:R-:W-:Y:S01]  /*8130*/  @!P3 IMAD.WIDE R8, R0, 0x2, R8 ;  /* 0x000000020008b825 */ /* 0x004fe200078e0208 */
[----:B------:R-:W-:-:S03]  /*8140*/  UIADD3 UR41, UR4, UR41, URZ ;  /* 0x0000002904297290 */ /* 0x000fc6000fffe03f */
[----:B----4-:R-:W-:Y:S01]  /*8150*/  @!P0 IMAD.WIDE R10, R0, 0x2, R10 ;  /* 0x00000002000a8825 */ /* 0x010fe200078e020a */
[----:B------:R-:W-:-:S04]  /*8160*/  UIADD3 UR39, UR39, 0x1, URZ ;  /* 0x0000000127277890 */ /* 0x000fc8000fffe03f */
[----:B------:R-:W-:-:S04]  /*8170*/  UISETP.NE.AND UP0, UPT, UR39, 0x2, UPT ;  /* 0x000000022700788c */ /* 0x000fc8000bf05270 */
[----:B------:R-:W-:Y:S02]  /*8180*/  USEL UR4, URZ, 0x1, UP0 ;  /* 0x000000013f047887 */ /* 0x000fe40008000000 */
[----:B------:R-:W-:Y:S02]  /*8190*/  UIADD3 UR37, UR37, 0x1, URZ ;  /* 0x0000000125257890 */ /* 0x000fe4000fffe03f */
[----:B------:R-:W-:Y:S02]  /*81a0*/  ULOP3.LUT UR38, UR38, UR4, URZ, 0x3c, !UPT ;  /* 0x0000000426267292 */ /* 0x000fe4000f8e3c3f */
[----:B------:R-:W-:Y:S01]  /*81b0*/  USEL UR39, UR39, URZ, UP0 ;  /* 0x0000003f27277287 */ /* 0x000fe20008000000 */
[----:B---3--:R1:W-:Y:S04]  /*81c0*/  @!P1 ST.E.128 desc[UR46][R4.64], R32 ;  /* 0x0000002004009985 */ /* 0x0083e8000c101d2e */
[----:B-----5:R1:W-:Y:S04]  /*81d0*/  @!P2 ST.E.128 desc[UR46][R6.64], R36 ;  /* 0x000000240600a985 */ /* 0x0203e8000c101d2e */
[----:B------:R1:W-:Y:S04]  /*81e0*/  @!P3 ST.E.128 desc[UR46][R8.64], R40 ;  /* 0x000000280800b985 */ /* 0x0003e8000c101d2e */
[----:B------:R1:W-:Y:S01]  /*81f0*/  @!P0 ST.E.128 desc[UR46][R10.64], R44 ;  /* 0x0000002c0a008985 */ /* 0x0003e2000c101d2e */
[----:B------:R-:W-:-:S13]  /*8200*/  ISETP.LE.AND P0, PT, R3, UR41, PT ;  /* 0x0000002903007c0c */ /* 0x000fda000bf03270 */
[----:B------:R-:W-:Y:S05]  /*8210*/  @!P0 BRA `(.L_x_29) ;  /* 0xffffff8c00508947 */ /* 0x000fea000383ffff */
[----:B------:R-:W-:Y:S05]  /*8220*/  EXIT ;  /* 0x000000000000794d */ /* 0x000fea0003800000 */
.L_x_7:
[----:B------:R-:W-:-:S08]  /*8230*/  NOP ;  /* 0x0000000000007918 */ /* 0x000fd00000000000 */
[----:B------:R-:W0:-:S00]  /*8240*/  USETMAXREG.DEALLOC.CTAPOOL 0x20 ;  /* 0x00000020000079c8 */ /* 0x000e0000080e0500 */
[----:B------:R-:W1:Y:S01]  /*8250*/  S2UR UR5, SR_CTAID.X ;  /* 0x00000000000579c3 */ /* 0x000e620000002500 */
[----:B0-----:R-:W-:Y:S02]  /*8260*/  IMAD.MOV.U32 R0, RZ, RZ, 0x1 ;  /* 0x00000001ff007424 */ /* 0x001fe400078e00ff */
[----:B------:R-:W-:Y:S02]  /*8270*/  IMAD.MOV.U32 R16, RZ, RZ, RZ ;  /* 0x000000ffff107224 */ /* 0x000fe400078e00ff */
[----:B------:R-:W-:-:S03]  /*8280*/  IMAD.MOV.U32 R23, RZ, RZ, 0x1 ;  /* 0x00000001ff177424 */ /* 0x000fc600078e00ff */
[----:B------:R-:W1:Y:S02]  /*8290*/  LDC R2, c[0x0][0xc34] ;  /* 0x00030d00ff027b82 */ /* 0x000e640000000800 */
[----:B-1----:R-:W-:-:S13]  /*82a0*/  ISETP.LE.AND P0, PT, R2, UR5, PT ;  /* 0x0000000502007c0c */ /* 0x002fda000bf03270 */
[----:B------:R-:W-:Y:S05]  /*82b0*/  @P0 BRA `(.L_x_30) ;  /* 0x0000003000dc0947 */ /* 0x000fea0003800000 */
[----:B------:R-:W0:Y:S01]  /*82c0*/  S2R R5, SR_TID.X ;  /* 0x0000000000057919 */ /* 0x000e220000002100 */
[----:B------:R-:W1:Y:S01]  /*82d0*/  S2UR UR4, SR_CgaCtaId ;  /* 0x00000000000479c3 */ /* 0x000e620000008800 */
[----:B------:R-:W-:Y:S01]  /*82e0*/  UMOV UR37, 0x400 ;  /* 0x0000040000257882 */ /* 0x000fe20000000000 */
[----:B------:R-:W-:Y:S01]  /*82f0*/  IMAD.MOV.U32 R23, RZ, RZ, 0x1 ;  /* 0x00000001ff177424 */ /* 0x000fe200078e00ff */
[----:B------:R-:W-:Y:S01]  /*8300*/  ULDC.64 UR40, c[0x0][0x198] ;  /* 0x0000660000287ab9 */ /* 0x000fe20000000a00 */
[----:B------:R-:W-:Y:S01]  /*8310*/  IMAD.MOV.U32 R16, RZ, RZ, RZ ;  /* 0x000000ffff107224 */ /* 0x000fe200078e00ff */
[----:B------:R-:W-:Y:S01]  /*8320*/  ULDC UR38, c[0x0][0xc] ;  /* 0x0000030000267ab9 */ /* 0x000fe20000000800 */
[----:B-1----:R-:W-:Y:S01]  /*8330*/  ULEA UR37, UR4, UR37, 0x18 ;  /* 0x0000002504257291 */ /* 0x002fe2000f8ec03f */
[C---:B0-----:R-:W-:Y:S01]  /*8340*/  IMAD.SHL.U32 R0, R5.reuse, 0x8, RZ ;  /* 0x0000000805007824 */ /* 0x041fe200078e00ff */
[----:B------:R-:W-:-:S04]  /*8350*/  LOP3.LUT R4, R5, 0x7f, RZ, 0xc0, !PT ;  /* 0x0000007f05047812 */ /* 0x000fc800078ec0ff */
[----:B------:R-:W-:Y:S01]  /*8360*/  LOP3.LUT R2, R0, 0x1f8, RZ, 0xc0, !PT ;  /* 0x000001f800027812 */ /* 0x000fe200078ec0ff */
[----:B------:R-:W-:Y:S02]  /*8370*/  IMAD.U32 R0, RZ, RZ, UR5 ;  /* 0x00000005ff007e24 */ /* 0x000fe4000f8e00ff */
[----:B------:R-:W-:Y:S01]  /*8380*/  IMAD.SHL.U32 R3, R4, 0x8, RZ ;  /* 0x0000000804037824 */ /* 0x000fe200078e00ff */
[----:B------:R-:W-:Y:S02]  /*8390*/  LOP3.LUT R2, R2, 0x38, R5, 0x78, !PT ;  /* 0x0000003802027812 */ /* 0x000fe400078e7805 */
[----:B------:R0:W-:Y:S01]  /*83a0*/  STL [R1+0x4], R0 ;  /* 0x0000040001007387 */ /* 0x0001e20000100800 */
[----:B------:R-:W-:Y:S02]  /*83b0*/  SHF.R.U32.HI R4, RZ, 0x3, R4 ;  /* 0x00000003ff047819 */ /* 0x000fe40000011604 */
[----:B------:R-:W-:Y:S01]  /*83c0*/  LOP3.LUT R2, R2, 0x200, R3, 0xf8, !PT ;  /* 0x0000020002027812 */ /* 0x000fe200078ef803 */
[----:B------:R1:W-:Y:S01]  /*83d0*/  STL [R1+0x18], RZ ;  /* 0x000018ff01007387 */ /* 0x0003e20000100800 */
[----:B------:R-:W-:-:S02]  /*83e0*/  IMAD.SHL.U32 R3, R5, 0x10, RZ ;  /* 0x0000001005037824 */ /* 0x000fc400078e00ff */
[----:B------:R-:W-:-:S03]  /*83f0*/  LEA R26, R2, UR37, 0x1 ;  /* 0x00000025021a7c11 */ /* 0x000fc6000f8e08ff */
[----:B0-----:R-:W-:-:S07]  /*8400*/  LOP3.LUT R0, R4, 0x70, R3, 0xf8, !PT ;  /* 0x0000007004007812 */ /* 0x001fce00078ef803 */
.L_x_94:
[----:B------:R-:W2:Y:S01]  /*8410*/  LDL R4, [R1+0x4] ;  /* 0x0000040001047983 */ /* 0x000ea20000100800 */
[----:B------:R-:W0:Y:S01]  /*8420*/  LDC R0, c[0x0][0xc38] ;  /* 0x00030e00ff007b82 */ /* 0x000e220000000800 */
[----:B------:R-:W-:Y:S05]  /*8430*/  YIELD ;  /* 0x0000000000007946 */ /* 0x000fea0003800000 */
[----:B------:R-:W-:Y:S02]  /*8440*/  ULDC.64 UR4, c[0x0][0x418] ;  /* 0x0001060000047ab9 */ /* 0x000fe40000000a00 */
[----:B------:R-:W3:Y:S01]  /*8450*/  LDC R17, c[0x0][0xc44] ;  /* 0x00031100ff117b82 */ /* 0x000ee20000000800 */
[----:B------:R-:W-:-:S03]  /*8460*/  UISETP.NE.U32.AND UP0, UPT, UR4, URZ, UPT ;  /* 0x0000003f0400728c */ /* 0x000fc6000bf05070 */
[----:B------:R-:W-:Y:S01]  /*8470*/  ULDC UR4, c[0x0][0x424] ;  /* 0x0001090000047ab9 */ /* 0x000fe20000000800 */
[----:B------:R-:W-:-:S04]  /*8480*/  UISETP.NE.AND.EX UP0, UPT, UR5, URZ, UPT, UP0 ;  /* 0x0000003f0500728c */ /* 0x000fc8000bf05300 */
[----:B------:R-:W-:Y:S01]  /*8490*/  USEL UR4, UR4, 0x1, UP0 ;  /* 0x0000000104047887 */ /* 0x000fe20008000000 */
[----:B0-----:R-:W-:Y:S02]  /*84a0*/  ISETP.NE.AND P0, PT, R0, 0x1, PT ;  /* 0x000000010000780c */ /* 0x001fe40003f05270 */
[----:B---3--:R-:W-:-:S11]  /*84b0*/  ISETP.NE.AND P1, PT, R17, 0x1, PT ;  /* 0x000000011100780c */ /* 0x008fd60003f25270 */
[----:B------:R-:W2:Y:S08]  /*84c0*/  @P0 LDC R0, c[0x0][0xc3c] ;  /* 0x00030f00ff000b82 */ /* 0x000eb00000000800 */
[----:B------:R-:W0:Y:S08]  /*84d0*/  @P0 LDC R5, c[0x0][0xc40] ;  /* 0x00031000ff050b82 */ /* 0x000e300000000800 */
[----:B------:R-:W3:Y:S01]  /*84e0*/  @P1 LDC.64 R2, c[0x0][0xc48] ;  /* 0x00031200ff021b82 */ /* 0x000ee20000000a00 */
[----:B--2---:R-:W-:-:S04]  /*84f0*/  @P0 IMAD.HI.U32 R0, R4, R0, RZ ;  /* 0x0000000004000227 */ /* 0x004fc800078e00ff */
[----:B------:R-:W-:Y:S01]  /*8500*/  IMAD.MOV.U32 R29, RZ, RZ, R4 ;  /* 0x000000ffff1d7224 */ /* 0x000fe200078e0004 */
[----:B0-----:R-:W-:Y:S02]  /*8510*/  @P0 SHF.R.U32.HI R29, RZ, R5, R0 ;  /* 0x00000005ff1d0219 */ /* 0x001fe40000011600 */
[----:B------:R-:W0:Y:S03]  /*8520*/  LDC R0, c[0x0][0x2f0] ;  /* 0x0000bc00ff007b82 */ /* 0x000e260000000800 */
[----:B---3--:R-:W-:-:S04]  /*8530*/  @P1 IMAD.HI.U32 R2, R29, R2, RZ ;  /* 0x000000021d021227 */ /* 0x008fc800078e00ff */
[--C-:B------:R-:W-:Y:S01]  /*8540*/  IMAD.MOV.U32 R27, RZ, RZ, R29.reuse ;  /* 0x000000ffff1b7224 */ /* 0x100fe200078e001d */
[----:B------:R-:W-:Y:S01]  /*8550*/  @P1 SHF.R.U32.HI R27, RZ, R3, R2 ;  /* 0x00000003ff1b1219 */ /* 0x000fe20000011602 */
[----:B0-----:R-:W-:Y:S01]  /*8560*/  IMAD R4, R0, UR4, RZ ;  /* 0x0000000400047c24 */ /* 0x001fe2000f8e02ff */
[----:B------:R-:W-:Y:S02]  /*8570*/  UIADD3 UR4, UR37, 0x12400, URZ ;  /* 0x0001240025047890 */ /* 0x000fe4000fffe03f */
[----:B------:R-:W-:Y:S01]  /*8580*/  IADD3 R0, -R27, RZ, RZ ;  /* 0x000000ff1b007210 */ /* 0x000fe20007ffe1ff */
[----:B------:R-:W-:Y:S01]  /*8590*/  VIADD R2, R4, 0xbf ;  /* 0x000000bf04027836 */ /* 0x000fe20000000000 */
[----:B------:R0:W-:Y:S01]  /*85a0*/  STL [R1+0xc], R4 ;  /* 0x00000c0401007387 */ /* 0x0001e20000100800 */
[----:B------:R-:W-:Y:S02]  /*85b0*/  ULOP3.LUT UP0, URZ, UR4, 0x3ff, URZ, 0xc0, !UPT ;  /* 0x000003ff043f7892 */ /* 0x000fe4000f80c03f */
[----:B------:R-:W-:-:S02]  /*85c0*/  IMAD R17, R17, R0, R29 ;  /* 0x0000000011117224 */ /* 0x000fc400078e021d */
[----:B------:R-:W-:Y:S02]  /*85d0*/  IMAD.HI R2, R2, 0x2aaaaaab, RZ ;  /* 0x2aaaaaab02027827 */ /* 0x000fe400078e02ff */
[----:B------:R-:W-:-:S03]  /*85e0*/  PLOP3.LUT P0, PT, PT, PT, UP0, 0x80, 0x0 ;  /* 0x000000000000781c */ /* 0x000fc60003f0f008 */
[----:B------:R-:W-:-:S04]  /*85f0*/  SHF.R.U32.HI R3, RZ, 0x1f, R2 ;  /* 0x0000001fff037819 */ /* 0x000fc80000011602 */
[----:B------:R-:W-:-:S05]  /*8600*/  LEA.HI.SX32 R25, R2, R3, 0x1b ;  /* 0x0000000302197211 */ /* 0x000fca00078fdaff */
[----:B------:R0:W-:Y:S01]  /*8610*/  STL [R1], R25 ;  /* 0x0000001901007387 */ /* 0x0001e20000100800 */
[----:B------:R-:W-:Y:S05]  /*8620*/  @!P0 BRA `(.L_x_31) ;  /* 0x0000000000408947 */ /* 0x000fea0003800000 */
[----:B------:R-:W-:Y:S01]  /*8630*/  MOV R2, 0x0 ;  /* 0x0000000000027802 */ /* 0x000fe20000000f00 */
[----:B------:R-:W-:Y:S01]  /*8640*/  ULDC.64 UR6, c[0x4][0xa8] ;  /* 0x01002a0000067ab9 */ /* 0x000fe20000000a00 */
[----:B------:R-:W-:Y:S01]  /*8650*/  ULDC.64 UR8, c[0x4][0xb0] ;  /* 0x01002c0000087ab9 */ /* 0x000fe20000000a00 */
[----:B------:R-:W-:Y:S01]  /*8660*/  ULDC.64 UR4, c[0x4][0x30] ;  /* 0x01000c0000047ab9 */ /* 0x000fe20000000a00 */
[----:B0-----:R-:W-:Y:S02]  /*8670*/  IMAD.U32 R4, RZ, RZ, UR6 ;  /* 0x00000006ff047e24 */ /* 0x001fe4000f8e00ff */
[----:B------:R-:W0:Y:S01]  /*8680*/  LDC.64 R2, c[0x4][R2] ;  /* 0x0100000002027b82 */ /* 0x000e220000000a00 */
[----:B------:R-:W-:Y:S02]  /*8690*/  IMAD.U32 R5, RZ, RZ, UR7 ;  /* 0x00000007ff057e24 */ /* 0x000fe4000f8e00ff */
[----:B------:R-:W-:Y:S02]  /*86a0*/  IMAD.U32 R6, RZ, RZ, UR8 ;  /* 0x00000008ff067e24 */ /* 0x000fe4000f8e00ff */
[----:B------:R-:W-:-:S02]  /*86b0*/  IMAD.U32 R7, RZ, RZ, UR9 ;  /* 0x00000009ff077e24 */ /* 0x000fc4000f8e00ff */
[----:B------:R-:W-:Y:S02]  /*86c0*/  IMAD.U32 R10, RZ, RZ, UR4 ;  /* 0x00000004ff0a7e24 */ /* 0x000fe4000f8e00ff */
[----:B------:R-:W-:Y:S02]  /*86d0*/  IMAD.U32 R11, RZ, RZ, UR5 ;  /* 0x00000005ff0b7e24 */ /* 0x000fe4000f8e00ff */
[----:B------:R-:W-:Y:S02]  /*86e0*/  IMAD.MOV.U32 R8, RZ, RZ, 0x70 ;  /* 0x00000070ff087424 */ /* 0x000fe400078e00ff */
[----:B------:R-:W-:Y:S02]  /*86f0*/  IMAD.MOV.U32 R12, RZ, RZ, 0x1 ;  /* 0x00000001ff0c7424 */ /* 0x000fe400078e00ff */
[----:B------:R-:W-:-:S07]  /*8700*/  IMAD.MOV.U32 R13, RZ, RZ, RZ ;  /* 0x000000ffff0d7224 */ /* 0x000fce00078e00ff */
[----:B------:R-:W-:-:S07]  /*8710*/  LEPC R20, `(.L_x_31) ;  /* 0x000000001014794e */ /* 0x000fce0000000000 */
[----:B01----:R-:W-:Y:S05]  /*8720*/  CALL.ABS.NOINC R2 ;  /* 0x0000000002007343 */ /* 0x003fea0003c00000 */
.L_x_31:
[----:B------:R-:W-:-:S04]  /*8730*/  UIADD3 UR4, UR37, 0x400, URZ ;  /* 0x0000040025047890 */ /* 0x000fc8000fffe03f */
[----:B------:R-:W-:-:S06]  /*8740*/  ULOP3.LUT UP0, URZ, UR4, 0x3ff, URZ, 0xc0, !UPT ;  /* 0x000003ff043f7892 */ /* 0x000fcc000f80c03f */
[----:B------:R-:W-:-:S13]  /*8750*/  PLOP3.LUT P0, PT, PT, PT, UP0, 0x80, 0x0 ;  /* 0x000000000000781c */ /* 0x000fda0003f0f008 */
[----:B------:R-:W-:Y:S05]  /*8760*/  @!P0 BRA `(.L_x_32) ;  /* 0x00000000007c8947 */ /* 0x000fea0003800000 */
[----:B------:R-:W-:Y:S01]  /*8770*/  MOV R18, 0x0 ;  /* 0x0000000000127802 */ /* 0x000fe20000000f00 */
[----:B------:R-:W-:Y:S01]  /*8780*/  ULDC.64 UR6, c[0x4][0xa8] ;  /* 0x01002a0000067ab9 */ /* 0x000fe20000000a00 */
[----:B------:R-:W-:Y:S01]  /*8790*/  ULDC.64 UR8, c[0x4][0xb0] ;  /* 0x01002c0000087ab9 */ /* 0x000fe20000000a00 */
[----:B------:R-:W-:Y:S01]  /*87a0*/  ULDC.64 UR4, c[0x4][0x38] ;  /* 0x01000e0000047ab9 */ /* 0x000fe20000000a00 */
[----:B------:R2:W3:Y:S01]  /*87b0*/  LDC.64 R2, c[0x4][R18] ;  /* 0x0100000012027b82 */ /* 0x0004e20000000a00 */
[----:B0-----:R-:W-:Y:S02]  /*87c0*/  IMAD.U32 R4, RZ, RZ, UR6 ;  /* 0x00000006ff047e24 */ /* 0x001fe4000f8e00ff */
[----:B------:R-:W-:Y:S02]  /*87d0*/  IMAD.U32 R5, RZ, RZ, UR7 ;  /* 0x00000007ff057e24 */ /* 0x000fe4000f8e00ff */
[----:B------:R-:W-:Y:S02]  /*87e0*/  IMAD.U32 R6, RZ, RZ, UR8 ;  /* 0x00000008ff067e24 */ /* 0x000fe4000f8e00ff */
[----:B------:R-:W-:-:S02]  /*87f0*/  IMAD.U32 R7, RZ, RZ, UR9 ;  /* 0x00000009ff077e24 */ /* 0x000fc4000f8e00ff */
[----:B------:R-:W-:Y:S02]  /*8800*/  IMAD.U32 R10, RZ, RZ, UR4 ;  /* 0x00000004ff0a7e24 */ /* 0x000fe4000f8e00ff */
[----:B------:R-:W-:Y:S02]  /*8810*/  IMAD.U32 R11, RZ, RZ, UR5 ;  /* 0x00000005ff0b7e24 */ /* 0x000fe4000f8e00ff */
[----:B------:R-:W-:Y:S02]  /*8820*/  IMAD.MOV.U32 R8, RZ, RZ, 0x70 ;  /* 0x00000070ff087424 */ /* 0x000fe400078e00ff */
[----:B------:R-:W-:Y:S02]  /*8830*/  IMAD.MOV.U32 R12, RZ, RZ, 0x1 ;  /* 0x00000001ff0c7424 */ /* 0x000fe400078e00ff */
[----:B--2---:R-:W-:-:S07]  /*8840*/  IMAD.MOV.U32 R13, RZ, RZ, RZ ;  /* 0x000000ffff0d7224 */ /* 0x004fce00078e00ff */
[----:B------:R-:W-:-:S07]  /*8850*/  LEPC R20, `(.L_x_33) ;  /* 0x000000001014794e */ /* 0x000fce0000000000 */
[----:B-1-3--:R-:W-:Y:S05]  /*8860*/  CALL.ABS.NOINC R2 ;  /* 0x0000000002007343 */ /* 0x00afea0003c00000 */
.L_x_33:
[----:B------:R0:W1:Y:S01]  /*8870*/  LDC.64 R2, c[0x4][R18] ;  /* 0x0100000012027b82 */ /* 0x0000620000000a00 */
[----:B------:R-:W-:Y:S01]  /*8880*/  ULDC.64 UR6, c[0x4][0xa8] ;  /* 0x01002a0000067ab9 */ /* 0x000fe20000000a00 */
[----:B------:R-:W-:Y:S01]  /*8890*/  ULDC.64 UR8, c[0x4][0xb0] ;  /* 0x01002c0000087ab9 */ /* 0x000fe20000000a00 */
[----:B------:R-:W-:Y:S01]  /*88a0*/  ULDC.64 UR4, c[0x4][0x40] ;  /* 0x0100100000047ab9 */ /* 0x000fe20000000a00 */
[----:B------:R-:W-:Y:S01]  /*88b0*/  IMAD.U32 R4, RZ, RZ, UR6 ;  /* 0x00000006ff047e24 */ /* 0x000fe2000f8e00ff */
[----:B------:R-:W-:Y:S01]  /*88c0*/  MOV R13, RZ ;  /* 0x000000ff000d7202 */ /* 0x000fe20000000f00 */
[----:B------:R-:W-:Y:S02]  /*88d0*/  IMAD.U32 R5, RZ, RZ, UR7 ;  /* 0x00000007ff057e24 */ /* 0x000fe4000f8e00ff */
[----:B------:R-:W-:Y:S02]  /*88e0*/  IMAD.U32 R6, RZ, RZ, UR8 ;  /* 0x00000008ff067e24 */ /* 0x000fe4000f8e00ff */
[----:B------:R-:W-:-:S02]  /*88f0*/  IMAD.U32 R7, RZ, RZ, UR9 ;  /* 0x00000009ff077e24 */ /* 0x000fc4000f8e00ff */
[----:B------:R-:W-:Y:S02]  /*8900*/  IMAD.U32 R10, RZ, RZ, UR4 ;  /* 0x00000004ff0a7e24 */ /* 0x000fe4000f8e00ff */
[----:B------:R-:W-:Y:S02]  /*8910*/  IMAD.U32 R11, RZ, RZ, UR5 ;  /* 0x00000005ff0b7e24 */ /* 0x000fe4000f8e00ff */
[----:B------:R-:W-:Y:S02]  /*8920*/  IMAD.MOV.U32 R8, RZ, RZ, 0x70 ;  /* 0x00000070ff087424 */ /* 0x000fe400078e00ff */
[----:B0-----:R-:W-:-:S07]  /*8930*/  IMAD.MOV.U32 R12, RZ, RZ, 0x1 ;  /* 0x00000001ff0c7424 */ /* 0x001fce00078e00ff */
[----:B------:R-:W-:-:S07]  /*8940*/  LEPC R20, `(.L_x_32) ;  /* 0x000000001014794e */ /* 0x000fce0000000000 */
[----:B-1----:R-:W-:Y:S05]  /*8950*/  CALL.ABS.NOINC R2 ;  /* 0x0000000002007343 */ /* 0x002fea0003c00000 */
.L_x_32:
[----:B------:R-:W-:Y:S01]  /*8960*/  ULDC.64 UR4, c[0x0][0x9f8] ;  /* 0x00027e0000047ab9 */ /* 0x000fe20000000a00 */
[----:B------:R-:W-:Y:S01]  /*8970*/  IMAD.MOV.U32 R22, RZ, RZ, R27 ;  /* 0x000000ffff167224 */ /* 0x000fe200078e001b */
[----:B------:R-:W-:-:S04]  /*8980*/  ISETP.NE.U32.AND P0, PT, RZ, UR4, PT ;  /* 0x00000004ff007c0c */ /* 0x000fc8000bf05070 */
[----:B------:R-:W-:-:S13]  /*8990*/  ISETP.NE.AND.EX P0, PT, RZ, UR5, PT, P0 ;  /* 0x00000005ff007c0c */ /* 0x000fda000bf05300 */
[----:B------:R-:W2:Y:S02]  /*89a0*/  @P0 LDC.64 R2, c[0x0][0x9f8] ;  /* 0x00027e00ff020b82 */ /* 0x000ea40000000a00 */
[----:B--2---:R-:W-:-:S05]  /*89b0*/  @P0 IMAD.WIDE R2, R27, 0x4, R2 ;  /* 0x000000041b020825 */ /* 0x004fca00078e0202 */
[----:B------:R2:W0:Y:S01]  /*89c0*/  @P0 LDG.E R22, desc[UR46][R2.64] ;  /* 0x0000002e02160981 */ /* 0x000422000c1e1900 */
[----:B------:R-:W-:Y:S01]  /*89d0*/  UMOV UR4, 0xffffffff ;  /* 0xffffffff00047882 */ /* 0x000fe20000000000 */
[----:B------:R-:W-:Y:S01]  /*89e0*/  LOP3.LUT R19, R19, 0xfffffffe, RZ, 0xc0, !PT ;  /* 0xfffffffe13137812 */ /* 0x000fe200078ec0ff */
[----:B------:R-:W-:Y:S01]  /*89f0*/  VIADD R28, R25, 0xffffffff ;  /* 0xffffffff191c7836 */ /* 0x000fe20000000000 */
[----:B--2---:R-:W2:Y:S02]  /*8a00*/  LDC.64 R2, c[0x0][0x418] ;  /* 0x00010600ff027b82 */ /* 0x004ea40000000a00 */
[----:B--2---:R-:W-:-:S04]  /*8a10*/  ISETP.NE.U32.AND P0, PT, R2, RZ, PT ;  /* 0x000000ff0200720c */ /* 0x004fc80003f05070 */
[----:B------:R-:W-:-:S13]  /*8a20*/  ISETP.NE.AND.EX P1, PT, R3, RZ, PT, P0 ;  /* 0x000000ff0300720c */ /* 0x000fda0003f25300 */
[----:B------:R-:W-:Y:S02]  /*8a30*/  @P1 LOP3.LUT R19, R19, 0x1, RZ, 0xfc, !PT ;  /* 0x0000000113131812 */ /* 0x000fe400078efcff */
[----:B0-----:R-:W-:Y:S02]  /*8a40*/  SHF.R.S32.HI R25, RZ, 0x1f, R22 ;  /* 0x0000001fff197819 */ /* 0x001fe40000011416 */
[----:B------:R-:W-:Y:S01]  /*8a50*/  SEL R18, R22, RZ, !P1 ;  /* 0x000000ff16127207 */ /* 0x000fe20004800000 */
[----:B------:R-:W-:Y:S06]  /*8a60*/  BRA.DIV UR4, `(.L_x_34) ;  /* 0x0000003204387947 */ /* 0x000fec000b800000 */
[----:B------:R-:W0:Y:S02]  /*8a70*/  S2R R0, SR_TID.X ;  /* 0x0000000000007919 */ /* 0x000e240000002100 */
[----:B0-----:R-:W-:-:S04]  /*8a80*/  SHF.R.U32.HI R0, RZ, 0x5, R0 ;  /* 0x00000005ff007819 */ /* 0x001fc80000011600 */
[----:B------:R-:W-:-:S05]  /*8a90*/  LOP3.LUT R0, R0, 0x3, RZ, 0xc0, !PT ;  /* 0x0000000300007812 */ /* 0x000fca00078ec0ff */
[----:B------:R0:W2:Y:S02]  /*8aa0*/  SHFL.IDX PT, R14, R0, RZ, 0x1f ;  /* 0x00001fff000e7589 */ /* 0x0000a400000e0000 */
.L_x_110:
[----:B--2---:R-:W-:Y:S02]  /*8ab0*/  ISETP.NE.AND P0, PT, R14, RZ, PT ;  /* 0x000000ff0e00720c */ /* 0x004fe40003f05270 */
[----:B------:R-:W-:Y:S02]  /*8ac0*/  PLOP3.LUT P2, PT, PT, PT, PT, 0x8, 0x0 ;  /* 0x000000000000781c */ /* 0x000fe40003f4e170 */
[----:B------:R-:W-:-:S11]  /*8ad0*/  LOP3.LUT R19, R19, 0xfffffffd, RZ, 0xc0, !PT ;  /* 0xfffffffd13137812 */ /* 0x000fd600078ec0ff */
[----:B------:R-:W-:Y:S01]  /*8ae0*/  @P2 LOP3.LUT R19, R19, 0x2, RZ, 0xfc, !PT ;  /* 0x0000000213132812 */ /* 0x000fe200078efcff */
[----:B------:R-:W-:Y:S06]  /*8af0*/  @P0 BRA `(.L_x_35) ;  /* 0x0000000000ec0947 */ /* 0x000fec0003800000 */
[----:B------:R-:W-:-:S03]  /*8b00*/  UMOV UR4, 0xffffffff ;  /* 0xffffffff00047882 */ /* 0x000fc60000000000 */
[----:B------:R-:W-:Y:S05]  /*8b10*/  BRA.DIV UR4, `(.L_x_36) ;  /* 0x0000003204407947 */ /* 0x000fea000b800000 */
[----:B------:R-:W-:-:S13]  /*8b20*/  ELECT P6, URZ, PT ;  /* 0x00000000003f782f */ /* 0x000fda00038c0000 */
.L_x_113:
[----:B------:R-:W-:Y:S05]  /*8b30*/  @!P6 BRA `(.L_x_35) ;  /* 0x0000000000dce947 */ /* 0x000fea0003800000 */
[----:B------:R-:W-:Y:S02]  /*8b40*/  IMAD.MOV.U32 R24, RZ, RZ, R28 ;  /* 0x000000ffff187224 */ /* 0x000fe400078e001c */
[----:B------:R-:W-:Y:S01]  /*8b50*/  IMAD.MOV.U32 R18, RZ, RZ, R22 ;  /* 0x000000ffff127224 */ /* 0x000fe200078e0016 */
[----:B------:R-:W-:Y:S06]  /*8b60*/  @!P1 BRA `(.L_x_37) ;  /* 0x0000000000489947 */ /* 0x000fec0003800000 */
[----:B------:R-:W2:Y:S01]  /*8b70*/  LDC R24, c[0x0][0x43c] ;  /* 0x00010f00ff187b82 */ /* 0x000ea20000000800 */
[----:B0-----:R-:W-:Y:S01]  /*8b80*/  IMAD.MOV.U32 R0, RZ, RZ, R28 ;  /* 0x000000ffff007224 */ /* 0x001fe200078e001c */
[----:B------:R-:W-:Y:S02]  /*8b90*/  ULDC.64 UR4, c[0x0][0x428] ;  /* 0x00010a0000047ab9 */ /* 0x000fe40000000a00 */
[----:B------:R-:W-:-:S04]  /*8ba0*/  IMAD R7, R25, UR4, RZ ;  /* 0x0000000419077c24 */ /* 0x000fc8000f8e02ff */
[----:B------:R-:W-:Y:S01]  /*8bb0*/  IMAD R7, R22, UR5, R7 ;  /* 0x0000000516077c24 */ /* 0x000fe2000f8e0207 */
[----:B--2---:R-:W-:-:S13]  /*8bc0*/  ISETP.NE.AND P0, PT, R24, 0x1, PT ;  /* 0x000000011800780c */ /* 0x004fda0003f05270 */
[----:B------:R-:W0:Y:S02]  /*8bd0*/  @P0 LDC.64 R4, c[0x0][0x440] ;  /* 0x00011000ff040b82 */ /* 0x000e240000000a00 */
[----:B0-----:R-:W-:-:S05]  /*8be0*/  @P0 IMAD.HI.U32 R4, R28, R4, RZ ;  /* 0x000000041c040227 */ /* 0x001fca00078e00ff */
[----:B------:R-:W-:-:S04]  /*8bf0*/  @P0 SHF.R.U32.HI R0, RZ, R5, R4 ;  /* 0x00000005ff000219 */ /* 0x000fc80000011604 */
[--C-:B------:R-:W-:Y:S01]  /*8c00*/  SHF.R.S32.HI R5, RZ, 0x1f, R0.reuse ;  /* 0x0000001fff057819 */ /* 0x100fe20000011400 */
[----:B------:R-:W-:-:S04]  /*8c10*/  IMAD.MOV.U32 R4, RZ, RZ, R0 ;  /* 0x000000ffff047224 */ /* 0x000fc800078e0000 */
[----:B------:R-:W-:-:S04]  /*8c20*/  IMAD.WIDE.U32 R4, R22, UR4, R4 ;  /* 0x0000000416047c25 */ /* 0x000fc8000f8e0004 */
[----:B------:R-:W-:Y:S01]  /*8c30*/  IMAD.IADD R5, R5, 0x1, R7 ;  /* 0x0000000105057824 */ /* 0x000fe200078e0207 */
[----:B------:R-:W-:-:S04]  /*8c40*/  LEA R2, P0, R4, R2, 0x2 ;  /* 0x0000000204027211 */ /* 0x000fc800078010ff */
[----:B------:R-:W-:-:S05]  /*8c50*/  LEA.HI.X R3, R4, R3, R5, 0x2, P0 ;  /* 0x0000000304037211 */ /* 0x000fca00000f1405 */
[----:B------:R2:W5:Y:S01]  /*8c60*/  LDG.E R18, desc[UR46][R2.64] ;  /* 0x0000002e02127981 */ /* 0x000562000c1e1900 */
[----:B------:R-:W-:-:S04]  /*8c70*/  IMAD.MOV R5, RZ, RZ, -R0 ;  /* 0x000000ffff057224 */ /* 0x000fc800078e0a00 */
[----:B------:R-:W-:-:S07]  /*8c80*/  IMAD R24, R24, R5, R28 ;  /* 0x0000000518187224 */ /* 0x000fce00078e021c */
.L_x_37:
[----:B0-----:R-:W0:Y:S01]  /*8c90*/  S2R R0, SR_TID.X ;  /* 0x0000000000007919 */ /* 0x001e220000002100 */
[----:B--2---:R-:W-:Y:S02]  /*8ca0*/  LEA R3, R16, UR37, 0x3 ;  /* 0x0000002510037c11 */ /* 0x004fe4000f8e18ff */
[----:B0-----:R-:W-:Y:S02]  /*8cb0*/  LOP3.LUT R2, R0, 0x7f, RZ, 0xc0, !PT ;  /* 0x0000007f00027812 */ /* 0x001fe400078ec0ff */
[----:B------:R-:W-:Y:S02]  /*8cc0*/  SHF.L.U32 R0, R23, 0x1f, RZ ;  /* 0x0000001f17007819 */ /* 0x000fe400000006ff */
[----:B------:R-:W-:Y:S02]  /*8cd0*/  ISETP.NE.AND P1, PT, R2, RZ, PT ;  /* 0x000000ff0200720c */ /* 0x000fe40003f25270 */
[----:B------:R-:W0:Y:S02]  /*8ce0*/  SYNCS.PHASECHK.TRANS64.TRYWAIT P0, [R3+URZ+0x30840], R0 ;  /* 0x03084000030075a7 */ /* 0x000e24000800017f */
[----:B0-----:R-:W-:Y:S09]  /*8cf0*/  @!P0 BRA `(.L_x_38) ;  /* 0x0000002c00e88947 */ /* 0x001ff20003800000 */
.L_x_114:
[----:B------:R-:W-:Y:S05]  /*8d00*/  @P1 BRA `(.L_x_39) ;  /* 0x00000000001c1947 */ /* 0x000fea0003800000 */
[----:B------:R-:W2:Y:S01]  /*8d10*/  S2R R2, SR_TID.X ;  /* 0x0000000000027919 */ /* 0x000ea20000002100 */
[----:B0-----:R-:W-:-:S04]  /*8d20*/  IMAD.MOV.U32 R0, RZ, RZ, 0x6000 ;  /* 0x00006000ff007424 */ /* 0x001fc800078e00ff */
[----:B------:R3:W-:Y:S01]  /*8d30*/  SYNCS.ARRIVE.TRANS64 RZ, [R3+URZ+0x30830], R0 ;  /* 0x0308300003ff79a7 */ /* 0x0007e2000800003f */
[----:B--2---:R-:W-:-:S04]  /*8d40*/  LOP3.LUT R2, R2, 0x1f, RZ, 0xc0, !PT ;  /* 0x0000001f02027812 */ /* 0x004fc800078ec0ff */
[----:B------:R-:W-:-:S13]  /*8d50*/  ISETP.NE.AND P0, PT, R2, RZ, PT ;  /* 0x000000ff0200720c */ /* 0x000fda0003f05270 */
[----:B---3--:R-:W-:Y:S05]  /*8d60*/  @!P0 BRA `(.L_x_39) ;  /* 0x0000000000048947 */ /* 0x008fea0003800000 */
[----:B------:R-:W-:Y:S01]  /*8d70*/  BPT.TRAP 0x1 ;  /* 0x000000040000795c */ /* 0x000fe20000300000 */
.L_x_39:
[----:B------:R-:W-:Y:S01]  /*8d80*/  R2UR UR8, R16 ;  /* 0x00000000100872ca */ /* 0x000fe200000e0000 */
[----:B------:R-:W-:Y:S01]  /*8d90*/  UIADD3 UR4, UP0, UR40, 0x370, URZ ;  /* 0x0000037028047890 */ /* 0x000fe2000ff1e03f */
[----:B------:R-:W-:Y:S01]  /*8da0*/  R2UR UR9, R3 ;  /* 0x00000000030972ca */ /* 0x000fe200000e0000 */
[----:B------:R-:W-:Y:S01]  /*8db0*/  UMOV UR6, 0x0 ;  /* 0x0000000000067882 */ /* 0x000fe20000000000 */
[----:B------:R-:W-:Y:S01]  /*8dc0*/  R2UR UR11, R24 ;  /* 0x00000000180b72ca */ /* 0x000fe200000e0000 */
[----:B------:R-:W-:Y:S01]  /*8dd0*/  UIADD3.X UR5, URZ, UR41, URZ, UP0, !UPT ;  /* 0x000000293f057290 */ /* 0x000fe200087fe43f */
[----:B------:R-:W-:Y:S01]  /*8de0*/  R2UR UR12, R17 ;  /* 0x00000000110c72ca */ /* 0x000fe200000e0000 */
[----:B------:R-:W-:Y:S01]  /*8df0*/  UMOV UR7, 0x14f00000 ;  /* 0x14f0000000077882 */ /* 0x000fe20000000000 */
[----:B-----5:R-:W-:Y:S01]  /*8e00*/  R2UR UR13, R18 ;  /* 0x00000000120d72ca */ /* 0x020fe200000e0000 */
[----:B------:R-:W-:Y:S01]  /*8e10*/  UMOV UR10, URZ ;  /* 0x0000003f000a7c82 */ /* 0x000fe20008000000 */
[----:B------:R-:W-:-:S02]  /*8e20*/  PLOP3.LUT P0, PT, PT, PT, PT, 0x80, 0x0 ;  /* 0x000000000000781c */ /* 0x000fc40003f0f070 */
[----:B------:R-:W-:Y:S01]  /*8e30*/  LOP3.LUT R19, R19, 0xfffffffd, RZ, 0xc0, !PT ;  /* 0xfffffffd13137812 */ /* 0x000fe200078ec0ff */
[----:B------:R-:W-:Y:S02]  /*8e40*/  UIMAD UR8, UR8, 0x6000, UR37 ;  /* 0x00006000080878a4 */ /* 0x000fe4000f8e0225 */
[----:B------:R-:W-:Y:S02]  /*8e50*/  UIADD3 UR9, UR9, 0x30830, URZ ;  /* 0x0003083009097890 */ /* 0x000fe4000fffe03f */
[----:B------:R-:W-:Y:S02]  /*8e60*/  UIMAD UR11, UR11, 0xc0, URZ ;  /* 0x000000c00b0b78a4 */ /* 0x000fe4000f8e023f */
[----:B------:R-:W-:-:S04]  /*8e70*/  UIADD3 UR8, UR8, 0x12400, URZ ;  /* 0x0001240008087890 */ /* 0x000fc8000fffe03f */
[----:B------:R-:W-:-:S05]  /*8e80*/  @P0 LOP3.LUT R19, R19, 0x2, RZ, 0xfc, !PT ;  /* 0x0000000213130812 */ /* 0x000fca00078efcff */
[----:B------:R2:W-:Y:S02]  /*8e90*/  UTMALDG.4D [UR8], [UR4], desc[UR6] ;  /* 0x00000608040075b4 */ /* 0x0005e40008019000 */
[----:B--2---:R-:W-:Y:S01]  /*8ea0*/  NOP ;  /* 0x0000000000007918 */ /* 0x004fe20000000000 */
.L_x_35:
[----:B------:R-:W-:Y:S05]  /*8eb0*/  WARPSYNC.ALL ;  /* 0x0000000000007948 */ /* 0x000fea0003800000 */
[----:B------:R-:W-:Y:S01]  /*8ec0*/  UIADD3 UR4, UR37, 0xc400, URZ ;  /* 0x0000c40025047890 */ /* 0x000fe2000fffe03f */
[----:B0-----:R-:W-:Y:S01]  /*8ed0*/  SHF.R.S32.HI R0, RZ, 0x1f, R17 ;  /* 0x0000001fff007819 */ /* 0x001fe20000011411 */
[----:B------:R-:W-:Y:S02]  /*8ee0*/  BAR.SYNC.DEFER_BLOCKING 0x8, 0x200 ;  /* 0x0208000000007b1d */ /* 0x000fe40000010000 */
[----:B------:R-:W-:-:S04]  /*8ef0*/  ULOP3.LUT UP0, URZ, UR4, 0x3ff, URZ, 0xc0, !UPT ;  /* 0x000003ff043f7892 */ /* 0x000fc8000f80c03f */
[----:B------:R-:W-:Y:S02]  /*8f00*/  ULDC.64 UR4, c[0x0][0x2d8] ;  /* 0x0000b60000047ab9 */ /* 0x000fe40000000a00 */
[----:B------:R-:W-:Y:S01]  /*8f10*/  IMAD R0, R0, UR4, RZ ;  /* 0x0000000400007c24 */ /* 0x000fe2000f8e02ff */
[----:B------:R-:W-:Y:S01]  /*8f20*/  PLOP3.LUT P0, PT, PT, PT, UP0, 0x80, 0x0 ;  /* 0x000000000000781c */ /* 0x000fe20003f0f008 */
[----:B------:R-:W-:-:S04]  /*8f30*/  IMAD.WIDE.U32 R2, R17, UR4, RZ ;  /* 0x0000000411027c25 */ /* 0x000fc8000f8e00ff */
[----:B------:R-:W-:Y:S01]  /*8f40*/  IMAD R0, R17, UR5, R0 ;  /* 0x0000000511007c24 */ /* 0x000fe2000f8e0200 */
[----:B------:R0:W-:Y:S03]  /*8f50*/  STL.64 [R1+0x10], R2 ;  /* 0x0000100201007387 */ /* 0x0001e60000100a00 */
[----:B0-----:R-:W-:Y:S01]  /*8f60*/  IMAD.IADD R2, R3, 0x1, R0 ;  /* 0x0000000103027824 */ /* 0x001fe200078e0200 */
[----:B------:R-:W-:-:S05]  /*8f70*/  SHF.R.S32.HI R0, RZ, 0x1f, R27 ;  /* 0x0000001fff007819 */ /* 0x000fca000001141b */
[----:B------:R0:W-:Y:S04]  /*8f80*/  STL [R1+0x20], R0 ;  /* 0x0000200001007387 */ /* 0x0001e80000100800 */
[----:B------:R0:W-:Y:S01]  /*8f90*/  STL [R1+0x1c], R2 ;  /* 0x00001c0201007387 */ /* 0x0001e20000100800 */
[----:B------:R-:W-:Y:S05]  /*8fa0*/  @!P0 BRA `(.L_x_40) ;  /* 0x0000000000408947 */ /* 0x000fea0003800000 */
[----:B0-----:R-:W-:Y:S01]  /*8fb0*/  MOV R2, 0x0 ;  /* 0x0000000000027802 */ /* 0x001fe20000000f00 */
[----:B------:R-:W-:Y:S01]  /*8fc0*/  ULDC.64 UR6, c[0x4][0xa8] ;  /* 0x01002a0000067ab9 */ /* 0x000fe20000000a00 */
[----:B------:R-:W-:Y:S01]  /*8fd0*/  ULDC.64 UR8, c[0x4][0xb0] ;  /* 0x01002c0000087ab9 */ /* 0x000fe20000000a00 */
[----:B------:R-:W-:Y:S01]  /*8fe0*/  ULDC.64 UR4, c[0x4][0x20] ;  /* 0x0100080000047ab9 */ /* 0x000fe20000000a00 */
[----:B------:R-:W-:Y:S02]  /*8ff0*/  IMAD.U32 R4, RZ, RZ, UR6 ;  /* 0x00000006ff047e24 */ /* 0x000fe4000f8e00ff */
        /* <DEDUP_REMOVED lines=11> */
.L_x_40:
[----:B------:R-:W2:Y:S01]  /*90b0*/  LDL.LU R20, [R1+0x1c] ;  /* 0x00001c0001147983 */ /* 0x000ea20000300800 */
[----:B------:R-:W3:Y:S01]  /*90c0*/  LDC R9, c[0x0][0x448] ;  /* 0x00011200ff097b82 */ /* 0x000ee20000000800 */
[----:B------:R-:W-:Y:S01]  /*90d0*/  ULDC.64 UR4, c[0x0][0x2e0] ;  /* 0x0000b80000047ab9 */ /* 0x000fe20000000a00 */
[----:B------:R-:W-:Y:S01]  /*90e0*/  ULDC.64 UR6, c[0x0][0x2c8] ;  /* 0x0000b20000067ab9 */ /* 0x000fe20000000a00 */
[----:B0-----:R-:W2:Y:S01]  /*90f0*/  LDL.LU.64 R2, [R1+0x10] ;  /* 0x0000100001027983 */ /* 0x001ea20000300a00 */
[----:B------:R-:W-:-:S03]  /*9100*/  ULDC.64 UR8, c[0x0][0x280] ;  /* 0x0000a00000087ab9 */ /* 0x000fc60000000a00 */
[----:B------:R-:W4:Y:S04]  /*9110*/  LDL.LU R0, [R1+0x20] ;  /* 0x0000200001007983 */ /* 0x000f280000300800 */
[----:B------:R-:W5:Y:S01]  /*9120*/  LDL R21, [R1+0x4] ;  /* 0x0000040001157983 */ /* 0x000f620000100800 */
[----:B------:R-:W0:Y:S01]  /*9130*/  S2R R12, SR_TID.X ;  /* 0x00000000000c7919 */ /* 0x000e220000002100 */
[----:B---3--:R-:W-:-:S13]  /*9140*/  ISETP.NE.AND P0, PT, R9, 0x1, PT ;  /* 0x000000010900780c */ /* 0x008fda0003f05270 */
[----:B------:R-:W3:Y:S08]  /*9150*/  @P0 LDC R4, c[0x0][0x450] ;  /* 0x00011400ff040b82 */ /* 0x000ef00000000800 */
[----:B------:R-:W1:Y:S01]  /*9160*/  @P0 LDC R10, c[0x0][0x44c] ;  /* 0x00011300ff0a0b82 */ /* 0x000e620000000800 */
[----:B--2---:R-:W-:Y:S02]  /*9170*/  IMAD.MOV.U32 R3, RZ, RZ, R20 ;  /* 0x000000ffff037224 */ /* 0x004fe400078e0014 */
[----:B------:R-:W2:Y:S01]  /*9180*/  S2R R20, SR_TID.X ;  /* 0x0000000000147919 */ /* 0x000ea20000002100 */
[----:B----4-:R-:W-:-:S02]  /*9190*/  IMAD R0, R0, UR4, RZ ;  /* 0x0000000400007c24 */ /* 0x010fc4000f8e02ff */
[----:B------:R-:W-:Y:S01]  /*91a0*/  IMAD.WIDE.U32 R2, R27, UR4, R2 ;  /* 0x000000041b027c25 */ /* 0x000fe2000f8e0002 */
[----:B------:R-:W-:-:S03]  /*91b0*/  ULDC UR4, c[0x0][0xc38] ;  /* 0x00030e0000047ab9 */ /* 0x000fc60000000800 */
[----:B------:R-:W-:Y:S02]  /*91c0*/  IMAD R5, R27, UR5, R0 ;  /* 0x000000051b057c24 */ /* 0x000fe4000f8e0200 */
[----:B------:R-:W4:Y:S02]  /*91d0*/  @P0 LDC R0, c[0x0][0x44c] ;  /* 0x00011300ff000b82 */ /* 0x000f240000000800 */
[----:B------:R-:W-:Y:S01]  /*91e0*/  IMAD.IADD R3, R3, 0x1, R5 ;  /* 0x0000000103037824 */ /* 0x000fe200078e0205 */
[C---:B--2---:R-:W-:Y:S01]  /*91f0*/  LOP3.LUT R6, R20.reuse, 0x7f, RZ, 0xc0, !PT ;  /* 0x0000007f14067812 */ /* 0x044fe200078ec0ff */
[----:B------:R-:W-:-:S03]  /*9200*/  IMAD.SHL.U32 R20, R20, 0x10, RZ ;  /* 0x0000001014147824 */ /* 0x000fc600078e00ff */
[----:B------:R-:W-:Y:S01]  /*9210*/  SHF.R.U32.HI R7, RZ, 0x3, R6 ;  /* 0x00000003ff077819 */ /* 0x000fe20000011606 */
[----:B------:R-:W-:-:S03]  /*9220*/  IMAD.MOV R6, RZ, RZ, -R29 ;  /* 0x000000ffff067224 */ /* 0x000fc600078e0a1d */
[----:B------:R-:W-:Y:S01]  /*9230*/  LOP3.LUT R20, R7, 0x70, R20, 0xf8, !PT ;  /* 0x0000007007147812 */ /* 0x000fe200078ef814 */
[----:B-----5:R-:W-:Y:S01]  /*9240*/  IMAD R6, R6, UR4, R21 ;  /* 0x0000000406067c24 */ /* 0x020fe2000f8e0215 */
[----:B------:R-:W-:Y:S01]  /*9250*/  ULDC.64 UR4, c[0x0][0x2d0] ;  /* 0x0000b40000047ab9 */ /* 0x000fe20000000a00 */
[----:B0-----:R-:W-:Y:S02]  /*9260*/  LOP3.LUT R21, R12, 0x7f, RZ, 0xc0, !PT ;  /* 0x0000007f0c157812 */ /* 0x001fe400078ec0ff */
[----:B------:R-:W-:Y:S02]  /*9270*/  IMAD R7, R6, 0xc0, R20 ;  /* 0x000000c006077824 */ /* 0x000fe400078e0214 */
[----:B------:R-:W-:Y:S01]  /*9280*/  IMAD.SHL.U32 R20, R12, 0x8, RZ ;  /* 0x000000080c147824 */ /* 0x000fe200078e00ff */
[----:B------:R-:W-:Y:S01]  /*9290*/  SHF.R.U32.HI R21, RZ, 0x3, R21 ;  /* 0x00000003ff157819 */ /* 0x000fe20000011615 */
[----:B----4-:R-:W-:-:S03]  /*92a0*/  @P0 IMAD.HI.U32 R11, R7, R0, RZ ;  /* 0x00000000070b0227 */ /* 0x010fc600078e00ff */
[----:B------:R-:W-:Y:S01]  /*92b0*/  LOP3.LUT R20, R20, 0x38, RZ, 0xc0, !PT ;  /* 0x0000003814147812 */ /* 0x000fe200078ec0ff */
[----:B------:R-:W-:Y:S01]  /*92c0*/  IMAD.MOV.U32 R5, RZ, RZ, R7 ;  /* 0x000000ffff057224 */ /* 0x000fe200078e0007 */
[----:B---3--:R-:W-:-:S04]  /*92d0*/  @P0 SHF.R.U32.HI R5, RZ, R4, R11 ;  /* 0x00000004ff050219 */ /* 0x008fc8000001160b */
[----:B------:R-:W-:-:S05]  /*92e0*/  SHF.R.S32.HI R0, RZ, 0x1f, R5 ;  /* 0x0000001fff007819 */ /* 0x000fca0000011405 */
[----:B------:R-:W-:-:S04]  /*92f0*/  IMAD R0, R0, UR4, RZ ;  /* 0x0000000400007c24 */ /* 0x000fc8000f8e02ff */
[C---:B------:R-:W-:Y:S02]  /*9300*/  IMAD R11, R5.reuse, UR5, R0 ;  /* 0x00000005050b7c24 */ /* 0x040fe4000f8e0200 */
[----:B------:R-:W-:Y:S02]  /*9310*/  IMAD.MOV R0, RZ, RZ, -R5 ;  /* 0x000000ffff007224 */ /* 0x000fe400078e0a05 */
[----:B------:R-:W-:-:S04]  /*9320*/  IMAD.WIDE.U32 R4, R5, UR4, R2 ;  /* 0x0000000405047c25 */ /* 0x000fc8000f8e0002 */
[----:B------:R-:W-:Y:S02]  /*9330*/  IMAD R0, R9, R0, R7 ;  /* 0x0000000009007224 */ /* 0x000fe400078e0207 */
[----:B------:R-:W-:-:S03]  /*9340*/  IMAD.IADD R5, R5, 0x1, R11 ;  /* 0x0000000105057824 */ /* 0x000fc600078e020b */
[----:B------:R-:W-:Y:S01]  /*9350*/  SHF.R.S32.HI R8, RZ, 0x1f, R0 ;  /* 0x0000001fff087819 */ /* 0x000fe20000011400 */
[----:B------:R-:W-:-:S04]  /*9360*/  IMAD.WIDE.U32 R4, R0, UR6, R4 ;  /* 0x0000000600047c25 */ /* 0x000fc8000f8e0004 */
[----:B------:R-:W-:-:S04]  /*9370*/  IMAD R8, R8, UR6, RZ ;  /* 0x0000000608087c24 */ /* 0x000fc8000f8e02ff */
[----:B------:R-:W-:Y:S01]  /*9380*/  IMAD R11, R0, UR7, R8 ;  /* 0x00000007000b7c24 */ /* 0x000fe2000f8e0208 */
[----:B------:R-:W-:Y:S01]  /*9390*/  LEA R0, P1, R4, UR8, 0x1 ;  /* 0x0000000804007c11 */ /* 0x000fe2000f8208ff */
[----:B------:R-:W-:-:S03]  /*93a0*/  VIADD R8, R7, 0x80 ;  /* 0x0000008007087836 */ /* 0x000fc60000000000 */
[----:B------:R-:W-:Y:S01]  /*93b0*/  IADD3 R5, R5, R11, RZ ;  /* 0x0000000b05057210 */ /* 0x000fe20007ffe0ff */
[----:B-1----:R-:W-:-:S03]  /*93c0*/  @P0 IMAD.HI.U32 R10, R8, R10, RZ ;  /* 0x0000000a080a0227 */ /* 0x002fc600078e00ff */
[----:B------:R-:W-:Y:S01]  /*93d0*/  LEA.HI.X R4, R4, UR9, R5, 0x1, P1 ;  /* 0x0000000904047c11 */ /* 0x000fe200088f0c05 */
[----:B------:R-:W-:Y:S01]  /*93e0*/  IMAD.MOV.U32 R7, RZ, RZ, R8 ;  /* 0x000000ffff077224 */ /* 0x000fe200078e0008 */
[----:B------:R-:W0:Y:S02]  /*93f0*/  @P0 LDC R5, c[0x0][0x450] ;  /* 0x00011400ff050b82 */ /* 0x000e240000000800 */
[----:B0-----:R-:W-:-:S05]  /*9400*/  @P0 SHF.R.U32.HI R7, RZ, R5, R10 ;  /* 0x00000005ff070219 */ /* 0x001fca000001160a */
[----:B------:R-:W-:Y:S02]  /*9410*/  IMAD.MOV R5, RZ, RZ, -R7 ;  /* 0x000000ffff057224 */ /* 0x000fe400078e0a07 */
[----:B------:R-:W-:-:S04]  /*9420*/  IMAD.WIDE.U32 R2, R7, UR4, R2 ;  /* 0x0000000407027c25 */ /* 0x000fc8000f8e0002 */
[----:B------:R-:W-:Y:S01]  /*9430*/  IMAD R5, R9, R5, R8 ;  /* 0x0000000509057224 */ /* 0x000fe200078e0208 */
[----:B------:R-:W-:-:S05]  /*9440*/  SHF.R.S32.HI R8, RZ, 0x1f, R7 ;  /* 0x0000001fff087819 */ /* 0x000fca0000011407 */
[----:B------:R-:W-:Y:S01]  /*9450*/  IMAD R8, R8, UR4, RZ ;  /* 0x0000000408087c24 */ /* 0x000fe2000f8e02ff */
[----:B------:R-:W-:Y:S02]  /*9460*/  ULDC UR4, c[0x0][0x2b8] ;  /* 0x0000ae0000047ab9 */ /* 0x000fe40000000800 */
[----:B------:R-:W-:Y:S01]  /*9470*/  ISETP.GE.AND P0, PT, R20, UR4, PT ;  /* 0x0000000414007c0c */ /* 0x000fe2000bf06270 */
[----:B------:R-:W-:Y:S01]  /*9480*/  IMAD R7, R7, UR5, R8 ;  /* 0x0000000507077c24 */ /* 0x000fe2000f8e0208 */
[----:B------:R-:W-:-:S03]  /*9490*/  UMOV UR4, 0xffffffff ;  /* 0xffffffff00047882 */ /* 0x000fc60000000000 */
[----:B------:R-:W-:Y:S01]  /*94a0*/  IMAD.IADD R3, R3, 0x1, R7 ;  /* 0x0000000103037824 */ /* 0x000fe200078e0207 */
[----:B------:R-:W-:Y:S01]  /*94b0*/  SHF.R.S32.HI R7, RZ, 0x1f, R5 ;  /* 0x0000001fff077819 */ /* 0x000fe20000011405 */
[----:B------:R-:W-:-:S04]  /*94c0*/  IMAD.WIDE.U32 R2, R5, UR6, R2 ;  /* 0x0000000605027c25 */ /* 0x000fc8000f8e0002 */
[----:B------:R-:W-:-:S04]  /*94d0*/  IMAD R7, R7, UR6, RZ ;  /* 0x0000000607077c24 */ /* 0x000fc8000f8e02ff */
[----:B------:R-:W-:Y:S01]  /*94e0*/  IMAD R7, R5, UR7, R7 ;  /* 0x0000000705077c24 */ /* 0x000fe2000f8e0207 */
[----:B------:R-:W-:-:S03]  /*94f0*/  LEA R5, P1, R2, UR8, 0x1 ;  /* 0x0000000802057c11 */ /* 0x000fc6000f8208ff */
[----:B------:R-:W-:-:S05]  /*9500*/  IMAD.IADD R3, R3, 0x1, R7 ;  /* 0x0000000103037824 */ /* 0x000fca00078e0207 */
[----:B------:R-:W-:Y:S01]  /*9510*/  LEA.HI.X R8, R2, UR9, R3, 0x1, P1 ;  /* 0x0000000902087c11 */ /* 0x000fe200088f0c03 */
[----:B------:R-:W-:Y:S06]  /*9520*/  BRA.DIV UR4, `(.L_x_41) ;  /* 0x0000002604f07947 */ /* 0x000fec000b800000 */
[----:B------:R-:W0:Y:S01]  /*9530*/  SHFL.IDX PT, R3, R0, RZ, 0x181f ;  /* 0x00181fff00037589 */ /* 0x000e2200000e0000 */
[----:B------:R-:W-:Y:S01]  /*9540*/  ULDC UR4, c[0x0][0x288] ;  /* 0x0000a20000047ab9 */ /* 0x000fe20000000800 */
[----:B------:R-:W-:Y:S02]  /*9550*/  IMAD R7, R6, 0xc0, R21 ;  /* 0x000000c006077824 */ /* 0x000fe400078e0215 */
[----:B------:R-:W1:Y:S01]  /*9560*/  SHFL.IDX PT, R2, R4, RZ, 0x181f ;  /* 0x00181fff04027589 */ /* 0x000e6200000e0000 */
[----:B------:R-:W-:Y:S02]  /*9570*/  IMAD R6, R9, UR4, RZ ;  /* 0x0000000409067c24 */ /* 0x000fe4000f8e02ff */
[C---:B------:R-:W-:Y:S01]  /*9580*/  IADD3 R11, R7.reuse, 0x80, RZ ;  /* 0x00000080070b7810 */ /* 0x040fe20007ffe0ff */
[----:B------:R-:W2:Y:S02]  /*9590*/  SHFL.IDX PT, R14, R0, 0x1, 0x181f ;  /* 0x00381f00000e7f89 */ /* 0x000ea400000e0000 */
[----:B------:R-:W-:-:S13]  /*95a0*/  ISETP.GE.AND P1, PT, R7, R6, PT ;  /* 0x000000060700720c */ /* 0x000fda0003f26270 */
[----:B0-----:R-:W-:-:S05]  /*95b0*/  @!P1 LEA R9, P2, R20, R3, 0x1 ;  /* 0x0000000314099211 */ /* 0x001fca00078408ff */
[----:B-1----:R-:W-:Y:S02]  /*95c0*/  @!P1 IMAD.X R3, RZ, RZ, R2, P2 ;  /* 0x000000ffff039224 */ /* 0x002fe400010e0602 */
[----:B------:R-:W-:Y:S02]  /*95d0*/  @!P1 IMAD.MOV.U32 R2, RZ, RZ, R9 ;  /* 0x000000ffff029224 */ /* 0x000fe400078e0009 */
[----:B------:R-:W-:-:S03]  /*95e0*/  VIADD R9, R7, 0x10 ;  /* 0x0000001007097836 */ /* 0x000fc60000000000 */
[----:B------:R0:W-:Y:S02]  /*95f0*/  @!P1 LDGSTS.E.BYPASS.LTC128B.128 [R26+0xc400], desc[UR46][R2.64], !P0 ;  /* 0x0c400000021a9fae */ /* 0x0001e4000c101d6e */
[----:B------:R-:W-:Y:S01]  /*9600*/  ISETP.GE.AND P1, PT, R9, R6, PT ;  /* 0x000000060900720c */ /* 0x000fe20003f26270 */
[----:B------:R-:W-:Y:S01]  /*9610*/  VIADD R9, R7, 0x20 ;  /* 0x0000002007097836 */ /* 0x000fe20000000000 */
[----:B0-----:R-:W0:Y:S11]  /*9620*/  SHFL.IDX PT, R2, R4, 0x1, 0x181f ;  /* 0x00381f0004027f89 */ /* 0x001e3600000e0000 */
[----:B--2---:R-:W-:-:S05]  /*9630*/  @!P1 LEA R14, P2, R20, R14, 0x1 ;  /* 0x0000000e140e9211 */ /* 0x004fca00078408ff */
[----:B0-----:R-:W-:Y:S02]  /*9640*/  @!P1 IMAD.X R3, RZ, RZ, R2, P2 ;  /* 0x000000ffff039224 */ /* 0x001fe400010e0602 */
[----:B------:R-:W-:Y:S02]  /*9650*/  @!P1 IMAD.MOV.U32 R2, RZ, RZ, R14 ;  /* 0x000000ffff029224 */ /* 0x000fe400078e000e */
[----:B------:R-:W0:Y:S04]  /*9660*/  SHFL.IDX PT, R14, R0, 0x2, 0x181f ;  /* 0x00581f00000e7f89 */ /* 0x000e2800000e0000 */
[----:B------:R1:W-:Y:S01]  /*9670*/  @!P1 LDGSTS.E.BYPASS.LTC128B.128 [R26+0xcc00], desc[UR46][R2.64], !P0 ;  /* 0x0cc00000021a9fae */ /* 0x0003e2000c101d6e */
[----:B------:R-:W-:Y:S01]  /*9680*/  ISETP.GE.AND P1, PT, R9, R6, PT ;  /* 0x000000060900720c */ /* 0x000fe20003f26270 */
[----:B------:R-:W-:-:S02]  /*9690*/  VIADD R9, R7, 0x30 ;  /* 0x0000003007097836 */ /* 0x000fc40000000000 */
[----:B-1----:R-:W1:Y:S10]  /*96a0*/  SHFL.IDX PT, R2, R4, 0x2, 0x181f ;  /* 0x00581f0004027f89 */ /* 0x002e7400000e0000 */
[----:B0-----:R-:W-:-:S05]  /*96b0*/  @!P1 LEA R14, P2, R20, R14, 0x1 ;  /* 0x0000000e140e9211 */ /* 0x001fca00078408ff */
[----:B-1----:R-:W-:Y:S02]  /*96c0*/  @!P1 IMAD.X R3, RZ, RZ, R2, P2 ;  /* 0x000000ffff039224 */ /* 0x002fe400010e0602 */
        /* <DEDUP_REMOVED lines=27> */
[----:B------:R-:W-:-:S03]  /*9880*/  ISETP.GE.AND P1, PT, R9, R6, PT ;  /* 0x000000060900720c */ /* 0x000fc60003f26270 */
[----:B------:R-:W-:Y:S04]  /*9890*/  SHFL.IDX PT, R9, R0, 0x7, 0x181f ;  /* 0x00f81f0000097f89 */ /* 0x000fe800000e0000 */
[----:B------:R-:W-:Y:S04]  /*98a0*/  SHFL.IDX PT, R0, R8, RZ, 0x181f ;  /* 0x00181fff08007589 */ /* 0x000fe800000e0000 */
[----:B-1----:R-:W1:Y:S04]  /*98b0*/  SHFL.IDX PT, R2, R4, 0x6, 0x181f ;  /* 0x00d81f0004027f89 */ /* 0x002e6800000e0000 */
[----:B------:R-:W2:Y:S01]  /*98c0*/  SHFL.IDX PT, R4, R4, 0x7, 0x181f ;  /* 0x00f81f0004047f89 */ /* 0x000ea200000e0000 */
[----:B0-----:R-:W-:-:S05]  /*98d0*/  @!P1 LEA R14, P2, R20, R14, 0x1 ;  /* 0x0000000e140e9211 */ /* 0x001fca00078408ff */
[----:B-1----:R-:W-:Y:S01]  /*98e0*/  @!P1 IMAD.X R3, RZ, RZ, R2, P2 ;  /* 0x000000ffff039224 */ /* 0x002fe200010e0602 */
[-C--:B------:R-:W-:Y:S01]  /*98f0*/  ISETP.GE.AND P2, PT, R11, R6.reuse, PT ;  /* 0x000000060b00720c */ /* 0x080fe20003f46270 */
[----:B------:R-:W-:Y:S02]  /*9900*/  @!P1 IMAD.MOV.U32 R2, RZ, RZ, R14 ;  /* 0x000000ffff029224 */ /* 0x000fe400078e000e */
[----:B------:R-:W-:Y:S01]  /*9910*/  VIADD R11, R7, 0x70 ;  /* 0x00000070070b7836 */ /* 0x000fe20000000000 */
[----:B------:R-:W0:Y:S04]  /*9920*/  SHFL.IDX PT, R14, R5, RZ, 0x181f ;  /* 0x00181fff050e7589 */ /* 0x000e2800000e0000 */
[----:B------:R1:W-:Y:S01]  /*9930*/  @!P1 LDGSTS.E.BYPASS.LTC128B.128 [R26+0xf400], desc[UR46][R2.64], !P0 ;  /* 0x0f400000021a9fae */ /* 0x0003e2000c101d6e */
[----:B------:R-:W-:-:S13]  /*9940*/  ISETP.GE.AND P1, PT, R11, R6, PT ;  /* 0x000000060b00720c */ /* 0x000fda0003f26270 */
[----:B-1----:R-:W-:Y:S01]  /*9950*/  @!P1 LEA R2, P3, R20, R9, 0x1 ;  /* 0x0000000914029211 */ /* 0x002fe200078608ff */
[----:B------:R-:W-:-:S04]  /*9960*/  VIADD R9, R7, 0x90 ;  /* 0x0000009007097836 */ /* 0x000fc80000000000 */
[----:B--2---:R-:W-:-:S05]  /*9970*/  @!P1 IMAD.X R3, RZ, RZ, R4, P3 ;  /* 0x000000ffff039224 */ /* 0x004fca00018e0604 */
[----:B------:R0:W-:Y:S02]  /*9980*/  @!P1 LDGSTS.E.BYPASS.LTC128B.128 [R26+0xfc00], desc[UR46][R2.64], !P0 ;  /* 0x0fc00000021a9fae */ /* 0x0001e4000c101d6e */
[C---:B0-----:R-:W-:Y:S02]  /*9990*/  @!P2 LEA R2, P1, R20.reuse, R14, 0x1 ;  /* 0x0000000e1402a211 */ /* 0x041fe400078208ff */
[----:B------:R-:W0:Y:S03]  /*99a0*/  SHFL.IDX PT, R14, R5, 0x1, 0x181f ;  /* 0x00381f00050e7f89 */ /* 0x000e2600000e0000 */
[----:B------:R-:W-:Y:S01]  /*99b0*/  @!P2 IMAD.X R3, RZ, RZ, R0, P1 ;  /* 0x000000ffff03a224 */ /* 0x000fe200008e0600 */
[----:B------:R-:W-:Y:S01]  /*99c0*/  ISETP.GE.AND P1, PT, R9, R6, PT ;  /* 0x000000060900720c */ /* 0x000fe20003f26270 */
[----:B------:R-:W1:Y:S04]  /*99d0*/  SHFL.IDX PT, R0, R8, 0x1, 0x181f ;  /* 0x00381f0008007f89 */ /* 0x000e6800000e0000 */
[----:B------:R2:W-:Y:S08]  /*99e0*/  @!P2 LDGSTS.E.BYPASS.LTC128B.128 [R26+0x10400], desc[UR46][R2.64], !P0 ;  /* 0x10400000021aafae */ /* 0x0005f0000c101d6e */
[----:B0-----:R-:W-:-:S05]  /*99f0*/  @!P1 LEA R14, P2, R20, R14, 0x1 ;  /* 0x0000000e140e9211 */ /* 0x001fca00078408ff */
[----:B--2---:R-:W-:Y:S02]  /*9a00*/  @!P1 IMAD.MOV.U32 R2, RZ, RZ, R14 ;  /* 0x000000ffff029224 */ /* 0x004fe400078e000e */
[----:B------:R-:W0:Y:S01]  /*9a10*/  SHFL.IDX PT, R14, R5, 0x2, 0x181f ;  /* 0x00581f00050e7f89 */ /* 0x000e2200000e0000 */
[----:B-1----:R-:W-:-:S03]  /*9a20*/  @!P1 IMAD.X R9, RZ, RZ, R0, P2 ;  /* 0x000000ffff099224 */ /* 0x002fc600010e0600 */
[----:B------:R-:W1:Y:S01]  /*9a30*/  SHFL.IDX PT, R0, R8, 0x2, 0x181f ;  /* 0x00581f0008007f89 */ /* 0x000e6200000e0000 */
[----:B------:R-:W-:Y:S02]  /*9a40*/  @!P1 IMAD.MOV.U32 R3, RZ, RZ, R9 ;  /* 0x000000ffff039224 */ /* 0x000fe400078e0009 */
[----:B------:R-:W-:Y:S01]  /*9a50*/  VIADD R9, R7, 0xa0 ;  /* 0x000000a007097836 */ /* 0x000fe20000000000 */
[----:B------:R-:W2:Y:S04]  /*9a60*/  SHFL.IDX PT, R8, R8, 0x3, 0x181f ;  /* 0x00781f0008087f89 */ /* 0x000ea800000e0000 */
[----:B------:R0:W-:Y:S01]  /*9a70*/  @!P1 LDGSTS.E.BYPASS.LTC128B.128 [R26+0x10c00], desc[UR46][R2.64], !P0 ;  /* 0x10c00000021a9fae */ /* 0x0001e2000c101d6e */
[----:B------:R-:W-:-:S13]  /*9a80*/  ISETP.GE.AND P1, PT, R9, R6, PT ;  /* 0x000000060900720c */ /* 0x000fda0003f26270 */
[----:B0-----:R-:W-:Y:S02]  /*9a90*/  @!P1 LEA R2, P2, R20, R14, 0x1 ;  /* 0x0000000e14029211 */ /* 0x001fe400078408ff */
[----:B------:R0:W3:Y:S03]  /*9aa0*/  SHFL.IDX PT, R14, R5, 0x3, 0x181f ;  /* 0x00781f00050e7f89 */ /* 0x0000e600000e0000 */
[----:B-1----:R-:W-:-:S05]  /*9ab0*/  @!P1 IMAD.X R3, RZ, RZ, R0, P2 ;  /* 0x000000ffff039224 */ /* 0x002fca00010e0600 */
[----:B--2---:R0:W-:Y:S03]  /*9ac0*/  @!P1 LDGSTS.E.BYPASS.LTC128B.128 [R26+0x11400], desc[UR46][R2.64], !P0 ;  /* 0x11400000021a9fae */ /* 0x0041e6000c101d6e */
.L_x_139:
[----:B------:R-:W2:Y:S01]  /*9ad0*/  LDL R0, [R1+0x18] ;  /* 0x0000180001007983 */ /* 0x000ea20000100800 */
[----:B------:R-:W-:-:S05]  /*9ae0*/  VIADD R7, R7, 0xb0 ;  /* 0x000000b007077836 */ /* 0x000fca0000000000 */
[----:B------:R-:W-:-:S13]  /*9af0*/  ISETP.GE.AND P1, PT, R7, R6, PT ;  /* 0x000000060700720c */ /* 0x000fda0003f26270 */
[----:B0--3--:R-:W-:-:S05]  /*9b00*/  @!P1 LEA R2, P2, R20, R14, 0x1 ;  /* 0x0000000e14029211 */ /* 0x009fca00078408ff */
[----:B------:R-:W-:-:S05]  /*9b10*/  @!P1 IMAD.X R3, RZ, RZ, R8, P2 ;  /* 0x000000ffff039224 */ /* 0x000fca00010e0608 */
[----:B------:R-:W-:Y:S01]  /*9b20*/  @!PT LDS RZ, [RZ] ;  /* 0x00000000fffff984 */ /* 0x000fe20000000800 */
[----:B------:R-:W-:Y:S01]  /*9b30*/  @!PT LDS RZ, [RZ] ;  /* 0x00000000fffff984 */ /* 0x000fe20000000800 */
[----:B------:R-:W-:Y:S01]  /*9b40*/  @!PT LDS RZ, [RZ] ;  /* 0x00000000fffff984 */ /* 0x000fe20000000800 */
[----:B------:R0:W-:Y:S01]  /*9b50*/  @!P1 LDGSTS.E.BYPASS.LTC128B.128 [R26+0x11c00], desc[UR46][R2.64], !P0 ;  /* 0x11c00000021a9fae */ /* 0x0001e2000c101d6e */
[----:B------:R-:W-:Y:S01]  /*9b60*/  NOP ;  /* 0x0000000000007918 */ /* 0x000fe20000000000 */
[----:B------:R-:W-:Y:S02]  /*9b70*/  SYNCS.ARRIVE.TRANS64.RED.A0T1 RZ, [UR37+0x30800], RZ ;  /* 0x030800ffffff79a7 */ /* 0x000fe40008200425 */
[----:B------:R-:W-:Y:S01]  /*9b80*/  ARRIVES.LDGSTSBAR.64.TRANSCNT [UR37+0x30800] ;  /* 0x03080000ff0079b0 */ /* 0x000fe20008000aa5 */
[----:B--2---:R-:W-:-:S04]  /*9b90*/  LOP3.LUT R0, R0, 0x1, RZ, 0xc, !PT ;  /* 0x0000000100007812 */ /* 0x004fc800078e0cff */
[----:B------:R-:W-:Y:S01]  /*9ba0*/  SHF.L.U32 R0, R0, 0x1f, RZ ;  /* 0x0000001f00007819 */ /* 0x000fe200000006ff */
[----:B------:R-:W-:Y:S01]  /*9bb0*/  NOP ;  /* 0x0000000000007918 */ /* 0x000fe20000000000 */
[----:B------:R-:W2:Y:S01]  /*9bc0*/  LDL.LU R5, [R1+0xc] ;  /* 0x00000c0001057983 */ /* 0x000ea20000300800 */
[----:B------:R-:W-:Y:S01]  /*9bd0*/  SYNCS.ARRIVE.TRANS64.A1T0 RZ, [UR37+0x30800], RZ ;  /* 0x030800ffffff79a7 */ /* 0x000fe20008100025 */
[----:B------:R-:W-:Y:S01]  /*9be0*/  BSSY B0, `(.L_x_42) ;  /* 0x0000005000007945 */ /* 0x000fe20003800000 */
[----:B------:R-:W-:Y:S01]  /*9bf0*/  IMAD.U32 R9, RZ, RZ, UR37 ;  /* 0x00000025ff097e24 */ /* 0x000fe2000f8e00ff */
[----:B------:R-:W1:Y:S01]  /*9c00*/  SYNCS.PHASECHK.TRANS64.TRYWAIT P0, [UR37+0x30820], R0 ;  /* 0x03082000ff0075a7 */ /* 0x000e620008000165 */
[----:B--2---:R-:W-:Y:S01]  /*9c10*/  ISETP.GE.AND P1, PT, R5, 0xc1, PT ;  /* 0x000000c10500780c */ /* 0x004fe20003f26270 */
[----:B01----:R-:W-:-:S12]  /*9c20*/  @!P0 BRA `(.L_x_43) ;  /* 0x0000002c00b08947 */ /* 0x003fd80003800000 */
.L_x_140:
[----:B------:R-:W-:Y:S05]  /*9c30*/  BSYNC B0 ;  /* 0x0000000000007941 */ /* 0x000fea0003800000 */
.L_x_42:
[----:B------:R-:W-:Y:S01]  /*9c40*/  VIADD R8, R9, 0x30800 ;  /* 0x0003080009087836 */ /* 0x000fe20000000000 */
[----:B------:R-:W-:Y:S06]  /*9c50*/  @!P1 BRA `(.L_x_44) ;  /* 0x00000014008c9947 */ /* 0x000fec0003800000 */
[----:B------:R-:W2:Y:S01]  /*9c60*/  LDL R2, [R1] ;  /* 0x0000000001027983 */ /* 0x000ea20000100800 */
[----:B------:R-:W-:Y:S02]  /*9c70*/  IMAD.MOV.U32 R3, RZ, RZ, 0x1 ;  /* 0x00000001ff037424 */ /* 0x000fe400078e00ff */
[----:B--2---:R-:W-:-:S05]  /*9c80*/  IMAD.MOV R6, RZ, RZ, -R2 ;  /* 0x000000ffff067224 */ /* 0x004fca00078e0a02 */
[----:B------:R-:W-:-:S05]  /*9c90*/  VIADDMNMX R6, R6, R3, 0xffffffff, !PT ;  /* 0xffffffff06067446 */ /* 0x000fca0007800103 */
[----:B0-----:R-:W-:-:S05]  /*9ca0*/  IMAD.IADD R0, R2, 0x1, R6 ;  /* 0x0000000102007824 */ /* 0x001fca00078e0206 */
[----:B------:R-:W-:-:S04]  /*9cb0*/  LOP3.LUT R0, R0, 0x1, RZ, 0xc0, !PT ;  /* 0x0000000100007812 */ /* 0x000fc800078ec0ff */
[----:B------:R-:W-:Y:S01]  /*9cc0*/  ISETP.NE.U32.AND P0, PT, R0, 0x1, PT ;  /* 0x000000010000780c */ /* 0x000fe20003f05070 */
[----:B------:R-:W-:-:S12]  /*9cd0*/  VIADD R0, R2, 0xfffffffe ;  /* 0xfffffffe02007836 */ /* 0x000fd80000000000 */
[----:B------:R-:W-:Y:S05]  /*9ce0*/  @P0 BRA `(.L_x_45) ;  /* 0x0000000400d00947 */ /* 0x000fea0003800000 */
[----:B------:R-:W-:Y:S01]  /*9cf0*/  LOP3.LUT P2, RZ, R19, 0x2, RZ, 0xc0, !PT ;  /* 0x0000000213ff7812 */ /* 0x000fe2000784c0ff */
[----:B------:R-:W-:Y:S01]  /*9d00*/  VIADD R7, R16, 0x1 ;  /* 0x0000000110077836 */ /* 0x000fe20000000000 */
[----:B------:R-:W-:Y:S04]  /*9d10*/  BSSY B0, `(.L_x_46) ;  /* 0x000006d000007945 */ /* 0x000fe80003800000 */
[----:B------:R-:W-:-:S04]  /*9d20*/  ISETP.NE.AND P0, PT, R7, 0x2, PT ;  /* 0x000000020700780c */ /* 0x000fc80003f05270 */
[----:B------:R-:W-:Y:S02]  /*9d30*/  SEL R10, RZ, 0x1, P0 ;  /* 0x00000001ff0a7807 */ /* 0x000fe40000000000 */
[----:B------:R-:W-:Y:S02]  /*9d40*/  SEL R7, R7, RZ, P0 ;  /* 0x000000ff07077207 */ /* 0x000fe40000000000 */
[----:B------:R-:W-:Y:S01]  /*9d50*/  LOP3.LUT R10, R23, R10, RZ, 0x3c, !PT ;  /* 0x0000000a170a7212 */ /* 0x000fe200078e3cff */
[----:B------:R-:W-:Y:S06]  /*9d60*/  @!P2 BRA `(.L_x_47) ;  /* 0x00000004009ca947 */ /* 0x000fec0003800000 */
[----:B------:R-:W-:Y:S01]  /*9d70*/  LOP3.LUT P2, RZ, R19, 0x1, RZ, 0xc0, !PT ;  /* 0x0000000113ff7812 */ /* 0x000fe2000784c0ff */
[----:B------:R-:W-:-:S12]  /*9d80*/  IMAD.MOV.U32 R4, RZ, RZ, R18 ;  /* 0x000000ffff047224 */ /* 0x000fd800078e0012 */
[----:B------:R-:W-:Y:S05]  /*9d90*/  @!P2 BRA `(.L_x_48) ;  /* 0x000000000048a947 */ /* 0x000fea0003800000 */
[----:B------:R-:W0:Y:S01]  /*9da0*/  LDC R5, c[0x0][0x43c] ;  /* 0x00010f00ff057b82 */ /* 0x000e220000000800 */
[----:B------:R-:W-:Y:S01]  /*9db0*/  ULDC.64 UR4, c[0x0][0x428] ;  /* 0x00010a0000047ab9 */ /* 0x000fe20000000a00 */
[----:B0-----:R-:W-:-:S13]  /*9dc0*/  ISETP.NE.AND P0, PT, R5, 0x1, PT ;  /* 0x000000010500780c */ /* 0x001fda0003f05270 */
[----:B------:R-:W0:Y:S02]  /*9dd0*/  @P0 LDC.64 R2, c[0x0][0x440] ;  /* 0x00011000ff020b82 */ /* 0x000e240000000a00 */
[----:B0-----:R-:W-:-:S04]  /*9de0*/  @P0 IMAD.HI.U32 R4, R0, R2, RZ ;  /* 0x0000000200040227 */ /* 0x001fc800078e00ff */
[----:B------:R-:W-:Y:S01]  /*9df0*/  IMAD.MOV.U32 R2, RZ, RZ, R0 ;  /* 0x000000ffff027224 */ /* 0x000fe200078e0000 */
[----:B------:R-:W-:-:S05]  /*9e00*/  @P0 SHF.R.U32.HI R2, RZ, R3, R4 ;  /* 0x00000003ff020219 */ /* 0x000fca0000011604 */
[----:B------:R-:W-:-:S04]  /*9e10*/  IMAD.MOV R3, RZ, RZ, -R2 ;  /* 0x000000ffff037224 */ /* 0x000fc800078e0a02 */
[----:B------:R-:W-:Y:S01]  /*9e20*/  IMAD R0, R5, R3, R0 ;  /* 0x0000000305007224 */ /* 0x000fe200078e0200 */
[----:B------:R-:W-:Y:S01]  /*9e30*/  SHF.R.S32.HI R3, RZ, 0x1f, R2 ;  /* 0x0000001fff037819 */ /* 0x000fe20000011402 */
[----:B------:R-:W-:-:S04]  /*9e40*/  IMAD R5, R25, UR4, RZ ;  /* 0x0000000419057c24 */ /* 0x000fc8000f8e02ff */
[C---:B------:R-:W-:Y:S02]  /*9e50*/  IMAD R4, R22.reuse, UR5, R5 ;  /* 0x0000000516047c24 */ /* 0x040fe4000f8e0205 */
[----:B------:R-:W-:Y:S01]  /*9e60*/  IMAD.WIDE.U32 R2, R22, UR4, R2 ;  /* 0x0000000416027c25 */ /* 0x000fe2000f8e0002 */
[----:B------:R-:W-:-:S03]  /*9e70*/  ULDC.64 UR4, c[0x0][0x418] ;  /* 0x0001060000047ab9 */ /* 0x000fc60000000a00 */
[----:B------:R-:W-:Y:S01]  /*9e80*/  IMAD.IADD R3, R4, 0x1, R3 ;  /* 0x0000000104037824 */ /* 0x000fe200078e0203 */
[----:B------:R-:W-:-:S04]  /*9e90*/  LEA R4, P0, R2, UR4, 0x2 ;  /* 0x0000000402047c11 */ /* 0x000fc8000f8010ff */
[----:B------:R-:W-:-:S05]  /*9ea0*/  LEA.HI.X R5, R2, UR5, R3, 0x2, P0 ;  /* 0x0000000502057c11 */ /* 0x000fca00080f1403 */
[----:B------:R0:W5:Y:S04]  /*9eb0*/  LDG.E R4, desc[UR46][R4.64] ;  /* 0x0000002e04047981 */ /* 0x000168000c1e1900 */
.L_x_48:
[----:B------:R-:W-:Y:S01]  /*9ec0*/  LEA R3, R7, UR37, 0x3 ;  /* 0x0000002507037c11 */ /* 0x000fe2000f8e18ff */
[----:B------:R-:W-:Y:S01]  /*9ed0*/  BSSY B1, `(.L_x_49) ;  /* 0x0000004000017945 */ /* 0x000fe20003800000 */
[----:B------:R-:W-:-:S04]  /*9ee0*/  SHF.L.U32 R2, R10, 0x1f, RZ ;  /* 0x0000001f0a027819 */ /* 0x000fc800000006ff */
[----:B------:R-:W1:Y:S02]  /*9ef0*/  SYNCS.PHASECHK.TRANS64.TRYWAIT P0, [R3+URZ+0x30840], R2 ;  /* 0x03084002030075a7 */ /* 0x000e64000800017f */
[----:B-1----:R-:W-:Y:S05]  /*9f00*/  @!P0 BRA `(.L_x_50) ;  /* 0x0000002c000c8947 */ /* 0x002fea0003800000 */
.L_x_141:
[----:B------:R-:W-:Y:S05]  /*9f10*/  BSYNC B1 ;  /* 0x0000000000017941 */ /* 0x000fea0003800000 */
.L_x_49:
[----:B0-----:R-:W0:Y:S01]  /*9f20*/  S2R R5, SR_TID.X ;  /* 0x0000000000057919 */ /* 0x001e220000002100 */
[----:B------:R-:W-:Y:S01]  /*9f30*/  BSSY B1, `(.L_x_51) ;  /* 0x000000b000017945 */ /* 0x000fe20003800000 */
[----:B0-----:R-:W-:-:S04]  /*9f40*/  LOP3.LUT R5, R5, 0x7f, RZ, 0xc0, !PT ;  /* 0x0000007f05057812 */ /* 0x001fc800078ec0ff */
[----:B------:R-:W-:-:S13]  /*9f50*/  ISETP.NE.AND P1, PT, R5, RZ, PT ;  /* 0x000000ff0500720c */ /* 0x000fda0003f25270 */
[----:B------:R-:W-:Y:S05]  /*9f60*/  @P1 BRA `(.L_x_52) ;  /* 0x00000000001c1947 */ /* 0x000fea0003800000 */
[----:B------:R-:W0:Y:S01]  /*9f70*/  S2R R5, SR_TID.X ;  /* 0x0000000000057919 */ /* 0x000e220000002100 */
[----:B-1----:R-:W-:-:S04]  /*9f80*/  IMAD.MOV.U32 R2, RZ, RZ, 0x6000 ;  /* 0x00006000ff027424 */ /* 0x002fc800078e00ff */
[----:B------:R2:W-:Y:S01]  /*9f90*/  SYNCS.ARRIVE.TRANS64 RZ, [R3+URZ+0x30830], R2 ;  /* 0x0308300203ff79a7 */ /* 0x0005e2000800003f */
[----:B0-----:R-:W-:-:S04]  /*9fa0*/  LOP3.LUT R5, R5, 0x1f, RZ, 0xc0, !PT ;  /* 0x0000001f05057812 */ /* 0x001fc800078ec0ff */
[----:B------:R-:W-:-:S13]  /*9fb0*/  ISETP.NE.AND P0, PT, R5, RZ, PT ;  /* 0x000000ff0500720c */ /* 0x000fda0003f05270 */
[----:B--2---:R-:W-:Y:S05]  /*9fc0*/  @!P0 BRA `(.L_x_52) ;  /* 0x0000000000048947 */ /* 0x004fea0003800000 */
[----:B------:R-:W-:Y:S01]  /*9fd0*/  BPT.TRAP 0x1 ;  /* 0x000000040000795c */ /* 0x000fe20000300000 */
.L_x_52:
[----:B------:R-:W-:Y:S05]  /*9fe0*/  BSYNC B1 ;  /* 0x0000000000017941 */ /* 0x000fea0003800000 */
.L_x_51:
[----:B-1----:R-:W-:Y:S01]  /*9ff0*/  IMAD.MOV.U32 R2, RZ, RZ, RZ ;  /* 0x000000ffff027224 */ /* 0x002fe200078e00ff */
[----:B------:R-:W-:Y:S01]  /*a000*/  UIADD3 UR4, UP0, UR40, 0x370, URZ ;  /* 0x0000037028047890 */ /* 0x000fe2000ff1e03f */
[----:B------:R-:W-:Y:S01]  /*a010*/  IMAD R5, R7, 0x6000, R9 ;  /* 0x0000600007057824 */ /* 0x000fe200078e0209 */
[----:B------:R-:W-:Y:S01]  /*a020*/  PLOP3.LUT P0, PT, PT, PT, PT, 0x80, 0x0 ;  /* 0x000000000000781c */ /* 0x000fe20003f0f070 */
[----:B------:R-:W-:Y:S01]  /*a030*/  VIADD R3, R3, 0x30830 ;  /* 0x0003083003037836 */ /* 0x000fe20000000000 */
[----:B------:R-:W-:Y:S01]  /*a040*/  R2UR UR10, R2 ;  /* 0x00000000020a72ca */ /* 0x000fe200000e0000 */
[----:B------:R-:W-:Y:S01]  /*a050*/  VIADD R5, R5, 0x12400 ;  /* 0x0001240005057836 */ /* 0x000fe20000000000 */
[----:B------:R-:W-:Y:S01]  /*a060*/  UIADD3.X UR5, URZ, UR41, URZ, UP0, !UPT ;  /* 0x000000293f057290 */ /* 0x000fe200087fe43f */
[----:B------:R-:W-:Y:S01]  /*a070*/  IMAD R11, R0, 0xc0, RZ ;  /* 0x000000c0000b7824 */ /* 0x000fe200078e02ff */
[----:B------:R-:W-:Y:S01]  /*a080*/  UMOV UR6, 0x0 ;  /* 0x0000000000067882 */ /* 0x000fe20000000000 */
[----:B------:R-:W-:-:S10]  /*a090*/  UMOV UR7, 0x14f00000 ;  /* 0x14f0000000077882 */ /* 0x000fd40000000000 */
.L_x_53:
[----:B------:R-:W-:-:S13]  /*a0a0*/  @P0 ELECT P2, URZ, PT ;  /* 0x00000000003f082f */ /* 0x000fda0003840000 */
[----:B-----5:R-:W-:Y:S02]  /*a0b0*/  @P2 R2UR UR13, R4 ;  /* 0x00000000040d22ca */ /* 0x020fe400000e0000 */
[----:B------:R-:W-:Y:S02]  /*a0c0*/  @P2 R2UR UR12, R17 ;  /* 0x00000000110c22ca */ /* 0x000fe400000e0000 */
[----:B------:R-:W-:Y:S02]  /*a0d0*/  @P2 R2UR UR11, R11 ;  /* 0x000000000b0b22ca */ /* 0x000fe400000e0000 */
[----:B------:R-:W-:Y:S02]  /*a0e0*/  @P2 R2UR UR9, R3 ;  /* 0x00000000030922ca */ /* 0x000fe400000e0000 */
[----:B------:R-:W-:Y:S02]  /*a0f0*/  @P2 R2UR UR8, R5 ;  /* 0x00000000050822ca */ /* 0x000fe400000e0000 */
[----:B------:R-:W-:-:S02]  /*a100*/  @P2 PLOP3.LUT P0, PT, P2, PT, PT, 0x8, 0x0 ;  /* 0x000000000000281c */ /* 0x000fc4000170e170 */
[----:B------:R-:W-:-:S09]  /*a110*/  PLOP3.LUT P2, PT, PT, PT, PT, 0x8, 0x0 ;  /* 0x000000000000781c */ /* 0x000fd20003f4e170 */
[----:B------:R0:W-:Y:S02]  /*a120*/  UTMALDG.4D [UR8], [UR4], desc[UR6] ;  /* 0x00000608040075b4 */ /* 0x0001e40008019000 */
[----:B0-----:R-:W-:Y:S05]  /*a130*/  @P0 BRA.U.ANY `(.L_x_53) ;  /* 0xfffffffd00d80947 */ /* 0x001fea000393ffff */
[----:B------:R-:W-:Y:S01]  /*a140*/  SHF.L.U32 R12, R23, 0x1f, RZ ;  /* 0x0000001f170c7819 */ /* 0x000fe200000006ff */
[----:B------:R-:W-:Y:S01]  /*a150*/  BSSY B1, `(.L_x_54) ;  /* 0x0000004000017945 */ /* 0x000fe20003800000 */
[----:B------:R-:W-:-:S04]  /*a160*/  LEA R3, R16, R8, 0x3 ;  /* 0x0000000810037211 */ /* 0x000fc800078e18ff */
[----:B------:R-:W0:Y:S02]  /*a170*/  SYNCS.PHASECHK.TRANS64.TRYWAIT P0, [R3+URZ+0x60], R12 ;  /* 0x0000600c030075a7 */ /* 0x000e24000800017f */
[----:B0-----:R-:W-:Y:S05]  /*a180*/  @!P0 BRA `(.L_x_55) ;  /* 0x0000002800808947 */ /* 0x001fea0003800000 */
.L_x_142:
[----:B------:R-:W-:Y:S05]  /*a190*/  BSYNC B1 ;  /* 0x0000000000017941 */ /* 0x000fea0003800000 */
.L_x_54:
[----:B------:R-:W-:Y:S01]  /*a1a0*/  BSSY B1, `(.L_x_56) ;  /* 0x000000c000017945 */ /* 0x000fe20003800000 */
[----:B0-----:R-:W-:Y:S02]  /*a1b0*/  IMAD.MOV.U32 R12, RZ, RZ, 0x0 ;  /* 0x00000000ff0c7424 */ /* 0x001fe400078e00ff */
[----:B------:R-:W-:Y:S01]  /*a1c0*/  IMAD.MOV.U32 R13, RZ, RZ, 0x14f00000 ;  /* 0x14f00000ff0d7424 */ /* 0x000fe200078e00ff */
[----:B------:R-:W-:Y:S06]  /*a1d0*/  @P1 BRA `(.L_x_57) ;  /* 0x0000000000201947 */ /* 0x000fec0003800000 */
[----:B------:R-:W0:Y:S01]  /*a1e0*/  S2R R5, SR_TID.X ;  /* 0x0000000000057919 */ /* 0x000e220000002100 */
[----:B------:R-:W-:Y:S01]  /*a1f0*/  LEA R3, R16, UR37, 0x3 ;  /* 0x0000002510037c11 */ /* 0x000fe2000f8e18ff */
[----:B------:R-:W-:-:S04]  /*a200*/  IMAD.MOV.U32 R14, RZ, RZ, 0x6000 ;  /* 0x00006000ff0e7424 */ /* 0x000fc800078e00ff */
[----:B------:R1:W-:Y:S01]  /*a210*/  SYNCS.ARRIVE.TRANS64 RZ, [R3+URZ+0x30850], R14 ;  /* 0x0308500e03ff79a7 */ /* 0x0003e2000800003f */
[----:B0-----:R-:W-:-:S04]  /*a220*/  LOP3.LUT R5, R5, 0x1f, RZ, 0xc0, !PT ;  /* 0x0000001f05057812 */ /* 0x001fc800078ec0ff */
[----:B------:R-:W-:-:S13]  /*a230*/  ISETP.NE.AND P0, PT, R5, RZ, PT ;  /* 0x000000ff0500720c */ /* 0x000fda0003f05270 */
[----:B-1----:R-:W-:Y:S05]  /*a240*/  @!P0 BRA `(.L_x_57) ;  /* 0x0000000000048947 */ /* 0x002fea0003800000 */
[----:B------:R-:W-:Y:S01]  /*a250*/  BPT.TRAP 0x1 ;  /* 0x000000040000795c */ /* 0x000fe20000300000 */
.L_x_57:
[----:B------:R-:W-:Y:S05]  /*a260*/  BSYNC B1 ;  /* 0x0000000000017941 */ /* 0x000fea0003800000 */
.L_x_56:
[----:B------:R-:W-:Y:S01]  /*a270*/  R2UR UR6, R12 ;  /* 0x000000000c0672ca */ /* 0x000fe200000e0000 */
[----:B------:R-:W-:Y:S01]  /*a280*/  IMAD R3, R16, 0x6000, R9 ;  /* 0x0000600010037824 */ /* 0x000fe200078e0209 */
[----:B------:R-:W-:Y:S01]  /*a290*/  R2UR UR7, R13 ;  /* 0x000000000d0772ca */ /* 0x000fe200000e0000 */
[----:B------:R-:W-:Y:S01]  /*a2a0*/  UIADD3 UR4, UP0, UR40, 0x470, URZ ;  /* 0x0000047028047890 */ /* 0x000fe2000ff1e03f */
[----:B------:R-:W-:Y:S01]  /*a2b0*/  R2UR UR10, R2 ;  /* 0x00000000020a72ca */ /* 0x000fe200000e0000 */
[----:B------:R-:W-:Y:S01]  /*a2c0*/  IMAD R5, R24, 0xc0, RZ ;  /* 0x000000c018057824 */ /* 0x000fe200078e02ff */
[----:B------:R-:W-:Y:S01]  /*a2d0*/  LEA R2, R16, UR37, 0x3 ;  /* 0x0000002510027c11 */ /* 0x000fe2000f8e18ff */
[----:B------:R-:W-:Y:S01]  /*a2e0*/  VIADD R3, R3, 0x400 ;  /* 0x0000040003037836 */ /* 0x000fe20000000000 */
[----:B------:R-:W-:Y:S01]  /*a2f0*/  PLOP3.LUT P0, PT, PT, PT, PT, 0x80, 0x0 ;  /* 0x000000000000781c */ /* 0x000fe20003f0f070 */
[----:B------:R-:W-:Y:S02]  /*a300*/  UIADD3.X UR5, URZ, UR41, URZ, UP0, !UPT ;  /* 0x000000293f057290 */ /* 0x000fe400087fe43f */
[----:B------:R-:W-:-:S10]  /*a310*/  VIADD R2, R2, 0x30850 ;  /* 0x0003085002027836 */ /* 0x000fd40000000000 */
.L_x_58:
[----:B------:R-:W-:-:S13]  /*a320*/  @P0 ELECT P1, URZ, PT ;  /* 0x00000000003f082f */ /* 0x000fda0003820000 */
[----:B------:R-:W-:Y:S02]  /*a330*/  @P1 R2UR UR13, R18 ;  /* 0x00000000120d12ca */ /* 0x000fe400000e0000 */
        /* <DEDUP_REMOVED lines=8> */
[----:B------:R-:W-:Y:S02]  /*a3c0*/  IMAD.MOV.U32 R18, RZ, RZ, R4 ;  /* 0x000000ffff127224 */ /* 0x000fe400078e0004 */
[----:B------:R-:W-:-:S07]  /*a3d0*/  IMAD.MOV.U32 R24, RZ, RZ, R0 ;  /* 0x000000ffff187224 */ /* 0x000fce00078e0000 */
.L_x_47:
[----:B------:R-:W-:Y:S05]  /*a3e0*/  BSYNC B0 ;  /* 0x0000000000007941 */ /* 0x000fea0003800000 */
.L_x_46:
[----:B------:R-:W2:Y:S01]  /*a3f0*/  LDL.LU R0, [R1] ;  /* 0x0000000001007983 */ /* 0x000ea20000300800 */
[----:B------:R-:W-:Y:S02]  /*a400*/  IMAD.MOV.U32 R16, RZ, RZ, R7 ;  /* 0x000000ffff107224 */ /* 0x000fe400078e0007 */
[----:B------:R-:W-:Y:S02]  /*a410*/  IMAD.MOV.U32 R23, RZ, RZ, R10 ;  /* 0x000000ffff177224 */ /* 0x000fe400078e000a */
[----:B--2---:R-:W-:-:S07]  /*a420*/  VIADD R0, R0, 0xfffffffd ;  /* 0xfffffffd00007836 */ /* 0x004fce0000000000 */
.L_x_45:
[----:B------:R-:W-:Y:S01]  /*a430*/  IMAD.MOV R3, RZ, RZ, -R6 ;  /* 0x000000ffff037224 */ /* 0x000fe200078e0a06 */
[----:B------:R-:W-:Y:S04]  /*a440*/  BSSY B0, `(.L_x_44) ;  /* 0x00000e4000007945 */ /* 0x000fe80003800000 */
[----:B------:R-:W-:-:S13]  /*a450*/  ISETP.NE.AND P0, PT, R28, R3, PT ;  /* 0x000000031c00720c */ /* 0x000fda0003f05270 */
[----:B------:R-:W-:Y:S05]  /*a460*/  @!P0 BRA `(.L_x_59) ;  /* 0x0000000c00848947 */ /* 0x000fea0003800000 */
[----:B------:R-:W-:-:S07]  /*a470*/  IMAD.MOV.U32 R4, RZ, RZ, R18 ;  /* 0x000000ffff047224 */ /* 0x000fce00078e0012 */
.L_x_86:
        /* <DEDUP_REMOVED lines=12> */
[----:B------:R-:W-:Y:S02]  /*a540*/  ULDC.64 UR4, c[0x0][0x428] ;  /* 0x00010a0000047ab9 */ /* 0x000fe40000000a00 */
[----:B------:R-:W-:-:S04]  /*a550*/  IMAD R11, R25, UR4, RZ ;  /* 0x00000004190b7c24 */ /* 0x000fc8000f8e02ff */
[----:B------:R-:W-:Y:S01]  /*a560*/  IMAD R11, R22, UR5, R11 ;  /* 0x00000005160b7c24 */ /* 0x000fe2000f8e020b */
[----:B0-----:R-:W-:-:S13]  /*a570*/  ISETP.NE.AND P0, PT, R5, 0x1, PT ;  /* 0x000000010500780c */ /* 0x001fda0003f05270 */
[----:B------:R-:W0:Y:S02]  /*a580*/  @P0 LDC.64 R2, c[0x0][0x440] ;  /* 0x00011000ff020b82 */ /* 0x000e240000000a00 */
[----:B0-----:R-:W-:-:S04]  /*a590*/  @P0 IMAD.HI.U32 R4, R0, R2, RZ ;  /* 0x0000000200040227 */ /* 0x001fc800078e00ff */
[----:B------:R-:W-:Y:S01]  /*a5a0*/  IMAD.MOV.U32 R2, RZ, RZ, R0 ;  /* 0x000000ffff027224 */ /* 0x000fe200078e0000 */
[----:B------:R-:W-:-:S04]  /*a5b0*/  @P0 SHF.R.U32.HI R2, RZ, R3, R4 ;  /* 0x00000003ff020219 */ /* 0x000fc80000011604 */
[--C-:B------:R-:W-:Y:S01]  /*a5c0*/  SHF.R.S32.HI R3, RZ, 0x1f, R2.reuse ;  /* 0x0000001fff037819 */ /* 0x100fe20000011402 */
[--C-:B------:R-:W-:Y:S02]  /*a5d0*/  IMAD.MOV R10, RZ, RZ, -R2.reuse ;  /* 0x000000ffff0a7224 */ /* 0x100fe400078e0a02 */
[----:B------:R-:W-:Y:S01]  /*a5e0*/  IMAD.WIDE.U32 R2, R22, UR4, R2 ;  /* 0x0000000416027c25 */ /* 0x000fe2000f8e0002 */
[----:B------:R-:W-:-:S03]  /*a5f0*/  ULDC.64 UR4, c[0x0][0x418] ;  /* 0x0001060000047ab9 */ /* 0x000fc60000000a00 */
[----:B------:R-:W-:Y:S01]  /*a600*/  IMAD.IADD R11, R11, 0x1, R3 ;  /* 0x000000010b0b7824 */ /* 0x000fe200078e0203 */
[----:B------:R-:W-:Y:S01]  /*a610*/  LEA R4, P0, R2, UR4, 0x2 ;  /* 0x0000000402047c11 */ /* 0x000fe2000f8010ff */
[----:B------:R-:W-:-:S03]  /*a620*/  IMAD R10, R5, R10, R0 ;  /* 0x0000000a050a7224 */ /* 0x000fc600078e0200 */
[----:B------:R-:W-:-:S05]  /*a630*/  LEA.HI.X R5, R2, UR5, R11, 0x2, P0 ;  /* 0x0000000502057c11 */ /* 0x000fca00080f140b */
[----:B------:R0:W5:Y:S04]  /*a640*/  LDG.E R4, desc[UR46][R4.64] ;  /* 0x0000002e04047981 */ /* 0x000168000c1e1900 */
.L_x_62:
[----:B------:R-:W0:Y:S01]  /*a650*/  S2R R2, SR_TID.X ;  /* 0x0000000000027919 */ /* 0x000e220000002100 */
[----:B------:R-:W-:Y:S01]  /*a660*/  LEA R3, R6, UR37, 0x3 ;  /* 0x0000002506037c11 */ /* 0x000fe2000f8e18ff */
[----:B------:R-:W-:Y:S01]  /*a670*/  BSSY B2, `(.L_x_63) ;  /* 0x0000006000027945 */ /* 0x000fe20003800000 */
[----:B0-----:R-:W-:Y:S02]  /*a680*/  LOP3.LUT R5, R2, 0x7f, RZ, 0xc0, !PT ;  /* 0x0000007f02057812 */ /* 0x001fe400078ec0ff */
[----:B------:R-:W-:Y:S02]  /*a690*/  SHF.L.U32 R2, R7, 0x1f, RZ ;  /* 0x0000001f07027819 */ /* 0x000fe400000006ff */
[----:B------:R-:W-:Y:S02]  /*a6a0*/  ISETP.NE.AND P1, PT, R5, RZ, PT ;  /* 0x000000ff0500720c */ /* 0x000fe40003f25270 */
[----:B------:R-:W0:Y:S02]  /*a6b0*/  SYNCS.PHASECHK.TRANS64.TRYWAIT P0, [R3+URZ+0x30840], R2 ;  /* 0x03084002030075a7 */ /* 0x000e24000800017f */
[----:B0-----:R-:W-:Y:S09]  /*a6c0*/  @!P0 BRA `(.L_x_64) ;  /* 0x0000002400448947 */ /* 0x001ff20003800000 */
.L_x_143:
[----:B------:R-:W-:Y:S05]  /*a6d0*/  BSYNC B2 ;  /* 0x0000000000027941 */ /* 0x000fea0003800000 */
.L_x_63:
[----:B------:R-:W-:Y:S04]  /*a6e0*/  BSSY B2, `(.L_x_65) ;  /* 0x0000009000027945 */ /* 0x000fe80003800000 */
[----:B------:R-:W-:Y:S05]  /*a6f0*/  @P1 BRA `(.L_x_66) ;  /* 0x00000000001c1947 */ /* 0x000fea0003800000 */
[----:B------:R-:W1:Y:S01]  /*a700*/  S2R R5, SR_TID.X ;  /* 0x0000000000057919 */ /* 0x000e620000002100 */
[----:B0-----:R-:W-:-:S04]  /*a710*/  IMAD.MOV.U32 R2, RZ, RZ, 0x6000 ;  /* 0x00006000ff027424 */ /* 0x001fc800078e00ff */
[----:B------:R2:W-:Y:S01]  /*a720*/  SYNCS.ARRIVE.TRANS64 RZ, [R3+URZ+0x30830], R2 ;  /* 0x0308300203ff79a7 */ /* 0x0005e2000800003f */
[----:B-1----:R-:W-:-:S04]  /*a730*/  LOP3.LUT R5, R5, 0x1f, RZ, 0xc0, !PT ;  /* 0x0000001f05057812 */ /* 0x002fc800078ec0ff */
[----:B------:R-:W-:-:S13]  /*a740*/  ISETP.NE.AND P0, PT, R5, RZ, PT ;  /* 0x000000ff0500720c */ /* 0x000fda0003f05270 */
[----:B--2---:R-:W-:Y:S05]  /*a750*/  @!P0 BRA `(.L_x_66) ;  /* 0x0000000000048947 */ /* 0x004fea0003800000 */
[----:B------:R-:W-:Y:S01]  /*a760*/  BPT.TRAP 0x1 ;  /* 0x000000040000795c */ /* 0x000fe20000300000 */
.L_x_66:
[----:B------:R-:W-:Y:S05]  /*a770*/  BSYNC B2 ;  /* 0x0000000000027941 */ /* 0x000fea0003800000 */
.L_x_65:
[----:B------:R-:W-:Y:S01]  /*a780*/  IMAD.MOV.U32 R11, RZ, RZ, RZ ;  /* 0x000000ffff0b7224 */ /* 0x000fe200078e00ff */
[----:B------:R-:W-:Y:S01]  /*a790*/  UIADD3 UR4, UP0, UR40, 0x370, URZ ;  /* 0x0000037028047890 */ /* 0x000fe2000ff1e03f */
[----:B0-----:R-:W-:Y:S01]  /*a7a0*/  IMAD R2, R6, 0x6000, R9 ;  /* 0x0000600006027824 */ /* 0x001fe200078e0209 */
        /* <DEDUP_REMOVED lines=8> */
.L_x_67:
        /* <DEDUP_REMOVED lines=11> */
[----:B------:R-:W-:Y:S01]  /*a8e0*/  IMAD R5, R16, 0x8, R8 ;  /* 0x0000000810057824 */ /* 0x000fe200078e0208 */
[----:B------:R-:W-:Y:S03]  /*a8f0*/  BSSY B2, `(.L_x_68) ;  /* 0x0000003000027945 */ /* 0x000fe60003800000 */
[----:B------:R-:W0:Y:S02]  /*a900*/  SYNCS.PHASECHK.TRANS64.TRYWAIT P0, [R5+URZ+0x60], R2 ;  /* 0x00006002050075a7 */ /* 0x000e24000800017f */
[----:B0-----:R-:W-:Y:S05]  /*a910*/  @!P0 BRA `(.L_x_69) ;  /* 0x0000002000c48947 */ /* 0x001fea0003800000 */
.L_x_144:
[----:B------:R-:W-:Y:S05]  /*a920*/  BSYNC B2 ;  /* 0x0000000000027941 */ /* 0x000fea0003800000 */
.L_x_68:
[----:B------:R-:W-:Y:S01]  /*a930*/  BSSY B2, `(.L_x_70) ;  /* 0x000000b000027945 */ /* 0x000fe20003800000 */
[----:B0-----:R-:W-:Y:S02]  /*a940*/  IMAD.MOV.U32 R2, RZ, RZ, 0x0 ;  /* 0x00000000ff027424 */ /* 0x001fe400078e00ff */
[----:B------:R-:W-:Y:S01]  /*a950*/  IMAD.MOV.U32 R3, RZ, RZ, 0x14f00000 ;  /* 0x14f00000ff037424 */ /* 0x000fe200078e00ff */
[----:B------:R-:W-:Y:S06]  /*a960*/  @P1 BRA `(.L_x_71) ;  /* 0x00000000001c1947 */ /* 0x000fec0003800000 */
[----:B------:R-:W0:Y:S02]  /*a970*/  S2R R12, SR_TID.X ;  /* 0x00000000000c7919 */ /* 0x000e240000002100 */
[----:B0-----:R-:W-:Y:S01]  /*a980*/  LOP3.LUT R13, R12, 0x1f, RZ, 0xc0, !PT ;  /* 0x0000001f0c0d7812 */ /* 0x001fe200078ec0ff */
[----:B------:R-:W-:-:S03]  /*a990*/  IMAD.MOV.U32 R12, RZ, RZ, 0x6000 ;  /* 0x00006000ff0c7424 */ /* 0x000fc600078e00ff */
[----:B------:R-:W-:Y:S01]  /*a9a0*/  ISETP.NE.AND P0, PT, R13, RZ, PT ;  /* 0x000000ff0d00720c */ /* 0x000fe20003f05270 */
[----:B------:R0:W-:-:S12]  /*a9b0*/  SYNCS.ARRIVE.TRANS64 RZ, [R5+URZ+0x50], R12 ;  /* 0x0000500c05ff79a7 */ /* 0x0001d8000800003f */
[----:B0-----:R-:W-:Y:S05]  /*a9c0*/  @!P0 BRA `(.L_x_71) ;  /* 0x0000000000048947 */ /* 0x001fea0003800000 */
[----:B------:R-:W-:Y:S01]  /*a9d0*/  BPT.TRAP 0x1 ;  /* 0x000000040000795c */ /* 0x000fe20000300000 */
.L_x_71:
[----:B------:R-:W-:Y:S05]  /*a9e0*/  BSYNC B2 ;  /* 0x0000000000027941 */ /* 0x000fea0003800000 */
.L_x_70:
[----:B------:R-:W-:Y:S01]  /*a9f0*/  R2UR UR7, R3 ;  /* 0x00000000030772ca */ /* 0x000fe200000e0000 */
[----:B------:R-:W-:Y:S01]  /*aa00*/  IMAD R16, R16, 0x6000, R9 ;  /* 0x0000600010107824 */ /* 0x000fe200078e0209 */
[----:B------:R-:W-:Y:S01]  /*aa10*/  R2UR UR10, R11 ;  /* 0x000000000b0a72ca */ /* 0x000fe200000e0000 */
[----:B------:R-:W-:Y:S01]  /*aa20*/  UIADD3 UR4, UP0, UR40, 0x470, URZ ;  /* 0x0000047028047890 */ /* 0x000fe2000ff1e03f */
[----:B------:R-:W-:Y:S01]  /*aa30*/  R2UR UR6, R2 ;  /* 0x00000000020672ca */ /* 0x000fe200000e0000 */
[----:B------:R-:W-:Y:S01]  /*aa40*/  IMAD R2, R24, 0xc0, RZ ;  /* 0x000000c018027824 */ /* 0x000fe200078e02ff */
[----:B------:R-:W-:Y:S01]  /*aa50*/  PLOP3.LUT P0, PT, PT, PT, PT, 0x80, 0x0 ;  /* 0x000000000000781c */ /* 0x000fe20003f0f070 */
[----:B------:R-:W-:Y:S01]  /*aa60*/  VIADD R5, R5, 0x50 ;  /* 0x0000005005057836 */ /* 0x000fe20000000000 */
[----:B------:R-:W-:Y:S01]  /*aa70*/  IADD3 R16, R16, 0x400, RZ ;  /* 0x0000040010107810 */ /* 0x000fe20007ffe0ff */
[----:B------:R-:W-:-:S12]  /*aa80*/  UIADD3.X UR5, URZ, UR41, URZ, UP0, !UPT ;  /* 0x000000293f057290 */ /* 0x000fd800087fe43f */
.L_x_72:
        /* <DEDUP_REMOVED lines=12> */
.L_x_61:
[----:B------:R-:W-:Y:S05]  /*ab50*/  BSYNC B1 ;  /* 0x0000000000017941 */ /* 0x000fea0003800000 */
.L_x_60:
        /* <DEDUP_REMOVED lines=9> */
[----:B------:R-:W-:-:S12]  /*abf0*/  VIADD R10, R0, 0xffffffff ;  /* 0xffffffff000a7836 */ /* 0x000fd80000000000 */
        /* <DEDUP_REMOVED lines=19> */
.L_x_75:
[----:B------:R-:W0:Y:S01]  /*ad30*/  S2R R2, SR_TID.X ;  /* 0x0000000000027919 */ /* 0x000e220000002100 */
[----:B------:R-:W-:Y:S01]  /*ad40*/  SHF.L.U32 R3, R23, 0x1f, RZ ;  /* 0x0000001f17037819 */ /* 0x000fe200000006ff */
[----:B------:R-:W-:Y:S01]  /*ad50*/  BSSY B2, `(.L_x_76) ;  /* 0x0000006000027945 */ /* 0x000fe20003800000 */
[----:B0-----:R-:W-:Y:S02]  /*ad60*/  LOP3.LUT R5, R2, 0x7f, RZ, 0xc0, !PT ;  /* 0x0000007f02057812 */ /* 0x001fe400078ec0ff */
[----:B------:R-:W-:Y:S02]  /*ad70*/  LEA R2, R16, UR37, 0x3 ;  /* 0x0000002510027c11 */ /* 0x000fe4000f8e18ff */
[----:B------:R-:W-:Y:S02]  /*ad80*/  ISETP.NE.AND P1, PT, R5, RZ, PT ;  /* 0x000000ff0500720c */ /* 0x000fe40003f25270 */
[----:B------:R-:W0:Y:S02]  /*ad90*/  SYNCS.PHASECHK.TRANS64.TRYWAIT P0, [R2+URZ+0x30840], R3 ;  /* 0x03084003020075a7 */ /* 0x000e24000800017f */
[----:B0-----:R-:W-:Y:S09]  /*ada0*/  @!P0 BRA `(.L_x_77) ;  /* 0x0000001c00b48947 */ /* 0x001ff20003800000 */
.L_x_145:
[----:B------:R-:W-:Y:S05]  /*adb0*/  BSYNC B2 ;  /* 0x0000000000027941 */ /* 0x000fea0003800000 */
.L_x_76:
        /* <DEDUP_REMOVED lines=9> */
.L_x_79:
[----:B------:R-:W-:Y:S05]  /*ae50*/  BSYNC B2 ;  /* 0x0000000000027941 */ /* 0x000fea0003800000 */
.L_x_78:
[----:B------:R-:W-:Y:S01]  /*ae60*/  IMAD.MOV.U32 R11, RZ, RZ, RZ ;  /* 0x000000ffff0b7224 */ /* 0x000fe200078e00ff */
[----:B------:R-:W-:Y:S01]  /*ae70*/  UIADD3 UR4, UP0, UR40, 0x370, URZ ;  /* 0x0000037028047890 */ /* 0x000fe2000ff1e03f */
[C---:B0-----:R-:W-:Y:S01]  /*ae80*/  IMAD R3, R16.reuse, 0x6000, R9 ;  /* 0x0000600010037824 */ /* 0x041fe200078e0209 */
[----:B------:R-:W-:Y:S01]  /*ae90*/  PLOP3.LUT P0, PT, PT, PT, PT, 0x80, 0x0 ;  /* 0x000000000000781c */ /* 0x000fe20003f0f070 */
[----:B------:R-:W-:Y:S01]  /*aea0*/  IMAD R2, R16, 0x8, R8 ;  /* 0x0000000810027824 */ /* 0x000fe200078e0208 */
[----:B------:R-:W-:Y:S01]  /*aeb0*/  R2UR UR10, R11 ;  /* 0x000000000b0a72ca */ /* 0x000fe200000e0000 */
[----:B------:R-:W-:Y:S01]  /*aec0*/  VIADD R3, R3, 0x12400 ;  /* 0x0001240003037836 */ /* 0x000fe20000000000 */
[----:B------:R-:W-:Y:S01]  /*aed0*/  UIADD3.X UR5, URZ, UR41, URZ, UP0, !UPT ;  /* 0x000000293f057290 */ /* 0x000fe200087fe43f */
[----:B------:R-:W-:Y:S01]  /*aee0*/  VIADD R2, R2, 0x30 ;  /* 0x0000003002027836 */ /* 0x000fe20000000000 */
[----:B------:R-:W-:Y:S01]  /*aef0*/  UMOV UR6, 0x0 ;  /* 0x0000000000067882 */ /* 0x000fe20000000000 */
[----:B------:R-:W-:Y:S01]  /*af00*/  IMAD R5, R10, 0xc0, RZ ;  /* 0x000000c00a057824 */ /* 0x000fe200078e02ff */
[----:B------:R-:W-:-:S09]  /*af10*/  UMOV UR7, 0x14f00000 ;  /* 0x14f0000000077882 */ /* 0x000fd20000000000 */
.L_x_80:
        /* <DEDUP_REMOVED lines=15> */
.L_x_146:
[----:B------:R-:W-:Y:S05]  /*b010*/  BSYNC B2 ;  /* 0x0000000000027941 */ /* 0x000fea0003800000 */
.L_x_81:
[----:B------:R-:W-:Y:S01]  /*b020*/  BSSY B2, `(.L_x_83) ;  /* 0x000000b000027945 */ /* 0x000fe20003800000 */
[----:B0-----:R-:W-:Y:S02]  /*b030*/  IMAD.MOV.U32 R2, RZ, RZ, 0x0 ;  /* 0x00000000ff027424 */ /* 0x001fe400078e00ff */
[----:B------:R-:W-:Y:S01]  /*b040*/  IMAD.MOV.U32 R3, RZ, RZ, 0x14f00000 ;  /* 0x14f00000ff037424 */ /* 0x000fe200078e00ff */
[----:B------:R-:W-:Y:S06]  /*b050*/  @P1 BRA `(.L_x_84) ;  /* 0x00000000001c1947 */ /* 0x000fec0003800000 */
[----:B------:R-:W0:Y:S01]  /*b060*/  S2R R7, SR_TID.X ;  /* 0x0000000000077919 */ /* 0x000e220000002100 */
[----:B------:R-:W-:-:S04]  /*b070*/  IMAD.MOV.U32 R12, RZ, RZ, 0x6000 ;  /* 0x00006000ff0c7424 */ /* 0x000fc800078e00ff */
[----:B------:R1:W-:Y:S01]  /*b080*/  SYNCS.ARRIVE.TRANS64 RZ, [R5+URZ+0x50], R12 ;  /* 0x0000500c05ff79a7 */ /* 0x0003e2000800003f */
[----:B0-----:R-:W-:-:S04]  /*b090*/  LOP3.LUT R7, R7, 0x1f, RZ, 0xc0, !PT ;  /* 0x0000001f07077812 */ /* 0x001fc800078ec0ff */
[----:B------:R-:W-:-:S13]  /*b0a0*/  ISETP.NE.AND P0, PT, R7, RZ, PT ;  /* 0x000000ff0700720c */ /* 0x000fda0003f05270 */
[----:B-1----:R-:W-:Y:S05]  /*b0b0*/  @!P0 BRA `(.L_x_84) ;  /* 0x0000000000048947 */ /* 0x002fea0003800000 */
[----:B------:R-:W-:Y:S01]  /*b0c0*/  BPT.TRAP 0x1 ;  /* 0x000000040000795c */ /* 0x000fe20000300000 */
.L_x_84:
[----:B------:R-:W-:Y:S05]  /*b0d0*/  BSYNC B2 ;  /* 0x0000000000027941 */ /* 0x000fea0003800000 */
.L_x_83:
[----:B------:R-:W-:Y:S01]  /*b0e0*/  R2UR UR10, R11 ;  /* 0x000000000b0a72ca */ /* 0x000fe200000e0000 */
[----:B------:R-:W-:Y:S01]  /*b0f0*/  UIADD3 UR4, UP0, UR40, 0x470, URZ ;  /* 0x0000047028047890 */ /* 0x000fe2000ff1e03f */
[----:B------:R-:W-:Y:S01]  /*b100*/  R2UR UR6, R2 ;  /* 0x00000000020672ca */ /* 0x000fe200000e0000 */
[----:B------:R-:W-:Y:S01]  /*b110*/  IMAD R2, R6, 0x6000, R9 ;  /* 0x0000600006027824 */ /* 0x000fe200078e0209 */
[----:B------:R-:W-:Y:S01]  /*b120*/  R2UR UR7, R3 ;  /* 0x00000000030772ca */ /* 0x000fe200000e0000 */
[----:B------:R-:W-:Y:S01]  /*b130*/  IMAD R3, R24, 0xc0, RZ ;  /* 0x000000c018037824 */ /* 0x000fe200078e02ff */
[----:B------:R-:W-:Y:S01]  /*b140*/  PLOP3.LUT P0, PT, PT, PT, PT, 0x80, 0x0 ;  /* 0x000000000000781c */ /* 0x000fe20003f0f070 */
[----:B------:R-:W-:Y:S01]  /*b150*/  VIADD R5, R5, 0x50 ;  /* 0x0000005005057836 */ /* 0x000fe20000000000 */
[----:B------:R-:W-:Y:S01]  /*b160*/  UIADD3.X UR5, URZ, UR41, URZ, UP0, !UPT ;  /* 0x000000293f057290 */ /* 0x000fe200087fe43f */
[----:B------:R-:W-:-:S11]  /*b170*/  VIADD R2, R2, 0x400 ;  /* 0x0000040002027836 */ /* 0x000fd60000000000 */
.L_x_85:
        /* <DEDUP_REMOVED lines=12> */
.L_x_74:
[----:B------:R-:W-:Y:S05]  /*b240*/  BSYNC B1 ;  /* 0x0000000000017941 */ /* 0x000fea0003800000 */
.L_x_73:
[C---:B------:R-:W-:Y:S01]  /*b250*/  ISETP.GT.AND P0, PT, R0.reuse, 0x1, PT ;  /* 0x000000010000780c */ /* 0x040fe20003f04270 */
[----:B------:R-:W-:-:S12]  /*b260*/  VIADD R0, R0, 0xfffffffe ;  /* 0xfffffffe00007836 */ /* 0x000fd80000000000 */
[----:B------:R-:W-:Y:S05]  /*b270*/  @P0 BRA `(.L_x_86) ;  /* 0xfffffff000800947 */ /* 0x000fea000383ffff */
.L_x_59:
[----:B------:R-:W-:Y:S05]  /*b280*/  BSYNC B0 ;  /* 0x0000000000007941 */ /* 0x000fea0003800000 */
.L_x_44:
[----:B------:R-:W-:Y:S01]  /*b290*/  LOP3.LUT P0, RZ, R19, 0x2, RZ, 0xc0, !PT ;  /* 0x0000000213ff7812 */ /* 0x000fe2000780c0ff */
[----:B------:R-:W-:-:S12]  /*b2a0*/  BSSY B0, `(.L_x_87) ;  /* 0x0000029000007945 */ /* 0x000fd80003800000 */
[----:B------:R-:W-:Y:S05]  /*b2b0*/  @!P0 BRA `(.L_x_88) ;  /* 0x00000000009c8947 */ /* 0x000fea0003800000 */
[----:B0-----:R-:W0:Y:S01]  /*b2c0*/  S2R R0, SR_TID.X ;  /* 0x0000000000007919 */ /* 0x001e220000002100 */
[----:B------:R-:W-:Y:S01]  /*b2d0*/  LEA R3, R16, UR37, 0x3 ;  /* 0x0000002510037c11 */ /* 0x000fe2000f8e18ff */
[----:B------:R-:W-:Y:S01]  /*b2e0*/  BSSY B1, `(.L_x_89) ;  /* 0x0000006000017945 */ /* 0x000fe20003800000 */
[----:B0-----:R-:W-:Y:S02]  /*b2f0*/  LOP3.LUT R2, R0, 0x7f, RZ, 0xc0, !PT ;  /* 0x0000007f00027812 */ /* 0x001fe400078ec0ff */
[----:B------:R-:W-:Y:S02]  /*b300*/  SHF.L.U32 R0, R23, 0x1f, RZ ;  /* 0x0000001f17007819 */ /* 0x000fe400000006ff */
[----:B------:R-:W-:Y:S02]  /*b310*/  ISETP.NE.AND P1, PT, R2, RZ, PT ;  /* 0x000000ff0200720c */ /* 0x000fe40003f25270 */
[----:B------:R-:W0:Y:S02]  /*b320*/  SYNCS.PHASECHK.TRANS64.TRYWAIT P0, [R3+URZ+0x30860], R0 ;  /* 0x03086000030075a7 */ /* 0x000e24000800017f */
[----:B0-----:R-:W-:Y:S09]  /*b330*/  @!P0 BRA `(.L_x_90) ;  /* 0x0000001800788947 */ /* 0x001ff20003800000 */
.L_x_147:
[----:B------:R-:W-:Y:S05]  /*b340*/  BSYNC B1 ;  /* 0x0000000000017941 */ /* 0x000fea0003800000 */
.L_x_89:
        /* <DEDUP_REMOVED lines=9> */
.L_x_92:
[----:B------:R-:W-:Y:S05]  /*b3e0*/  BSYNC B1 ;  /* 0x0000000000017941 */ /* 0x000fea0003800000 */
.L_x_91:
[----:B------:R-:W-:Y:S01]  /*b3f0*/  IMAD R9, R16, 0x6000, R9 ;  /* 0x0000600010097824 */ /* 0x000fe200078e0209 */
[----:B------:R-:W-:Y:S01]  /*b400*/  UIADD3 UR4, UP0, UR40, 0x470, URZ ;  /* 0x0000047028047890 */ /* 0x000fe2000ff1e03f */
[----:B------:R-:W-:Y:S01]  /*b410*/  PLOP3.LUT P0, PT, PT, PT, PT, 0x80, 0x0 ;  /* 0x000000000000781c */ /* 0x000fe20003f0f070 */
[----:B0-----:R-:W-:Y:S01]  /*b420*/  VIADD R0, R3, 0x30850 ;  /* 0x0003085003007836 */ /* 0x001fe20000000000 */
[----:B------:R-:W-:Y:S01]  /*b430*/  UMOV UR6, 0x0 ;  /* 0x0000000000067882 */ /* 0x000fe20000000000 */
[----:B------:R-:W-:Y:S01]  /*b440*/  VIADD R9, R9, 0x400 ;  /* 0x0000040009097836 */ /* 0x000fe20000000000 */
[----:B------:R-:W-:Y:S01]  /*b450*/  UIADD3.X UR5, URZ, UR41, URZ, UP0, !UPT ;  /* 0x000000293f057290 */ /* 0x000fe200087fe43f */
[----:B------:R-:W-:Y:S01]  /*b460*/  IMAD R2, R24, 0xc0, RZ ;  /* 0x000000c018027824 */ /* 0x000fe200078e02ff */
[----:B------:R-:W-:Y:S01]  /*b470*/  UMOV UR7, 0x14f00000 ;  /* 0x14f0000000077882 */ /* 0x000fe20000000000 */
[----:B------:R-:W-:-:S09]  /*b480*/  UMOV UR10, URZ ;  /* 0x0000003f000a7c82 */ /* 0x000fd20008000000 */
.L_x_93:
        /* <DEDUP_REMOVED lines=9> */
[----:B-1----:R-:W-:Y:S05]  /*b520*/  @P0 BRA.U.ANY `(.L_x_93) ;  /* 0xfffffffd00d80947 */ /* 0x002fea000393ffff */
.L_x_88:
[----:B------:R-:W-:Y:S05]  /*b530*/  BSYNC B0 ;  /* 0x0000000000007941 */ /* 0x000fea0003800000 */
.L_x_87:
[----:B------:R-:W2:Y:S01]  /*b540*/  LDL.LU R4, [R1+0x4] ;  /* 0x0000040001047983 */ /* 0x000ea20000300800 */
[----:B------:R-:W-:-:S03]  /*b550*/  ULDC UR4, c[0x0][0xc34] ;  /* 0x00030d0000047ab9 */ /* 0x000fc60000000800 */
[----:B------:R-:W3:Y:S01]  /*b560*/  LDL.LU R3, [R1+0x18] ;  /* 0x0000180001037983 */ /* 0x000ee20000300800 */
[----:B------:R-:W-:-:S05]  /*b570*/  VIADD R16, R16, 0x1 ;  /* 0x0000000110107836 */ /* 0x000fca0000000000 */
[----:B------:R-:W-:-:S04]  /*b580*/  ISETP.NE.AND P0, PT, R16, 0x2, PT ;  /* 0x000000021000780c */ /* 0x000fc80003f05270 */
[----:B0-----:R-:W-:Y:S02]  /*b590*/  SEL R0, RZ, 0x1, P0 ;  /* 0x00000001ff007807 */ /* 0x001fe40000000000 */
[----:B------:R-:W-:Y:S02]  /*b5a0*/  SEL R16, R16, RZ, P0 ;  /* 0x000000ff10107207 */ /* 0x000fe40000000000 */
[----:B------:R-:W-:Y:S01]  /*b5b0*/  LOP3.LUT R23, R23, R0, RZ, 0x3c, !PT ;  /* 0x0000000017177212 */ /* 0x000fe200078e3cff */
[----:B--2---:R-:W-:Y:S01]  /*b5c0*/  VIADD R4, R4, UR38 ;  /* 0x0000002604047c36 */ /* 0x004fe20008000000 */
[----:B---3--:R-:W-:-:S04]  /*b5d0*/  IADD3 R3, R3, 0x1, RZ ;  /* 0x0000000103037810 */ /* 0x008fc80007ffe0ff */
[----:B------:R0:W-:Y:S01]  /*b5e0*/  STL [R1+0x4], R4 ;  /* 0x0000040401007387 */ /* 0x0001e20000100800 */
[----:B------:R-:W-:-:S03]  /*b5f0*/  ISETP.GE.AND P1, PT, R4, UR4, PT ;  /* 0x0000000404007c0c */ /* 0x000fc6000bf26270 */
[----:B------:R0:W-:Y:S10]  /*b600*/  STL [R1+0x18], R3 ;  /* 0x0000180301007387 */ /* 0x0001f40000100800 */
[----:B0-----:R-:W-:Y:S05]  /*b610*/  @!P1 BRA `(.L_x_94) ;  /* 0xffffffcc007c9947 */ /* 0x001fea000383ffff */
[----:B------:R-:W-:-:S07]  /*b620*/  LOP3.LUT R0, R3, 0x1, RZ, 0xc, !PT ;  /* 0x0000000103007812 */ /* 0x000fce00078e0cff */
.L_x_30:
[----:B------:R-:W0:Y:S01]  /*b630*/  S2R R3, SR_CgaCtaId ;  /* 0x0000000000037919 */ /* 0x000e220000008800 */
[----:B------:R-:W-:Y:S01]  /*b640*/  MOV R2, 0x400 ;  /* 0x0000040000027802 */ /* 0x000fe20000000f00 */
[----:B------:R-:W-:Y:S01]  /*b650*/  BSSY B0, `(.L_x_95) ;  /* 0x0000005000007945 */ /* 0x000fe20003800000 */
[----:B------:R-:W-:Y:S02]  /*b660*/  SHF.L.U32 R0, R0, 0x1f, RZ ;  /* 0x0000001f00007819 */ /* 0x000fe400000006ff */
[----:B0-----:R-:W-:-:S04]  /*b670*/  LEA R7, R3, R2, 0x18 ;  /* 0x0000000203077211 */ /* 0x001fc800078ec0ff */
[----:B------:R-:W0:Y:S02]  /*b680*/  SYNCS.PHASECHK.TRANS64.TRYWAIT P0, [R7+URZ+0x30820], R0 ;  /* 0x03082000070075a7 */ /* 0x000e24000800017f */
[----:B0-----:R-:W-:Y:S05]  /*b690*/  @!P0 BRA `(.L_x_96) ;  /* 0x0000001400b48947 */ /* 0x001fea0003800000 */
.L_x_148:
[----:B------:R-:W-:Y:S05]  /*b6a0*/  BSYNC B0 ;  /* 0x0000000000007941 */ /* 0x000fea0003800000 */
.L_x_95:
[----:B------:R-:W-:-:S03]  /*b6b0*/  UMOV UR4, 0xffffffff ;  /* 0xffffffff00047882 */ /* 0x000fc60000000000 */
[----:B------:R-:W-:Y:S05]  /*b6c0*/  BRA.DIV UR4, `(.L_x_97) ;  /* 0x0000001604bc7947 */ /* 0x000fea000b800000 */
[----:B0-----:R-:W0:Y:S02]  /*b6d0*/  S2R R0, SR_TID.X ;  /* 0x0000000000007919 */ /* 0x001e240000002100 */
[----:B0-----:R-:W-:-:S04]  /*b6e0*/  SHF.R.U32.HI R0, RZ, 0x5, R0 ;  /* 0x00000005ff007819 */ /* 0x001fc80000011600 */
[----:B------:R-:W-:-:S05]  /*b6f0*/  LOP3.LUT R0, R0, 0x3, RZ, 0xc0, !PT ;  /* 0x0000000300007812 */ /* 0x000fca00078ec0ff */
[----:B------:R0:W1:Y:S02]  /*b700*/  SHFL.IDX PT, R14, R0, RZ, 0x1f ;  /* 0x00001fff000e7589 */ /* 0x00006400000e0000 */
.L_x_151:
[----:B-1----:R-:W-:Y:S01]  /*b710*/  ISETP.NE.AND P0, PT, R14, RZ, PT ;  /* 0x000000ff0e00720c */ /* 0x002fe20003f05270 */
[----:B------:R-:W-:-:S12]  /*b720*/  BSSY B0, `(.L_x_98) ;  /* 0x0000024000007945 */ /* 0x000fd80003800000 */
[----:B------:R-:W-:Y:S05]  /*b730*/  @P0 BRA `(.L_x_99) ;  /* 0x0000000000880947 */ /* 0x000fea0003800000 */
[----:B------:R-:W-:-:S03]  /*b740*/  UMOV UR4, 0xffffffff ;  /* 0xffffffff00047882 */ /* 0x000fc60000000000 */
[----:B------:R-:W-:Y:S05]  /*b750*/  BRA.DIV UR4, `(.L_x_100) ;  /* 0x0000001604cc7947 */ /* 0x000fea000b800000 */
[----:B------:R-:W-:-:S13]  /*b760*/  ELECT P6, URZ, PT ;  /* 0x00000000003f782f */ /* 0x000fda00038c0000 */
.L_x_154:
[----:B------:R-:W-:Y:S05]  /*b770*/  @!P6 BRA `(.L_x_99) ;  /* 0x000000000078e947 */ /* 0x000fea0003800000 */
[----:B------:R-:W-:-:S06]  /*b780*/  ULOP3.LUT UR4, UR36, 0x2, URZ, 0xfc, !UPT ;  /* 0x0000000224047892 */ /* 0x000fcc000f8efc3f */
[----:B0-----:R-:W-:-:S05]  /*b790*/  IMAD.U32 R0, RZ, RZ, UR4 ;  /* 0x00000004ff007e24 */ /* 0x001fca000f8e00ff */
[----:B------:R-:W-:-:S13]  /*b7a0*/  ISETP.NE.AND P2, PT, R0, 0x3, PT ;  /* 0x000000030000780c */ /* 0x000fda0003f45270 */
[----:B------:R-:W-:Y:S05]  /*b7b0*/  @!P2 BRA `(.L_x_101) ;  /* 0x000000000004a947 */ /* 0x000fea0003800000 */
[----:B------:R-:W-:Y:S01]  /*b7c0*/  BPT.TRAP 0x1 ;  /* 0x000000040000795c */ /* 0x000fe20000300000 */
.L_x_101:
[----:B------:R-:W-:Y:S01]  /*b7d0*/  VIADD R3, R7, 0x30840 ;  /* 0x0003084007037836 */ /* 0x000fe20000000000 */
[----:B------:R-:W-:Y:S01]  /*b7e0*/  SHF.L.U32 R4, R23, 0x1f, RZ ;  /* 0x0000001f17047819 */ /* 0x000fe200000006ff */
[C---:B------:R-:W-:Y:S02]  /*b7f0*/  VIADD R0, R16.reuse, 0x1 ;  /* 0x0000000110007836 */ /* 0x040fe40000000000 */
[----:B------:R-:W-:-:S03]  /*b800*/  IMAD R5, R16, 0x8, R3 ;  /* 0x0000000810057824 */ /* 0x000fc600078e0203 */
[C---:B------:R-:W-:Y:S01]  /*b810*/  ISETP.NE.AND P1, PT, R0.reuse, 0x2, PT ;  /* 0x000000020000780c */ /* 0x040fe20003f25270 */
[----:B------:R-:W0:Y:S03]  /*b820*/  SYNCS.PHASECHK.TRANS64.TRYWAIT P0, [R5+URZ], R4 ;  /* 0x00000004050075a7 */ /* 0x000e26000800017f */
[----:B------:R-:W-:Y:S02]  /*b830*/  SEL R2, RZ, 0x1, P1 ;  /* 0x00000001ff027807 */ /* 0x000fe40000800000 */
[----:B------:R-:W-:Y:S02]  /*b840*/  SEL R6, R0, RZ, P1 ;  /* 0x000000ff00067207 */ /* 0x000fe40000800000 */
[----:B------:R-:W-:-:S03]  /*b850*/  LOP3.LUT R0, R23, R2, RZ, 0x3c, !PT ;  /* 0x0000000217007212 */ /* 0x000fc600078e3cff */
[----:B------:R-:W-:Y:S01]  /*b860*/  IMAD R3, R6, 0x8, R3 ;  /* 0x0000000806037824 */ /* 0x000fe200078e0203 */
[----:B------:R-:W-:Y:S01]  /*b870*/  SHF.L.U32 R0, R0, 0x1f, RZ ;  /* 0x0000001f00007819 */ /* 0x000fe200000006ff */
[----:B0-----:R-:W-:Y:S06]  /*b880*/  @!P0 BRA `(.L_x_102) ;  /* 0x0000001400a08947 */ /* 0x001fec0003800000 */
.L_x_155:
[----:B------:R-:W1:Y:S02]  /*b890*/  SYNCS.PHASECHK.TRANS64.TRYWAIT P0, [R3+URZ], R0 ;  /* 0x00000000030075a7 */ /* 0x000e64000800017f */
[----:B-1----:R-:W-:Y:S05]  /*b8a0*/  @!P0 BRA `(.L_x_103) ;  /* 0x0000001400ac8947 */ /* 0x002fea0003800000 */
.L_x_156:
[----:B------:R-:W-:Y:S05]  /*b8b0*/  @!P2 BRA `(.L_x_104) ;  /* 0x000000000004a947 */ /* 0x000fea0003800000 */
[----:B------:R-:W-:Y:S01]  /*b8c0*/  BPT.TRAP 0x1 ;  /* 0x000000040000795c */ /* 0x000fe20000300000 */
.L_x_104:
[----:B-1----:R-:W-:-:S04]  /*b8d0*/  VIADD R3, R7, 0x30860 ;  /* 0x0003086007037836 */ /* 0x002fc80000000000 */
[----:B0-----:R-:W-:-:S04]  /*b8e0*/  IMAD R5, R16, 0x8, R3 ;  /* 0x0000000810057824 */ /* 0x001fc800078e0203 */
[----:B------:R-:W0:Y:S02]  /*b8f0*/  SYNCS.PHASECHK.TRANS64.TRYWAIT P0, [R5+URZ], R4 ;  /* 0x00000004050075a7 */ /* 0x000e24000800017f */
[----:B0-----:R-:W-:Y:S05]  /*b900*/  @!P0 BRA `(.L_x_105) ;  /* 0x0000001400a88947 */ /* 0x001fea0003800000 */
.L_x_157:
[----:B------:R-:W-:-:S07]  /*b910*/  IMAD R3, R6, 0x8, R3 ;  /* 0x0000000806037824 */ /* 0x000fce00078e0203 */
.L_x_106:
[----:B-1----:R1:W2:Y:S02]  /*b920*/  SYNCS.PHASECHK.TRANS64.TRYWAIT P0, [R3+URZ], R0 ;  /* 0x00000000030075a7 */ /* 0x0022a4000800017f */
[----:B--2---:R-:W-:Y:S05]  /*b930*/  @!P0 NANOSLEEP.SYNCS 0x989680 ;  /* 0x009896800000895d */ /* 0x004fea0003900000 */
[----:B------:R-:W2:Y:S02]  /*b940*/  @!P0 SYNCS.PHASECHK.TRANS64 P0, [R3+URZ], R0 ;  /* 0x00000000030085a7 */ /* 0x000ea4000800007f */
[----:B--2---:R-:W-:Y:S05]  /*b950*/  @!P0 BRA `(.L_x_106) ;  /* 0xfffffffc00f08947 */ /* 0x004fea000383ffff */
.L_x_99:
[----:B------:R-:W-:Y:S05]  /*b960*/  BSYNC B0 ;  /* 0x0000000000007941 */ /* 0x000fea0003800000 */
.L_x_98:
[----:B------:R-:W-:Y:S05]  /*b970*/  EXIT ;  /* 0x000000000000794d */ /* 0x000fea0003800000 */
.L_x_10:
[----:B0-----:R-:W-:-:S04]  /*b980*/  IMAD.U32 R3, RZ, RZ, UR40 ;  /* 0x00000028ff037e24 */ /* 0x001fc8000f8e00ff */
[----:B------:R0:W1:Y:S03]  /*b990*/  SYNCS.PHASECHK.TRANS64.TRYWAIT P1, [R3+URZ+0x30800], R0 ;  /* 0x03080000030075a7 */ /* 0x000066000802017f */
[----:B-1----:R-:W-:Y:S05]  /*b9a0*/  @!P1 NANOSLEEP.SYNCS 0x989680 ;  /* 0x009896800000995d */ /* 0x002fea0003900000 */
[----:B------:R-:W1:Y:S02]  /*b9b0*/  @!P1 SYNCS.PHASECHK.TRANS64 P1, [R3+URZ+0x30800], R0 ;  /* 0x03080000030095a7 */ /* 0x000e64000802007f */
[----:B-1----:R-:W-:Y:S05]  /*b9c0*/  @!P1 BRA `(.L_x_10) ;  /* 0xfffffffc00ec9947 */ /* 0x002fea000383ffff */
[----:B------:R-:W-:Y:S05]  /*b9d0*/  BRA `(.L_x_107) ;  /* 0xffffff5800407947 */ /* 0x000fea000383ffff */
.L_x_14:
[----:B-1----:R1:W2:Y:S02]  /*b9e0*/  SYNCS.PHASECHK.TRANS64.TRYWAIT P2, [R4+URZ+0x30830], R3 ;  /* 0x03083003040075a7 */ /* 0x0022a4000804017f */
[----:B--2---:R-:W-:Y:S05]  /*b9f0*/  @!P2 NANOSLEEP.SYNCS 0x989680 ;  /* 0x009896800000a95d */ /* 0x004fea0003900000 */
[----:B------:R-:W2:Y:S02]  /*ba00*/  @!P2 SYNCS.PHASECHK.TRANS64 P2, [R4+URZ+0x30830], R3 ;  /* 0x030830030400a5a7 */ /* 0x000ea4000804007f */
[----:B--2---:R-:W-:Y:S05]  /*ba10*/  @!P2 BRA `(.L_x_14) ;  /* 0xfffffffc00f0a947 */ /* 0x004fea000383ffff */
[----:B------:R-:W-:Y:S05]  /*ba20*/  BRA `(.L_x_13) ;  /* 0xffffff5800787947 */ /* 0x000fea000383ffff */
.L_x_19:
[----:B--2---:R-:W-:-:S04]  /*ba30*/  IMAD.U32 R3, RZ, RZ, UR6 ;  /* 0x00000006ff037e24 */ /* 0x004fc8000f8e00ff */
[----:B------:R2:W3:Y:S03]  /*ba40*/  SYNCS.PHASECHK.TRANS64.TRYWAIT P2, [R3+URZ+0x30830], R0 ;  /* 0x03083000030075a7 */ /* 0x0004e6000804017f */
[----:B---3--:R-:W-:Y:S05]  /*ba50*/  @!P2 NANOSLEEP.SYNCS 0x989680 ;  /* 0x009896800000a95d */ /* 0x008fea0003900000 */
[----:B------:R-:W3:Y:S02]  /*ba60*/  @!P2 SYNCS.PHASECHK.TRANS64 P2, [R3+URZ+0x30830], R0 ;  /* 0x030830000300a5a7 */ /* 0x000ee4000804007f */
[----:B---3--:R-:W-:Y:S05]  /*ba70*/  @!P2 BRA `(.L_x_19) ;  /* 0xfffffffc00eca947 */ /* 0x008fea000383ffff */
[----:B------:R-:W-:Y:S05]  /*ba80*/  BRA `(.L_x_16) ;  /* 0xffffff8400d87947 */ /* 0x000fea000383ffff */
.L_x_23:
[----:B-1----:R-:W-:-:S04]  /*ba90*/  IMAD.U32 R3, RZ, RZ, UR6 ;  /* 0x00000006ff037e24 */ /* 0x002fc8000f8e00ff */
[----:B------:R1:W2:Y:S03]  /*baa0*/  SYNCS.PHASECHK.TRANS64.TRYWAIT P2, [R3+URZ+0x30850], R0 ;  /* 0x03085000030075a7 */ /* 0x0002a6000804017f */
[----:B--2---:R-:W-:Y:S05]  /*bab0*/  @!P2 NANOSLEEP.SYNCS 0x989680 ;  /* 0x009896800000a95d */ /* 0x004fea0003900000 */
[----:B------:R-:W2:Y:S02]  /*bac0*/  @!P2 SYNCS.PHASECHK.TRANS64 P2, [R3+URZ+0x30850], R0 ;  /* 0x030850000300a5a7 */ /* 0x000ea4000804007f */
[----:B--2---:R-:W-:Y:S05]  /*bad0*/  @!P2 BRA `(.L_x_23) ;  /* 0xfffffffc00eca947 */ /* 0x004fea000383ffff */
[----:B------:R-:W-:Y:S05]  /*bae0*/  BRA `(.L_x_20) ;  /* 0xffffff8800587947 */ /* 0x000fea000383ffff */
.L_x_28:
[----:B--2---:R-:W-:-:S04]  /*baf0*/  IMAD.U32 R5, RZ, RZ, UR12 ;  /* 0x0000000cff057e24 */ /* 0x004fc8000f8e00ff */
[----:B------:R2:W4:Y:S03]  /*bb00*/  SYNCS.PHASECHK.TRANS64.TRYWAIT P0, [R5+URZ+0x30850], R4 ;  /* 0x03085004050075a7 */ /* 0x000526000800017f */
[----:B----4-:R-:W-:Y:S05]  /*bb10*/  @!P0 NANOSLEEP.SYNCS 0x989680 ;  /* 0x009896800000895d */ /* 0x010fea0003900000 */
[----:B------:R-:W4:Y:S02]  /*bb20*/  @!P0 SYNCS.PHASECHK.TRANS64 P0, [R5+URZ+0x30850], R4 ;  /* 0x03085004050085a7 */ /* 0x000f24000800007f */
[----:B----4-:R-:W-:Y:S05]  /*bb30*/  @!P0 BRA `(.L_x_28) ;  /* 0xfffffffc00ec8947 */ /* 0x010fea000383ffff */
[----:B------:R-:W-:Y:S05]  /*bb40*/  BRA `(.L_x_27) ;  /* 0xffffffb000007947 */ /* 0x000fea000383ffff */
.L_x_34:
[----:B------:R-:W0:Y:S01]  /*bb50*/  S2R R20, SR_TID.X ;  /* 0x0000000000147919 */ /* 0x000e220000002100 */
[----:B------:R-:W-:Y:S01]  /*bb60*/  BSSY B0, `(.L_x_108) ;  /* 0x000000a000007945 */ /* 0x000fe20003800000 */
[----:B------:R-:W-:Y:S02]  /*bb70*/  IMAD.MOV.U32 R12, RZ, RZ, RZ ;  /* 0x000000ffff0c7224 */ /* 0x000fe400078e00ff */
[----:B------:R-:W-:Y:S02]  /*bb80*/  IMAD.MOV.U32 R11, RZ, RZ, 0x1f ;  /* 0x0000001fff0b7424 */ /* 0x000fe400078e00ff */
[----:B------:R-:W-:Y:S01]  /*bb90*/  IMAD.MOV.U32 R15, RZ, RZ, -0x1 ;  /* 0xffffffffff0f7424 */ /* 0x000fe200078e00ff */
[----:B0-----:R-:W-:-:S04]  /*bba0*/  SHF.R.U32.HI R20, RZ, 0x5, R20 ;  /* 0x00000005ff147819 */ /* 0x001fc80000011614 */
[----:B------:R-:W-:-:S05]  /*bbb0*/  LOP3.LUT R20, R20, 0x3, RZ, 0xc0, !PT ;  /* 0x0000000314147812 */ /* 0x000fca00078ec0ff */
[----:B------:R-:W-:-:S07]  /*bbc0*/  IMAD.MOV.U32 R13, RZ, RZ, R20 ;  /* 0x000000ffff0d7224 */ /* 0x000fce00078e0014 */
[----:B-1----:R-:W-:Y:S05]  /*bbd0*/  WARPSYNC.COLLECTIVE R15, `(.L_x_109) ;  /* 0x000000000f087348 */ /* 0x002fea0003c00000 */
[----:B------:R0:W2:Y:S02]  /*bbe0*/  SHFL.IDX P6, R14, R13, R12, R11 ;  /* 0x0000000c0d0e7389 */ /* 0x0000a400000c000b */
[----:B012---:R-:W-:Y:S01]  /*bbf0*/  ENDCOLLECTIVE ;  /* 0x000000000000791b */ /* 0x007fe20003800000 */
.L_x_109:
[----:B------:R-:W-:Y:S05]  /*bc00*/  BSYNC B0 ;  /* 0x0000000000007941 */ /* 0x000fea0003800000 */
.L_x_108:
[----:B------:R-:W-:Y:S05]  /*bc10*/  BRA `(.L_x_110) ;  /* 0xffffffcc00a47947 */ /* 0x000fea000383ffff */
.L_x_36:
[----:B------:R-:W-:Y:S01]  /*bc20*/  BSSY B0, `(.L_x_111) ;  /* 0x0000006000007945 */ /* 0x000fe20003800000 */
[----:B------:R-:W-:-:S07]  /*bc30*/  IMAD.MOV.U32 R15, RZ, RZ, -0x1 ;  /* 0xffffffffff0f7424 */ /* 0x000fce00078e00ff */
[----:B01----:R-:W-:Y:S05]  /*bc40*/  WARPSYNC.COLLECTIVE R15, `(.L_x_112) ;  /* 0x000000000f0c7348 */ /* 0x003fea0003c00000 */
[----:B------:R-:W-:Y:S02]  /*bc50*/  ELECT P6, UR62, PT ;  /* 0x00000000003e782f */ /* 0x000fe400038c0000 */
[----:B------:R-:W-:Y:S01]  /*bc60*/  MOV R14, UR62 ;  /* 0x0000003e000e7c02 */ /* 0x000fe20008000f00 */
[----:B01----:R-:W-:Y:S10]  /*bc70*/  ENDCOLLECTIVE ;  /* 0x000000000000791b */ /* 0x003ff40003800000 */
.L_x_112:
[----:B------:R-:W-:Y:S05]  /*bc80*/  BSYNC B0 ;  /* 0x0000000000007941 */ /* 0x000fea0003800000 */
.L_x_111:
[----:B------:R-:W-:Y:S05]  /*bc90*/  BRA `(.L_x_113) ;  /* 0xffffffcc00a47947 */ /* 0x000fea000383ffff */
.L_x_38:
[----:B0-----:R0:W2:Y:S02]  /*bca0*/  SYNCS.PHASECHK.TRANS64.TRYWAIT P0, [R3+URZ+0x30840], R0 ;  /* 0x03084000030075a7 */ /* 0x0010a4000800017f */
[----:B--2---:R-:W-:Y:S05]  /*bcb0*/  @!P0 NANOSLEEP.SYNCS 0x989680 ;  /* 0x009896800000895d */ /* 0x004fea0003900000 */
[----:B------:R-:W2:Y:S02]  /*bcc0*/  @!P0 SYNCS.PHASECHK.TRANS64 P0, [R3+URZ+0x30840], R0 ;  /* 0x03084000030085a7 */ /* 0x000ea4000800007f */
[----:B--2---:R-:W-:Y:S05]  /*bcd0*/  @!P0 BRA `(.L_x_38) ;  /* 0xfffffffc00f08947 */ /* 0x004fea000383ffff */
[----:B------:R-:W-:Y:S05]  /*bce0*/  BRA `(.L_x_114) ;  /* 0xffffffd000047947 */ /* 0x000fea000383ffff */
.L_x_41:
[----:B------:R-:W-:Y:S02]  /*bcf0*/  IMAD.MOV.U32 R13, RZ, RZ, R4 ;  /* 0x000000ffff0d7224 */ /* 0x000fe400078e0004 */
[----:B------:R-:W-:Y:S02]  /*bd00*/  IMAD.MOV.U32 R12, RZ, RZ, RZ ;  /* 0x000000ffff0c7224 */ /* 0x000fe400078e00ff */
[----:B------:R-:W-:Y:S02]  /*bd10*/  IMAD.MOV.U32 R11, RZ, RZ, 0x181f ;  /* 0x0000181fff0b7424 */ /* 0x000fe400078e00ff */
[----:B------:R-:W-:Y:S02]  /*bd20*/  IMAD.MOV.U32 R15, RZ, RZ, -0x1 ;  /* 0xffffffffff0f7424 */ /* 0x000fe400078e00ff */
[----:B------:R-:W-:-:S07]  /*bd30*/  IMAD R7, R6, 0xc0, R21 ;  /* 0x000000c006077824 */ /* 0x000fce00078e0215 */
[----:B------:R-:W-:Y:S05]  /*bd40*/  WARPSYNC.COLLECTIVE R15, `(.L_x_115) ;  /* 0x000000000f087348 */ /* 0x000fea0003c00000 */
[----:B------:R0:W1:Y:S02]  /*bd50*/  SHFL.IDX P6, R14, R13, R12, R11 ;  /* 0x0000000c0d0e7389 */ /* 0x00006400000c000b */
[----:B01----:R-:W-:Y:S01]  /*bd60*/  ENDCOLLECTIVE ;  /* 0x000000000000791b */ /* 0x003fe20003800000 */
.L_x_115:
[----:B------:R-:W-:Y:S02]  /*bd70*/  IMAD.MOV.U32 R13, RZ, RZ, R0 ;  /* 0x000000ffff0d7224 */ /* 0x000fe400078e0000 */
[----:B------:R-:W-:-:S07]  /*bd80*/  IMAD.MOV.U32 R2, RZ, RZ, R14 ;  /* 0x000000ffff027224 */ /* 0x000fce00078e000e */
[----:B------:R-:W-:Y:S05]  /*bd90*/  WARPSYNC.COLLECTIVE R15, `(.L_x_116) ;  /* 0x000000000f087348 */ /* 0x000fea0003c00000 */
[----:B------:R0:W1:Y:S02]  /*bda0*/  SHFL.IDX P6, R14, R13, R12, R11 ;  /* 0x0000000c0d0e7389 */ /* 0x00006400000c000b */
[----:B01----:R-:W-:Y:S01]  /*bdb0*/  ENDCOLLECTIVE ;  /* 0x000000000000791b */ /* 0x003fe20003800000 */
.L_x_116:
[----:B------:R-:W-:Y:S02]  /*bdc0*/  ULDC UR4, c[0x0][0x288] ;  /* 0x0000a20000047ab9 */ /* 0x000fe40000000800 */
[----:B------:R-:W-:-:S05]  /*bdd0*/  IMAD R6, R9, UR4, RZ ;  /* 0x0000000409067c24 */ /* 0x000fca000f8e02ff */
[----:B------:R-:W-:Y:S01]  /*bde0*/  ISETP.GE.AND P1, PT, R7, R6, PT ;  /* 0x000000060700720c */ /* 0x000fe20003f26270 */
[----:B------:R-:W-:Y:S02]  /*bdf0*/  IMAD.MOV.U32 R13, RZ, RZ, R4 ;  /* 0x000000ffff0d7224 */ /* 0x000fe400078e0004 */
[----:B------:R-:W-:Y:S02]  /*be00*/  IMAD.MOV.U32 R12, RZ, RZ, 0x1 ;  /* 0x00000001ff0c7424 */ /* 0x000fe400078e00ff */
[----:B------:R-:W-:-:S08]  /*be10*/  IMAD.MOV.U32 R3, RZ, RZ, R14 ;  /* 0x000000ffff037224 */ /* 0x000fd000078e000e */
[----:B------:R-:W-:Y:S05]  /*be20*/  WARPSYNC.COLLECTIVE R15, `(.L_x_117) ;  /* 0x000000000f087348 */ /* 0x000fea0003c00000 */
[----:B------:R0:W1:Y:S02]  /*be30*/  SHFL.IDX P6, R14, R13, R12, R11 ;  /* 0x0000000c0d0e7389 */ /* 0x00006400000c000b */
[----:B01----:R-:W-:Y:S01]  /*be40*/  ENDCOLLECTIVE ;  /* 0x000000000000791b */ /* 0x003fe20003800000 */
.L_x_117:
[----:B------:R-:W-:-:S05]  /*be50*/  @!P1 LEA R9, P2, R20, R3, 0x1 ;  /* 0x0000000314099211 */ /* 0x000fca00078408ff */
[----:B------:R-:W-:Y:S02]  /*be60*/  @!P1 IMAD.X R3, RZ, RZ, R2, P2 ;  /* 0x000000ffff039224 */ /* 0x000fe400010e0602 */
[----:B------:R-:W-:Y:S01]  /*be70*/  @!P1 IMAD.MOV.U32 R2, RZ, RZ, R9 ;  /* 0x000000ffff029224 */ /* 0x000fe200078e0009 */
[----:B------:R-:W-:Y:S01]  /*be80*/  IADD3 R9, R7, 0x10, RZ ;  /* 0x0000001007097810 */ /* 0x000fe20007ffe0ff */
[----:B------:R-:W-:-:S03]  /*be90*/  IMAD.MOV.U32 R13, RZ, RZ, R0 ;  /* 0x000000ffff0d7224 */ /* 0x000fc600078e0000 */
[----:B------:R-:W-:Y:S01]  /*bea0*/  @!PT LDS RZ, [RZ] ;  /* 0x00000000fffff984 */ /* 0x000fe20000000800 */
[----:B------:R-:W-:Y:S01]  /*beb0*/  @!PT LDS RZ, [RZ] ;  /* 0x00000000fffff984 */ /* 0x000fe20000000800 */
[----:B------:R-:W-:Y:S01]  /*bec0*/  @!PT LDS RZ, [RZ] ;  /* 0x00000000fffff984 */ /* 0x000fe20000000800 */
[----:B------:R0:W-:Y:S01]  /*bed0*/  @!P1 LDGSTS.E.BYPASS.LTC128B.128 [R26+0xc400], desc[UR46][R2.64], !P0 ;  /* 0x0c400000021a9fae */ /* 0x0001e2000c101d6e */
[----:B------:R-:W-:Y:S01]  /*bee0*/  ISETP.GE.AND P1, PT, R9, R6, PT ;  /* 0x000000060900720c */ /* 0x000fe20003f26270 */
[----:B------:R-:W-:Y:S02]  /*bef0*/  VIADD R9, R7, 0x20 ;  /* 0x0000002007097836 */ /* 0x000fe40000000000 */
[----:B0-----:R-:W-:-:S10]  /*bf00*/  IMAD.MOV.U32 R2, RZ, RZ, R14 ;  /* 0x000000ffff027224 */ /* 0x001fd400078e000e */
[----:B------:R-:W-:Y:S05]  /*bf10*/  WARPSYNC.COLLECTIVE R15, `(.L_x_118) ;  /* 0x000000000f087348 */ /* 0x000fea0003c00000 */
[----:B------:R0:W1:Y:S02]  /*bf20*/  SHFL.IDX P6, R14, R13, R12, R11 ;  /* 0x0000000c0d0e7389 */ /* 0x00006400000c000b */
[----:B01----:R-:W-:Y:S01]  /*bf30*/  ENDCOLLECTIVE ;  /* 0x000000000000791b */ /* 0x003fe20003800000 */
.L_x_118:
[----:B------:R-:W-:Y:S02]  /*bf40*/  IMAD.MOV.U32 R13, RZ, RZ, R4 ;  /* 0x000000ffff0d7224 */ /* 0x000fe400078e0004 */
[----:B------:R-:W-:Y:S01]  /*bf50*/  IMAD.MOV.U32 R12, RZ, RZ, 0x2 ;  /* 0x00000002ff0c7424 */ /* 0x000fe200078e00ff */
[----:B------:R-:W-:-:S05]  /*bf60*/  @!P1 LEA R14, P2, R20, R14, 0x1 ;  /* 0x0000000e140e9211 */ /* 0x000fca00078408ff */
[----:B------:R-:W-:Y:S02]  /*bf70*/  @!P1 IMAD.X R3, RZ, RZ, R2, P2 ;  /* 0x000000ffff039224 */ /* 0x000fe400010e0602 */
[----:B------:R-:W-:-:S07]  /*bf80*/  @!P1 IMAD.MOV.U32 R2, RZ, RZ, R14 ;  /* 0x000000ffff029224 */ /* 0x000fce00078e000e */
[----:B------:R-:W-:Y:S05]  /*bf90*/  WARPSYNC.COLLECTIVE R15, `(.L_x_119) ;  /* 0x000000000f087348 */ /* 0x000fea0003c00000 */
[----:B------:R0:W1:Y:S02]  /*bfa0*/  SHFL.IDX P6, R14, R13, R12, R11 ;  /* 0x0000000c0d0e7389 */ /* 0x00006400000c000b */
[----:B01----:R-:W-:Y:S01]  /*bfb0*/  ENDCOLLECTIVE ;  /* 0x000000000000791b */ /* 0x003fe20003800000 */
.L_x_119:
[----:B------:R-:W-:Y:S01]  /*bfc0*/  @!PT LDS RZ, [RZ] ;  /* 0x00000000fffff984 */ /* 0x000fe20000000800 */
[----:B------:R-:W-:Y:S01]  /*bfd0*/  @!PT LDS RZ, [RZ] ;  /* 0x00000000fffff984 */ /* 0x000fe20000000800 */
[----:B------:R-:W-:Y:S01]  /*bfe0*/  @!PT LDS RZ, [RZ] ;  /* 0x00000000fffff984 */ /* 0x000fe20000000800 */
[----:B------:R0:W-:Y:S01]  /*bff0*/  @!P1 LDGSTS.E.BYPASS.LTC128B.128 [R26+0xcc00], desc[UR46][R2.64], !P0 ;  /* 0x0cc00000021a9fae */ /* 0x0001e2000c101d6e */
[----:B------:R-:W-:Y:S01]  /*c000*/  ISETP.GE.AND P1, PT, R9, R6, PT ;  /* 0x000000060900720c */ /* 0x000fe20003f26270 */
[----:B------:R-:W-:Y:S02]  /*c010*/  VIADD R9, R7, 0x30 ;  /* 0x0000003007097836 */ /* 0x000fe40000000000 */
[----:B------:R-:W-:Y:S02]  /*c020*/  IMAD.MOV.U32 R13, RZ, RZ, R0 ;  /* 0x000000ffff0d7224 */ /* 0x000fe400078e0000 */
[----:B0-----:R-:W-:-:S08]  /*c030*/  IMAD.MOV.U32 R2, RZ, RZ, R14 ;  /* 0x000000ffff027224 */ /* 0x001fd000078e000e */
[----:B------:R-:W-:Y:S05]  /*c040*/  WARPSYNC.COLLECTIVE R15, `(.L_x_120) ;  /* 0x000000000f087348 */ /* 0x000fea0003c00000 */
[----:B------:R0:W1:Y:S02]  /*c050*/  SHFL.IDX P6, R14, R13, R12, R11 ;  /* 0x0000000c0d0e7389 */ /* 0x00006400000c000b */
[----:B01----:R-:W-:Y:S01]  /*c060*/  ENDCOLLECTIVE ;  /* 0x000000000000791b */ /* 0x003fe20003800000 */
.L_x_120:
        /* <DEDUP_REMOVED lines=8> */
.L_x_121:
        /* <DEDUP_REMOVED lines=11> */
.L_x_122:
        /* <DEDUP_REMOVED lines=8> */
.L_x_123:
        /* <DEDUP_REMOVED lines=11> */
.L_x_124:
[----:B------:R-:W-:Y:S02]  /*c2d0*/  IMAD.MOV.U32 R13, RZ, RZ, R4 ;  /* 0x000000ffff0d7224 */ /* 0x000fe400078e0004 */
[----:B------:R-:W-:Y:S01]  /*c2e0*/  IMAD.MOV.U32 R12, RZ, RZ, 0x5 ;  /* 0x00000005ff0c7424 */ /* 0x000fe200078e00ff */
[----:B------:R-:W-:-:S05]  /*c2f0*/  @!P1 LEA R14, P2, R20, R14, 0x1 ;  /* 0x0000000e140e9211 */ /* 0x000fca00078408ff */
[----:B------:R-:W-:Y:S01]  /*c300*/  @!P1 IMAD.X R3, RZ, RZ, R2, P2 ;  /* 0x000000ffff039224 */ /* 0x000fe200010e0602 */
[----:B------:R-:W-:-:S07]  /*c310*/  @!P1 MOV R2, R14 ;  /* 0x0000000e00029202 */ /* 0x000fce0000000f00 */
[----:B------:R-:W-:Y:S05]  /*c320*/  WARPSYNC.COLLECTIVE R15, `(.L_x_125) ;  /* 0x000000000f087348 */ /* 0x000fea0003c00000 */
[----:B------:R0:W1:Y:S02]  /*c330*/  SHFL.IDX P6, R14, R13, R12, R11 ;  /* 0x0000000c0d0e7389 */ /* 0x00006400000c000b */
[----:B01----:R-:W-:Y:S01]  /*c340*/  ENDCOLLECTIVE ;  /* 0x000000000000791b */ /* 0x003fe20003800000 */
.L_x_125:
        /* <DEDUP_REMOVED lines=11> */
.L_x_126:
        /* <DEDUP_REMOVED lines=8> */
.L_x_127:
[----:B------:R-:W-:Y:S01]  /*c480*/  @!PT LDS RZ, [RZ] ;  /* 0x00000000fffff984 */ /* 0x000fe20000000800 */
[----:B------:R-:W-:Y:S01]  /*c490*/  @!PT LDS RZ, [RZ] ;  /* 0x00000000fffff984 */ /* 0x000fe20000000800 */
[----:B------:R-:W-:Y:S01]  /*c4a0*/  @!PT LDS RZ, [RZ] ;  /* 0x00000000fffff984 */ /* 0x000fe20000000800 */
[----:B------:R0:W-:Y:S01]  /*c4b0*/  @!P1 LDGSTS.E.BYPASS.LTC128B.128 [R26+0xec00], desc[UR46][R2.64], !P0 ;  /* 0x0ec00000021a9fae */ /* 0x0001e2000c101d6e */
[----:B------:R-:W-:Y:S01]  /*c4c0*/  ISETP.GE.AND P1, PT, R9, R6, PT ;  /* 0x000000060900720c */ /* 0x000fe20003f26270 */
[----:B------:R-:W-:Y:S02]  /*c4d0*/  IMAD.MOV.U32 R13, RZ, RZ, R0 ;  /* 0x000000ffff0d7224 */ /* 0x000fe400078e0000 */
[----:B0-----:R-:W-:-:S10]  /*c4e0*/  IMAD.MOV.U32 R2, RZ, RZ, R14 ;  /* 0x000000ffff027224 */ /* 0x001fd400078e000e */
[----:B------:R-:W-:Y:S05]  /*c4f0*/  WARPSYNC.COLLECTIVE R15, `(.L_x_128) ;  /* 0x000000000f087348 */ /* 0x000fea0003c00000 */
[----:B------:R0:W1:Y:S02]  /*c500*/  SHFL.IDX P6, R14, R13, R12, R11 ;  /* 0x0000000c0d0e7389 */ /* 0x00006400000c000b */
[----:B01----:R-:W-:Y:S01]  /*c510*/  ENDCOLLECTIVE ;  /* 0x000000000000791b */ /* 0x003fe20003800000 */
.L_x_128:
        /* <DEDUP_REMOVED lines=8> */
.L_x_129:
[----:B------:R-:W-:Y:S01]  /*c5a0*/  @!PT LDS RZ, [RZ] ;  /* 0x00000000fffff984 */ /* 0x000fe20000000800 */
[----:B------:R-:W-:Y:S01]  /*c5b0*/  @!PT LDS RZ, [RZ] ;  /* 0x00000000fffff984 */ /* 0x000fe20000000800 */
[----:B------:R-:W-:Y:S01]  /*c5c0*/  @!PT LDS RZ, [RZ] ;  /* 0x00000000fffff984 */ /* 0x000fe20000000800 */
[----:B------:R0:W-:Y:S01]  /*c5d0*/  @!P1 LDGSTS.E.BYPASS.LTC128B.128 [R26+0xf400], desc[UR46][R2.64], !P0 ;  /* 0x0f400000021a9fae */ /* 0x0001e2000c101d6e */
[----:B------:R-:W-:Y:S02]  /*c5e0*/  IMAD.MOV.U32 R13, RZ, RZ, R0 ;  /* 0x000000ffff0d7224 */ /* 0x000fe400078e0000 */
[----:B0-----:R-:W-:-:S05]  /*c5f0*/  VIADD R3, R7, 0x70 ;  /* 0x0000007007037836 */ /* 0x001fca0000000000 */
[----:B------:R-:W-:Y:S01]  /*c600*/  ISETP.GE.AND P1, PT, R3, R6, PT ;  /* 0x000000060300720c */ /* 0x000fe20003f26270 */
[----:B------:R-:W-:-:S12]  /*c610*/  IMAD.MOV.U32 R4, RZ, RZ, R14 ;  /* 0x000000ffff047224 */ /* 0x000fd800078e000e */
[----:B------:R-:W-:Y:S05]  /*c620*/  WARPSYNC.COLLECTIVE R15, `(.L_x_130) ;  /* 0x000000000f087348 */ /* 0x000fea0003c00000 */
[----:B------:R0:W1:Y:S02]  /*c630*/  SHFL.IDX P6, R14, R13, R12, R11 ;  /* 0x0000000c0d0e7389 */ /* 0x00006400000c000b */
[----:B01----:R-:W-:Y:S01]  /*c640*/  ENDCOLLECTIVE ;  /* 0x000000000000791b */ /* 0x003fe20003800000 */
.L_x_130:
[----:B------:R-:W-:Y:S02]  /*c650*/  IMAD.MOV.U32 R13, RZ, RZ, R8 ;  /* 0x000000ffff0d7224 */ /* 0x000fe400078e0008 */
[----:B------:R-:W-:Y:S02]  /*c660*/  IMAD.MOV.U32 R12, RZ, RZ, RZ ;  /* 0x000000ffff0c7224 */ /* 0x000fe400078e00ff */
[----:B------:R-:W-:-:S07]  /*c670*/  IMAD.MOV.U32 R9, RZ, RZ, R14 ;  /* 0x000000ffff097224 */ /* 0x000fce00078e000e */
[----:B------:R-:W-:Y:S05]  /*c680*/  WARPSYNC.COLLECTIVE R15, `(.L_x_131) ;  /* 0x000000000f087348 */ /* 0x000fea0003c00000 */
[----:B------:R0:W1:Y:S02]  /*c690*/  SHFL.IDX P6, R14, R13, R12, R11 ;  /* 0x0000000c0d0e7389 */ /* 0x00006400000c000b */
[----:B01----:R-:W-:Y:S01]  /*c6a0*/  ENDCOLLECTIVE ;  /* 0x000000000000791b */ /* 0x003fe20003800000 */
.L_x_131:
[----:B------:R-:W-:Y:S01]  /*c6b0*/  @!P1 LEA R2, P3, R20, R9, 0x1 ;  /* 0x0000000914029211 */ /* 0x000fe200078608ff */
[----:B------:R-:W-:-:S04]  /*c6c0*/  VIADD R9, R7, 0x80 ;  /* 0x0000008007097836 */ /* 0x000fc80000000000 */
[----:B------:R-:W-:Y:S01]  /*c6d0*/  @!P1 IMAD.X R3, RZ, RZ, R4, P3 ;  /* 0x000000ffff039224 */ /* 0x000fe200018e0604 */
[----:B------:R-:W-:Y:S01]  /*c6e0*/  ISETP.GE.AND P2, PT, R9, R6, PT ;  /* 0x000000060900720c */ /* 0x000fe20003f46270 */
[----:B------:R-:W-:-:S03]  /*c6f0*/  VIADD R9, R7, 0x90 ;  /* 0x0000009007097836 */ /* 0x000fc60000000000 */
[----:B------:R-:W-:Y:S01]  /*c700*/  @!PT LDS RZ, [RZ] ;  /* 0x00000000fffff984 */ /* 0x000fe20000000800 */
[----:B------:R-:W-:Y:S01]  /*c710*/  @!PT LDS RZ, [RZ] ;  /* 0x00000000fffff984 */ /* 0x000fe20000000800 */
[----:B------:R-:W-:Y:S01]  /*c720*/  @!PT LDS RZ, [RZ] ;  /* 0x00000000fffff984 */ /* 0x000fe20000000800 */
[----:B------:R0:W-:Y:S01]  /*c730*/  @!P1 LDGSTS.E.BYPASS.LTC128B.128 [R26+0xfc00], desc[UR46][R2.64], !P0 ;  /* 0x0fc00000021a9fae */ /* 0x0001e2000c101d6e */
[----:B------:R-:W-:Y:S01]  /*c740*/  MOV R13, R5 ;  /* 0x00000005000d7202 */ /* 0x000fe20000000f00 */
[----:B------:R-:W-:-:S07]  /*c750*/  IMAD.MOV.U32 R0, RZ, RZ, R14 ;  /* 0x000000ffff007224 */ /* 0x000fce00078e000e */
[----:B0-----:R-:W-:Y:S05]  /*c760*/  WARPSYNC.COLLECTIVE R15, `(.L_x_132) ;  /* 0x000000000f087348 */ /* 0x001fea0003c00000 */
[----:B------:R1:W2:Y:S02]  /*c770*/  SHFL.IDX P6, R14, R13, R12, R11 ;  /* 0x0000000c0d0e7389 */ /* 0x0002a400000c000b */
[----:B012---:R-:W-:Y:S01]  /*c780*/  ENDCOLLECTIVE ;  /* 0x000000000000791b */ /* 0x007fe20003800000 */
.L_x_132:
[----:B------:R-:W-:Y:S02]  /*c790*/  IMAD.MOV.U32 R13, RZ, RZ, R8 ;  /* 0x000000ffff0d7224 */ /* 0x000fe400078e0008 */
[----:B------:R-:W-:Y:S01]  /*c7a0*/  IMAD.MOV.U32 R12, RZ, RZ, 0x1 ;  /* 0x00000001ff0c7424 */ /* 0x000fe200078e00ff */
[----:B------:R-:W-:-:S13]  /*c7b0*/  @!P2 LEA R2, P1, R20, R14, 0x1 ;  /* 0x0000000e1402a211 */ /* 0x000fda00078208ff */
[----:B------:R-:W-:Y:S05]  /*c7c0*/  WARPSYNC.COLLECTIVE R15, `(.L_x_133) ;  /* 0x000000000f087348 */ /* 0x000fea0003c00000 */
[----:B------:R0:W1:Y:S02]  /*c7d0*/  SHFL.IDX P6, R14, R13, R12, R11 ;  /* 0x0000000c0d0e7389 */ /* 0x00006400000c000b */
[----:B01----:R-:W-:Y:S01]  /*c7e0*/  ENDCOLLECTIVE ;  /* 0x000000000000791b */ /* 0x003fe20003800000 */
.L_x_133:
[----:B------:R-:W-:Y:S01]  /*c7f0*/  @!P2 IMAD.X R3, RZ, RZ, R0, P1 ;  /* 0x000000ffff03a224 */ /* 0x000fe200008e0600 */
[----:B------:R-:W-:-:S04]  /*c800*/  ISETP.GE.AND P1, PT, R9, R6, PT ;  /* 0x000000060900720c */ /* 0x000fc80003f26270 */
[----:B------:R-:W-:Y:S01]  /*c810*/  @!PT LDS RZ, [RZ] ;  /* 0x00000000fffff984 */ /* 0x000fe20000000800 */
[----:B------:R-:W-:Y:S01]  /*c820*/  @!PT LDS RZ, [RZ] ;  /* 0x00000000fffff984 */ /* 0x000fe20000000800 */
[----:B------:R-:W-:Y:S01]  /*c830*/  @!PT LDS RZ, [RZ] ;  /* 0x00000000fffff984 */ /* 0x000fe20000000800 */
[----:B------:R0:W-:Y:S01]  /*c840*/  @!P2 LDGSTS.E.BYPASS.LTC128B.128 [R26+0x10400], desc[UR46][R2.64], !P0 ;  /* 0x10400000021aafae */ /* 0x0001e2000c101d6e */
[----:B------:R-:W-:Y:S02]  /*c850*/  IMAD.MOV.U32 R13, RZ, RZ, R5 ;  /* 0x000000ffff0d7224 */ /* 0x000fe400078e0005 */
[----:B------:R-:W-:-:S07]  /*c860*/  IMAD.MOV.U32 R0, RZ, RZ, R14 ;  /* 0x000000ffff007224 */ /* 0x000fce00078e000e */
[----:B0-----:R-:W-:Y:S05]  /*c870*/  WARPSYNC.COLLECTIVE R15, `(.L_x_134) ;  /* 0x000000000f087348 */ /* 0x001fea0003c00000 */
[----:B------:R1:W2:Y:S02]  /*c880*/  SHFL.IDX P6, R14, R13, R12, R11 ;  /* 0x0000000c0d0e7389 */ /* 0x0002a400000c000b */
[----:B012---:R-:W-:Y:S01]  /*c890*/  ENDCOLLECTIVE ;  /* 0x000000000000791b */ /* 0x007fe20003800000 */
.L_x_134:
[----:B------:R-:W-:Y:S02]  /*c8a0*/  IMAD.MOV.U32 R13, RZ, RZ, R8 ;  /* 0x000000ffff0d7224 */ /* 0x000fe400078e0008 */
[----:B------:R-:W-:Y:S01]  /*c8b0*/  IMAD.MOV.U32 R12, RZ, RZ, 0x2 ;  /* 0x00000002ff0c7424 */ /* 0x000fe200078e00ff */
[----:B------:R-:W-:-:S05]  /*c8c0*/  @!P1 LEA R14, P2, R20, R14, 0x1 ;  /* 0x0000000e140e9211 */ /* 0x000fca00078408ff */
[----:B------:R-:W-:-:S08]  /*c8d0*/  @!P1 IMAD.MOV.U32 R2, RZ, RZ, R14 ;  /* 0x000000ffff029224 */ /* 0x000fd000078e000e */
[----:B------:R-:W-:Y:S05]  /*c8e0*/  WARPSYNC.COLLECTIVE R15, `(.L_x_135) ;  /* 0x000000000f087348 */ /* 0x000fea0003c00000 */
[----:B------:R0:W1:Y:S02]  /*c8f0*/  SHFL.IDX P6, R14, R13, R12, R11 ;  /* 0x0000000c0d0e7389 */ /* 0x00006400000c000b */
[----:B01----:R-:W-:Y:S01]  /*c900*/  ENDCOLLECTIVE ;  /* 0x000000000000791b */ /* 0x003fe20003800000 */
.L_x_135:
[----:B------:R-:W-:-:S04]  /*c910*/  @!P1 IMAD.X R9, RZ, RZ, R0, P2 ;  /* 0x000000ffff099224 */ /* 0x000fc800010e0600 */
[----:B------:R-:W-:-:S05]  /*c920*/  @!P1 IMAD.MOV.U32 R3, RZ, RZ, R9 ;  /* 0x000000ffff039224 */ /* 0x000fca00078e0009 */
[----:B------:R-:W-:Y:S01]  /*c930*/  @!PT LDS RZ, [RZ] ;  /* 0x00000000fffff984 */ /* 0x000fe20000000800 */
[----:B------:R-:W-:Y:S01]  /*c940*/  @!PT LDS RZ, [RZ] ;  /* 0x00000000fffff984 */ /* 0x000fe20000000800 */
[----:B------:R-:W-:Y:S01]  /*c950*/  @!PT LDS RZ, [RZ] ;  /* 0x00000000fffff984 */ /* 0x000fe20000000800 */
[----:B------:R0:W-:Y:S01]  /*c960*/  @!P1 LDGSTS.E.BYPASS.LTC128B.128 [R26+0x10c00], desc[UR46][R2.64], !P0 ;  /* 0x10c00000021a9fae */ /* 0x0001e2000c101d6e */
[----:B------:R-:W-:Y:S02]  /*c970*/  IMAD.MOV.U32 R13, RZ, RZ, R5 ;  /* 0x000000ffff0d7224 */ /* 0x000fe400078e0005 */
[----:B0-----:R-:W-:Y:S02]  /*c980*/  VIADD R3, R7, 0xa0 ;  /* 0x000000a007037836 */ /* 0x001fe40000000000 */
[----:B------:R-:W-:-:S07]  /*c990*/  IMAD.MOV.U32 R0, RZ, RZ, R14 ;  /* 0x000000ffff007224 */ /* 0x000fce00078e000e */
[----:B------:R-:W-:Y:S05]  /*c9a0*/  WARPSYNC.COLLECTIVE R15, `(.L_x_136) ;  /* 0x000000000f087348 */ /* 0x000fea0003c00000 */
[----:B------:R0:W1:Y:S02]  /*c9b0*/  SHFL.IDX P6, R14, R13, R12, R11 ;  /* 0x0000000c0d0e7389 */ /* 0x00006400000c000b */
[----:B01----:R-:W-:Y:S01]  /*c9c0*/  ENDCOLLECTIVE ;  /* 0x000000000000791b */ /* 0x003fe20003800000 */
.L_x_136:
[----:B------:R-:W-:Y:S01]  /*c9d0*/  ISETP.GE.AND P1, PT, R3, R6, PT ;  /* 0x000000060300720c */ /* 0x000fe20003f26270 */
[----:B------:R-:W-:Y:S02]  /*c9e0*/  IMAD.MOV.U32 R13, RZ, RZ, R8 ;  /* 0x000000ffff0d7224 */ /* 0x000fe400078e0008 */
[----:B------:R-:W-:-:S10]  /*c9f0*/  IMAD.MOV.U32 R12, RZ, RZ, 0x3 ;  /* 0x00000003ff0c7424 */ /* 0x000fd400078e00ff */
[----:B------:R-:W-:-:S13]  /*ca00*/  @!P1 LEA R2, P2, R20, R14, 0x1 ;  /* 0x0000000e14029211 */ /* 0x000fda00078408ff */
[----:B------:R-:W-:Y:S05]  /*ca10*/  WARPSYNC.COLLECTIVE R15, `(.L_x_137) ;  /* 0x000000000f087348 */ /* 0x000fea0003c00000 */
[----:B------:R0:W1:Y:S02]  /*ca20*/  SHFL.IDX P6, R14, R13, R12, R11 ;  /* 0x0000000c0d0e7389 */ /* 0x00006400000c000b */
[----:B01----:R-:W-:Y:S01]  /*ca30*/  ENDCOLLECTIVE ;  /* 0x000000000000791b */ /* 0x003fe20003800000 */
.L_x_137:
[----:B------:R-:W-:-:S05]  /*ca40*/  @!P1 IMAD.X R3, RZ, RZ, R0, P2 ;  /* 0x000000ffff039224 */ /* 0x000fca00010e0600 */
        /* <DEDUP_REMOVED lines=9> */
.L_x_138:
[----:B------:R-:W-:Y:S05]  /*cae0*/  BRA `(.L_x_139) ;  /* 0xffffffcc00f87947 */ /* 0x000fea000383ffff */
.L_x_43:
[----:B0-----:R0:W1:Y:S02]  /*caf0*/  SYNCS.PHASECHK.TRANS64.TRYWAIT P0, [R9+URZ+0x30820], R0 ;  /* 0x03082000090075a7 */ /* 0x001064000800017f */
[----:B-1----:R-:W-:Y:S05]  /*cb00*/  @!P0 NANOSLEEP.SYNCS 0x989680 ;  /* 0x009896800000895d */ /* 0x002fea0003900000 */
[----:B------:R-:W1:Y:S02]  /*cb10*/  @!P0 SYNCS.PHASECHK.TRANS64 P0, [R9+URZ+0x30820], R0 ;  /* 0x03082000090085a7 */ /* 0x000e64000800007f */
[----:B-1----:R-:W-:Y:S05]  /*cb20*/  @!P0 BRA `(.L_x_43) ;  /* 0xfffffffc00f08947 */ /* 0x002fea000383ffff */
[----:B------:R-:W-:Y:S05]  /*cb30*/  BRA `(.L_x_140) ;  /* 0xffffffd0003c7947 */ /* 0x000fea000383ffff */
.L_x_50:
[----:B-1----:R1:W2:Y:S02]  /*cb40*/  SYNCS.PHASECHK.TRANS64.TRYWAIT P0, [R3+URZ+0x30840], R2 ;  /* 0x03084002030075a7 */ /* 0x0022a4000800017f */
[----:B--2---:R-:W-:Y:S05]  /*cb50*/  @!P0 NANOSLEEP.SYNCS 0x989680 ;  /* 0x009896800000895d */ /* 0x004fea0003900000 */
[----:B------:R-:W2:Y:S02]  /*cb60*/  @!P0 SYNCS.PHASECHK.TRANS64 P0, [R3+URZ+0x30840], R2 ;  /* 0x03084002030085a7 */ /* 0x000ea4000800007f */
[----:B--2---:R-:W-:Y:S05]  /*cb70*/  @!P0 BRA `(.L_x_50) ;  /* 0xfffffffc00f08947 */ /* 0x004fea000383ffff */
[----:B------:R-:W-:Y:S05]  /*cb80*/  BRA `(.L_x_141) ;  /* 0xffffffd000e07947 */ /* 0x000fea000383ffff */
.L_x_55:
[----:B0-----:R0:W1:Y:S02]  /*cb90*/  SYNCS.PHASECHK.TRANS64.TRYWAIT P0, [R3+URZ+0x60], R12 ;  /* 0x0000600c030075a7 */ /* 0x001064000800017f */
[----:B-1----:R-:W-:Y:S05]  /*cba0*/  @!P0 NANOSLEEP.SYNCS 0x989680 ;  /* 0x009896800000895d */ /* 0x002fea0003900000 */
[----:B------:R-:W1:Y:S02]  /*cbb0*/  @!P0 SYNCS.PHASECHK.TRANS64 P0, [R3+URZ+0x60], R12 ;  /* 0x0000600c030085a7 */ /* 0x000e64000800007f */
[----:B-1----:R-:W-:Y:S05]  /*cbc0*/  @!P0 BRA `(.L_x_55) ;  /* 0xfffffffc00f08947 */ /* 0x002fea000383ffff */
[----:B------:R-:W-:Y:S05]  /*cbd0*/  BRA `(.L_x_142) ;  /* 0xffffffd4006c7947 */ /* 0x000fea000383ffff */
.L_x_64:
[----:B0-----:R0:W1:Y:S02]  /*cbe0*/  SYNCS.PHASECHK.TRANS64.TRYWAIT P0, [R3+URZ+0x30840], R2 ;  /* 0x03084002030075a7 */ /* 0x001064000800017f */
[----:B-1----:R-:W-:Y:S05]  /*cbf0*/  @!P0 NANOSLEEP.SYNCS 0x989680 ;  /* 0x009896800000895d */ /* 0x002fea0003900000 */
[----:B------:R-:W1:Y:S02]  /*cc00*/  @!P0 SYNCS.PHASECHK.TRANS64 P0, [R3+URZ+0x30840], R2 ;  /* 0x03084002030085a7 */ /* 0x000e64000800007f */
[----:B-1----:R-:W-:Y:S05]  /*cc10*/  @!P0 BRA `(.L_x_64) ;  /* 0xfffffffc00f08947 */ /* 0x002fea000383ffff */
[----:B------:R-:W-:Y:S05]  /*cc20*/  BRA `(.L_x_143) ;  /* 0xffffffd800a87947 */ /* 0x000fea000383ffff */
.L_x_69:
[----:B0-----:R0:W1:Y:S02]  /*cc30*/  SYNCS.PHASECHK.TRANS64.TRYWAIT P0, [R5+URZ+0x60], R2 ;  /* 0x00006002050075a7 */ /* 0x001064000800017f */
[----:B-1----:R-:W-:Y:S05]  /*cc40*/  @!P0 NANOSLEEP.SYNCS 0x989680 ;  /* 0x009896800000895d */ /* 0x002fea0003900000 */
[----:B------:R-:W1:Y:S02]  /*cc50*/  @!P0 SYNCS.PHASECHK.TRANS64 P0, [R5+URZ+0x60], R2 ;  /* 0x00006002050085a7 */ /* 0x000e64000800007f */
[----:B-1----:R-:W-:Y:S05]  /*cc60*/  @!P0 BRA `(.L_x_69) ;  /* 0xfffffffc00f08947 */ /* 0x002fea000383ffff */
[----:B------:R-:W-:Y:S05]  /*cc70*/  BRA `(.L_x_144) ;  /* 0xffffffdc00287947 */ /* 0x000fea000383ffff */
.L_x_77:
[----:B0-----:R0:W1:Y:S02]  /*cc80*/  SYNCS.PHASECHK.TRANS64.TRYWAIT P0, [R2+URZ+0x30840], R3 ;  /* 0x03084003020075a7 */ /* 0x001064000800017f */
[----:B-1----:R-:W-:Y:S05]  /*cc90*/  @!P0 NANOSLEEP.SYNCS 0x989680 ;  /* 0x009896800000895d */ /* 0x002fea0003900000 */
[----:B------:R-:W1:Y:S02]  /*cca0*/  @!P0 SYNCS.PHASECHK.TRANS64 P0, [R2+URZ+0x30840], R3 ;  /* 0x03084003020085a7 */ /* 0x000e64000800007f */
[----:B-1----:R-:W-:Y:S05]  /*ccb0*/  @!P0 BRA `(.L_x_77) ;  /* 0xfffffffc00f08947 */ /* 0x002fea000383ffff */
[----:B------:R-:W-:Y:S05]  /*ccc0*/  BRA `(.L_x_145) ;  /* 0xffffffe000387947 */ /* 0x000fea000383ffff */
.L_x_82:
[----:B0-----:R0:W1:Y:S02]  /*ccd0*/  SYNCS.PHASECHK.TRANS64.TRYWAIT P0, [R5+URZ+0x60], R2 ;  /* 0x00006002050075a7 */ /* 0x001064000800017f */
[----:B-1----:R-:W-:Y:S05]  /*cce0*/  @!P0 NANOSLEEP.SYNCS 0x989680 ;  /* 0x009896800000895d */ /* 0x002fea0003900000 */
[----:B------:R-:W1:Y:S02]  /*ccf0*/  @!P0 SYNCS.PHASECHK.TRANS64 P0, [R5+URZ+0x60], R2 ;  /* 0x00006002050085a7 */ /* 0x000e64000800007f */
[----:B-1----:R-:W-:Y:S05]  /*cd00*/  @!P0 BRA `(.L_x_82) ;  /* 0xfffffffc00f08947 */ /* 0x002fea000383ffff */
[----:B------:R-:W-:Y:S05]  /*cd10*/  BRA `(.L_x_146) ;  /* 0xffffffe000bc7947 */ /* 0x000fea000383ffff */
.L_x_90:
[----:B0-----:R0:W1:Y:S02]  /*cd20*/  SYNCS.PHASECHK.TRANS64.TRYWAIT P0, [R3+URZ+0x30860], R0 ;  /* 0x03086000030075a7 */ /* 0x001064000800017f */
[----:B-1----:R-:W-:Y:S05]  /*cd30*/  @!P0 NANOSLEEP.SYNCS 0x989680 ;  /* 0x009896800000895d */ /* 0x002fea0003900000 */
[----:B------:R-:W1:Y:S02]  /*cd40*/  @!P0 SYNCS.PHASECHK.TRANS64 P0, [R3+URZ+0x30860], R0 ;  /* 0x03086000030085a7 */ /* 0x000e64000800007f */
[----:B-1----:R-:W-:Y:S05]  /*cd50*/  @!P0 BRA `(.L_x_90) ;  /* 0xfffffffc00f08947 */ /* 0x002fea000383ffff */
[----:B------:R-:W-:Y:S05]  /*cd60*/  BRA `(.L_x_147) ;  /* 0xffffffe400747947 */ /* 0x000fea000383ffff */
.L_x_96:
[----:B0-----:R0:W1:Y:S02]  /*cd70*/  SYNCS.PHASECHK.TRANS64.TRYWAIT P0, [R7+URZ+0x30820], R0 ;  /* 0x03082000070075a7 */ /* 0x001064000800017f */
[----:B-1----:R-:W-:Y:S05]  /*cd80*/  @!P0 NANOSLEEP.SYNCS 0x989680 ;  /* 0x009896800000895d */ /* 0x002fea0003900000 */
[----:B------:R-:W1:Y:S02]  /*cd90*/  @!P0 SYNCS.PHASECHK.TRANS64 P0, [R7+URZ+0x30820], R0 ;  /* 0x03082000070085a7 */ /* 0x000e64000800007f */
[----:B-1----:R-:W-:Y:S05]  /*cda0*/  @!P0 BRA `(.L_x_96) ;  /* 0xfffffffc00f08947 */ /* 0x002fea000383ffff */
[----:B------:R-:W-:Y:S05]  /*cdb0*/  BRA `(.L_x_148) ;  /* 0xffffffe800387947 */ /* 0x000fea000383ffff */
.L_x_97:
[----:B------:R-:W1:Y:S01]  /*cdc0*/  S2R R2, SR_TID.X ;  /* 0x0000000000027919 */ /* 0x000e620000002100 */
[----:B------:R-:W-:Y:S01]  /*cdd0*/  BSSY B0, `(.L_x_149) ;  /* 0x000000a000007945 */ /* 0x000fe20003800000 */
[----:B------:R-:W-:Y:S02]  /*cde0*/  IMAD.MOV.U32 R12, RZ, RZ, RZ ;  /* 0x000000ffff0c7224 */ /* 0x000fe400078e00ff */
[----:B------:R-:W-:Y:S02]  /*cdf0*/  IMAD.MOV.U32 R11, RZ, RZ, 0x1f ;  /* 0x0000001fff0b7424 */ /* 0x000fe400078e00ff */
[----:B------:R-:W-:Y:S01]  /*ce00*/  IMAD.MOV.U32 R15, RZ, RZ, -0x1 ;  /* 0xffffffffff0f7424 */ /* 0x000fe200078e00ff */
[----:B-1----:R-:W-:-:S04]  /*ce10*/  SHF.R.U32.HI R2, RZ, 0x5, R2 ;  /* 0x00000005ff027819 */ /* 0x002fc80000011602 */
[----:B------:R-:W-:-:S05]  /*ce20*/  LOP3.LUT R2, R2, 0x3, RZ, 0xc0, !PT ;  /* 0x0000000302027812 */ /* 0x000fca00078ec0ff */
[----:B------:R-:W-:-:S07]  /*ce30*/  IMAD.MOV.U32 R13, RZ, RZ, R2 ;  /* 0x000000ffff0d7224 */ /* 0x000fce00078e0002 */
[----:B0-----:R-:W-:Y:S05]  /*ce40*/  WARPSYNC.COLLECTIVE R15, `(.L_x_150) ;  /* 0x000000000f087348 */ /* 0x001fea0003c00000 */
[----:B------:R1:W2:Y:S02]  /*ce50*/  SHFL.IDX P6, R14, R13, R12, R11 ;  /* 0x0000000c0d0e7389 */ /* 0x0002a400000c000b */
[----:B012---:R-:W-:Y:S01]  /*ce60*/  ENDCOLLECTIVE ;  /* 0x000000000000791b */ /* 0x007fe20003800000 */
.L_x_150:
[----:B------:R-:W-:Y:S05]  /*ce70*/  BSYNC B0 ;  /* 0x0000000000007941 */ /* 0x000fea0003800000 */
.L_x_149:
[----:B------:R-:W-:Y:S05]  /*ce80*/  BRA `(.L_x_151) ;  /* 0xffffffe800207947 */ /* 0x000fea000383ffff */
.L_x_100:
[----:B------:R-:W-:Y:S01]  /*ce90*/  BSSY B1, `(.L_x_152) ;  /* 0x0000006000017945 */ /* 0x000fe20003800000 */
[----:B------:R-:W-:-:S07]  /*cea0*/  IMAD.MOV.U32 R15, RZ, RZ, -0x1 ;  /* 0xffffffffff0f7424 */ /* 0x000fce00078e00ff */
[----:B0-----:R-:W-:Y:S05]  /*ceb0*/  WARPSYNC.COLLECTIVE R15, `(.L_x_153) ;  /* 0x000000000f0c7348 */ /* 0x001fea0003c00000 */
[----:B------:R-:W-:Y:S02]  /*cec0*/  ELECT P6, UR62, PT ;  /* 0x00000000003e782f */ /* 0x000fe400038c0000 */
[----:B------:R-:W-:Y:S01]  /*ced0*/  MOV R14, UR62 ;  /* 0x0000003e000e7c02 */ /* 0x000fe20008000f00 */
[----:B0-----:R-:W-:Y:S10]  /*cee0*/  ENDCOLLECTIVE ;  /* 0x000000000000791b */ /* 0x001ff40003800000 */
.L_x_153:
[----:B------:R-:W-:Y:S05]  /*cef0*/  BSYNC B1 ;  /* 0x0000000000017941 */ /* 0x000fea0003800000 */
.L_x_152:
[----:B------:R-:W-:Y:S05]  /*cf00*/  BRA `(.L_x_154) ;  /* 0xffffffe800187947 */ /* 0x000fea000383ffff */
.L_x_102:
[----:B0-----:R0:W1:Y:S02]  /*cf10*/  SYNCS.PHASECHK.TRANS64.TRYWAIT P0, [R5+URZ], R4 ;  /* 0x00000004050075a7 */ /* 0x001064000800017f */
[----:B-1----:R-:W-:Y:S05]  /*cf20*/  @!P0 NANOSLEEP.SYNCS 0x989680 ;  /* 0x009896800000895d */ /* 0x002fea0003900000 */
[----:B------:R-:W1:Y:S02]  /*cf30*/  @!P0 SYNCS.PHASECHK.TRANS64 P0, [R5+URZ], R4 ;  /* 0x00000004050085a7 */ /* 0x000e64000800007f */
[----:B-1----:R-:W-:Y:S05]  /*cf40*/  @!P0 BRA `(.L_x_102) ;  /* 0xfffffffc00f08947 */ /* 0x002fea000383ffff */
[----:B------:R-:W-:Y:S05]  /*cf50*/  BRA `(.L_x_155) ;  /* 0xffffffe8004c7947 */ /* 0x000fea000383ffff */
.L_x_103:
[----:B-1----:R1:W2:Y:S02]  /*cf60*/  SYNCS.PHASECHK.TRANS64.TRYWAIT P0, [R3+URZ], R0 ;  /* 0x00000000030075a7 */ /* 0x0022a4000800017f */
[----:B--2---:R-:W-:Y:S05]  /*cf70*/  @!P0 NANOSLEEP.SYNCS 0x989680 ;  /* 0x009896800000895d */ /* 0x004fea0003900000 */
[----:B------:R-:W2:Y:S02]  /*cf80*/  @!P0 SYNCS.PHASECHK.TRANS64 P0, [R3+URZ], R0 ;  /* 0x00000000030085a7 */ /* 0x000ea4000800007f */
[----:B--2---:R-:W-:Y:S05]  /*cf90*/  @!P0 BRA `(.L_x_103) ;  /* 0xfffffffc00f08947 */ /* 0x004fea000383ffff */
[----:B------:R-:W-:Y:S05]  /*cfa0*/  BRA `(.L_x_156) ;  /* 0xffffffe800407947 */ /* 0x000fea000383ffff */
.L_x_105:
[----:B0-----:R0:W1:Y:S02]  /*cfb0*/  SYNCS.PHASECHK.TRANS64.TRYWAIT P0, [R5+URZ], R4 ;  /* 0x00000004050075a7 */ /* 0x001064000800017f */
[----:B-1----:R-:W-:Y:S05]  /*cfc0*/  @!P0 NANOSLEEP.SYNCS 0x989680 ;  /* 0x009896800000895d */ /* 0x002fea0003900000 */
[----:B------:R-:W1:Y:S02]  /*cfd0*/  @!P0 SYNCS.PHASECHK.TRANS64 P0, [R5+URZ], R4 ;  /* 0x00000004050085a7 */ /* 0x000e64000800007f */
[----:B-1----:R-:W-:Y:S05]  /*cfe0*/  @!P0 BRA `(.L_x_105) ;  /* 0xfffffffc00f08947 */ /* 0x002fea000383ffff */
[----:B------:R-:W-:Y:S05]  /*cff0*/  BRA `(.L_x_157) ;  /* 0xffffffe800447947 */ /* 0x000fea000383ffff */
.L_x_158:
[----:B------:R-:W-:-:S00]  /*d000*/  BRA `(.L_x_158) ;  /* 0xfffffffc00fc7947 */ /* 0x000fc0000383ffff */
[----:B------:R-:W-:-:S00]  /*d010*/  NOP ;  /* 0x0000000000007918 */ /* 0x000fc00000000000 */
        /* <DEDUP_REMOVED lines=14> */
.L_x_2641:


//--------------------- .text._ZN7cutlass13device_kernelIN5flash11enable_sm90INS1_16FlashAttnFwdSm90INS1_25CollectiveMainloopFwdSm90ILi2EN4cute5tupleIJNS5_1CILi1EEES8_S8_EEENS6_IJNS7_ILi192EEESA_NS7_ILi64EEEEEELi64ENS_10bfloat16_tEfNS_4arch4Sm90ELb0ELb0ELb0ELb1ELb0ELb0ELb0ELb0ELb1ELb1ELb0ELb0EEENS1_21CollectiveEpilogueFwdINS6_IJSA_SB_SA_EEES9_SD_SF_Li384ELb1ELb1ELb0ELb0EEENS1_36VarlenDynamicPersistentTileSchedulerILi192ELi192ELi384ELi128ELb0ELb1ELb1ELb0ELb1ELb1EEEEEEEEEvNT_6ParamsE --------------------------
	.section	.text._ZN7cutlass13device_kernelIN5flash11enable_sm90INS1_16FlashAttnFwdSm90INS1_25CollectiveMainloopFwdSm90ILi2EN4cute5tupleIJNS5_1CILi1EEES8_S8_EEENS6_IJNS7_ILi192EEESA_NS7_ILi64EEEEEELi64ENS_10bfloat16_tEfNS_4arch4Sm90ELb0ELb0ELb0ELb1ELb0ELb0ELb0ELb0ELb1ELb1ELb0ELb0EEENS1_21CollectiveEpilogueFwdINS6_IJSA_SB_SA_EEES9_SD_SF_Li384ELb1ELb1ELb0ELb0EEENS1_36VarlenDynamicPersistentTileSchedulerILi192ELi192ELi384ELi128ELb0ELb1ELb1ELb0ELb1ELb1EEEEEEEEEvNT_6ParamsE,"ax",@progbits
	.align	128
.text._ZN7cutlass13device_kernelIN5flash11enable_sm90INS1_16FlashAttnFwdSm90INS1_25CollectiveMainloopFwdSm90ILi2EN4cute5tupleIJNS5_1CILi1EEES8_S8_EEENS6_IJNS7_ILi192EEESA_NS7_ILi64EEEEEELi64ENS_10bfloat16_tEfNS_4arch4Sm90ELb0ELb0ELb0ELb1ELb0ELb0ELb0ELb0ELb1ELb1ELb0ELb0EEENS1_21CollectiveEpilogueFwdINS6_IJSA_SB_SA_EEES9_SD_SF_Li384ELb1ELb1ELb0ELb0EEENS1_36VarlenDynamicPersistentTileSchedulerILi192ELi192ELi384ELi128ELb0ELb1ELb1ELb0ELb1ELb1EEEEEEEEEvNT_6ParamsE:
        .type           _ZN7cutlass13device_kernelIN5flash11enable_sm90INS1_16FlashAttnFwdSm90INS1_25CollectiveMainloopFwdSm90ILi2EN4cute5tupleIJNS5_1CILi1EEES8_S8_EEENS6_IJNS7_ILi192EEESA_NS7_ILi64EEEEEELi64ENS_10bfloat16_tEfNS_4arch4Sm90ELb0ELb0ELb0ELb1ELb0ELb0ELb0ELb0ELb1ELb1ELb0ELb0EEENS1_21CollectiveEpilogueFwdINS6_IJSA_SB_SA_EEES9_SD_SF_Li384ELb1ELb1ELb0ELb0EEENS1_36VarlenDynamicPersistentTileSchedulerILi192ELi192ELi384ELi128ELb0ELb1ELb1ELb0ELb1ELb1EEEEEEEEEvNT_6ParamsE,@function
        .size           _ZN7cutlass13device_kernelIN5flash11enable_sm90INS1_16FlashAttnFwdSm90INS1_25CollectiveMainloopFwdSm90ILi2EN4cute5tupleIJNS5_1CILi1EEES8_S8_EEENS6_IJNS7_ILi192EEESA_NS7_ILi64EEEEEELi64ENS_10bfloat16_tEfNS_4arch4Sm90ELb0ELb0ELb0ELb1ELb0ELb0ELb0ELb0ELb1ELb1ELb0ELb0EEENS1_21CollectiveEpilogueFwdINS6_IJSA_SB_SA_EEES9_SD_SF_Li384ELb1ELb1ELb0ELb0EEENS1_36VarlenDynamicPersistentTileSchedulerILi192ELi192ELi384ELi128ELb0ELb1ELb1ELb0ELb1ELb1EEEEEEEEEvNT_6ParamsE,(.L_x_2642 - _ZN7cutlass13device_kernelIN5flash11enable_sm90INS1_16FlashAttnFwdSm90INS1_25CollectiveMainloopFwdSm90ILi2EN4cute5tupleIJNS5_1CILi1EEES8_S8_EEENS6_IJNS7_ILi192EEESA_NS7_ILi64EEEEEELi64ENS_10bfloat16_tEfNS_4arch4Sm90ELb0ELb0ELb0ELb1ELb0ELb0ELb0ELb0ELb1ELb1ELb0ELb0EEENS1_21CollectiveEpilogueFwdINS6_IJSA_SB_SA_EEES9_SD_SF_Li384ELb1ELb1ELb0ELb0EEENS1_36VarlenDynamicPersistentTileSchedulerILi192ELi192ELi384ELi128ELb0ELb1ELb1ELb0ELb1ELb1EEEEEEEEEvNT_6ParamsE)
        .other          _ZN7cutlass13device_kernelIN5flash11enable_sm90INS1_16FlashAttnFwdSm90INS1_25CollectiveMainloopFwdSm90ILi2EN4cute5tupleIJNS5_1CILi1EEES8_S8_EEENS6_IJNS7_ILi192EEESA_NS7_ILi64EEEEEELi64ENS_10bfloat16_tEfNS_4arch4Sm90ELb0ELb0ELb0ELb1ELb0ELb0ELb0ELb0ELb1ELb1ELb0ELb0EEENS1_21CollectiveEpilogueFwdINS6_IJSA_SB_SA_EEES9_SD_SF_Li384ELb1ELb1ELb0ELb0EEENS1_36VarlenDynamicPersistentTileSchedulerILi192ELi192ELi384ELi128ELb0ELb1ELb1ELb0ELb1ELb1EEEEEEEEEvNT_6ParamsE,@"STO_CUDA_ENTRY STV_DEFAULT"
_ZN7cutlass13device_kernelIN5flash11enable_sm90INS1_16FlashAttnFwdSm90INS1_25CollectiveMainloopFwdSm90ILi2EN4cute5tupleIJNS5_1CILi1EEES8_S8_EEENS6_IJNS7_ILi192EEESA_NS7_ILi64EEEEEELi64ENS_10bfloat16_tEfNS_4arch4Sm90ELb0ELb0ELb0ELb1ELb0ELb0ELb0ELb0ELb1ELb1ELb0ELb0EEENS1_21CollectiveEpilogueFwdINS6_IJSA_SB_SA_EEES9_SD_SF_Li384ELb1ELb1ELb0ELb0EEENS1_36VarlenDynamicPersistentTileSchedulerILi192ELi192ELi384ELi128ELb0ELb1ELb1ELb0ELb1ELb1EEEEEEEEEvNT_6ParamsE:
        /* <DEDUP_REMOVED lines=18> */
.L_x_160:
[----:B------:R-:W-:Y:S05]  /*0120*/  BSYNC B0 ;  /* 0x0000000000007941 */ /* 0x000fea0003800000 */
.L_x_159:
        /* <DEDUP_REMOVED lines=41> */
.L_x_161:
        /* <DEDUP_REMOVED lines=22> */
.L_x_162:
        /* <DEDUP_REMOVED lines=18> */
.L_x_163:
        /* <DEDUP_REMOVED lines=22> */
.L_x_164:
        /* <DEDUP_REMOVED lines=22> */
.L_x_165:
[----:B------:R-:W-:Y:S01]  /*0900*/  PLOP3.LUT P0, PT, PT, PT, UP0, 0x80, 0x0 ;  /* 0x000000000000781c */ /* 0x000fe20003f0f008 */
[----:B------:R-:W-:Y:S01]  /*0910*/  UMOV UR36, 0x1 ;  /* 0x0000000100247882 */ /* 0x000fe20000000000 */
[----:B------:R-:W-:Y:S01]  /*0920*/  NOP ;  /* 0x0000000000007918 */ /* 0x000fe20000000000 */
[----:B------:R-:W-:Y:S01]  /*0930*/  USEL UR36, UR36, 0x2, !UP0 ;  /* 0x0000000224247887 */ /* 0x000fe2000c000000 */
[----:B------:R-:W-:Y:S01]  /*0940*/  ULDC.64 UR48, c[0x0][0x208] ;  /* 0x0000820000307ab9 */ /* 0x000fe20000000a00 */
[----:B012-4-:R-:W-:Y:S08]  /*0950*/  BAR.SYNC.DEFER_BLOCKING 0x0 ;  /* 0x0000000000007b1d */ /* 0x017ff00000010000 */
[----:B------:R-:W-:Y:S05]  /*0960*/  @!P0 BRA `(.L_x_166) ;  /* 0x00000088003c8947 */ /* 0x000fea0003800000 */
.L_x_167:
[----:B------:R-:W-:-:S08]  /*0970*/  NOP ;  /* 0x0000000000007918 */ /* 0x000fd00000000000 */
[----:B------:R-:W0:Y:S02]  /*0980*/  USETMAXREG.TRY_ALLOC.CTAPOOL UP0, 0xa0 ;  /* 0x000000a0000079c8 */ /* 0x000e240008000600 */
[----:B0-----:R-:W-:-:S13]  /*0990*/  PLOP3.LUT P0, PT, PT, PT, UP0, 0x80, 0x0 ;  /* 0x000000000000781c */ /* 0x001fda0003f0f008 */
[----:B------:R-:W-:Y:S05]  /*09a0*/  @!P0 BRA `(.L_x_167) ;  /* 0xfffffffc00f08947 */ /* 0x000fea000383ffff */
[----:B------:R-:W0:Y:S01]  /*09b0*/  S2R R2, SR_TID.X ;  /* 0x0000000000027919 */ /* 0x000e220000002100 */
[----:B------:R-:W1:Y:S01]  /*09c0*/  S2UR UR4, SR_CgaCtaId ;  /* 0x00000000000479c3 */ /* 0x000e620000008800 */
[----:B------:R-:W-:-:S07]  /*09d0*/  UMOV UR39, 0x400 ;  /* 0x0000040000277882 */ /* 0x000fce0000000000 */
[----:B------:R-:W-:Y:S06]  /*09e0*/  BAR.ARV 0x8, 0x200 ;  /* 0x0208000000007b1d */ /* 0x000fec0000002000 */
[----:B-1----:R-:W-:-:S03]  /*09f0*/  ULEA UR39, UR4, UR39, 0x18 ;  /* 0x0000002704277291 */ /* 0x002fc6000f8ec03f */
[----:B------:R-:W-:Y:S01]  /*0a00*/  ULDC UR4, c[0x0][0xc3c] ;  /* 0x00030f0000047ab9 */ /* 0x000fe20000000800 */
[----:B0-----:R-:W-:-:S04]  /*0a10*/  LOP3.LUT R0, R2, 0xffffff80, RZ, 0xc0, !PT ;  /* 0xffffff8002007812 */ /* 0x001fc800078ec0ff */
[----:B------:R-:W-:-:S13]  /*0a20*/  ISETP.NE.AND P0, PT, R0, 0x80, PT ;  /* 0x000000800000780c */ /* 0x000fda0003f05270 */
[----:B------:R-:W-:Y:S08]  /*0a30*/  @!P0 BAR.ARV 0x9, 0x100 ;  /* 0x0244000000008b1d */ /* 0x000ff00000002000 */
[----:B------:R-:W-:Y:S06]  /*0a40*/  BAR.SYNC.DEFER_BLOCKING 0x5, 0x200 ;  /* 0x0148000000007b1d */ /* 0x000fec0000010000 */
[----:B------:R-:W0:Y:S02]  /*0a50*/  LDS.128 R28, [UR39+0x308d0] ;  /* 0x0308d027ff1c7984 */ /* 0x000e240008000c00 */
[----:B------:R-:W-:Y:S06]  /*0a60*/  BAR.ARV 0x4, 0x200 ;  /* 0x0108000000007b1d */ /* 0x000fec0000002000 */
[----:B0-----:R-:W-:-:S13]  /*0a70*/  ISETP.GE.AND P0, PT, R31, UR4, PT ;  /* 0x000000041f007c0c */ /* 0x001fda000bf06270 */
[----:B------:R-:W-:Y:S05]  /*0a80*/  @P0 EXIT ;  /* 0x000000000000094d */ /* 0x000fea0003800000 */
[----:B------:R-:W-:Y:S01]  /*0a90*/  VIADD R15, R2, 0xffffff80 ;  /* 0xffffff80020f7836 */ /* 0x000fe20000000000 */
[----:B------:R-:W-:Y:S01]  /*0aa0*/  R2UR UR6, R29 ;  /* 0x000000001d0672ca */ /* 0x000fe200000e0000 */
[----:B------:R-:W-:Y:S01]  /*0ab0*/  IMAD.MOV.U32 R16, RZ, RZ, 0x40 ;  /* 0x00000040ff107424 */ /* 0x000fe200078e00ff */
[----:B------:R-:W-:Y:S01]  /*0ac0*/  R2UR UR5, R30 ;  /* 0x000000001e0572ca */ /* 0x000fe200000e0000 */
[----:B------:R-:W-:Y:S01]  /*0ad0*/  IMAD.MOV.U32 R14, RZ, RZ, -0x2 ;  /* 0xfffffffeff0e7424 */ /* 0x000fe200078e00ff */
[----:B------:R-:W-:Y:S01]  /*0ae0*/  SHF.R.S32.HI R0, RZ, 0x1f, R15 ;  /* 0x0000001fff007819 */ /* 0x000fe2000001140f */
[----:B------:R-:W-:Y:S01]  /*0af0*/  ULOP3.LUT UR46, UR36, 0x1, URZ, 0xfc, !UPT ;  /* 0x00000001242e7892 */ /* 0x000fe2000f8efc3f */
[----:B------:R-:W-:Y:S02]  /*0b00*/  UMOV UR45, URZ ;  /* 0x0000003f002d7c82 */ /* 0x000fe40008000000 */
[CC--:B------:R-:W-:Y:S01]  /*0b10*/  LEA.HI R155, R0.reuse, R15.reuse, RZ, 0x7 ;  /* 0x0000000f009b7211 */ /* 0x0c0fe200078f38ff */
[----:B------:R-:W-:Y:S01]  /*0b20*/  UMOV UR37, URZ ;  /* 0x0000003f00257c82 */ /* 0x000fe20008000000 */
[----:B------:R-:W-:Y:S01]  /*0b30*/  LEA.HI R2, R0, R15, RZ, 0x4 ;  /* 0x0000000f00027211 */ /* 0x000fe200078f20ff */
[----:B------:R-:W-:Y:S01]  /*0b40*/  UMOV UR38, URZ ;  /* 0x0000003f00267c82 */ /* 0x000fe20008000000 */
[----:B------:R-:W-:-:S02]  /*0b50*/  LOP3.LUT R154, R155, 0xffffff80, RZ, 0xc0, !PT ;  /* 0xffffff809b9a7812 */ /* 0x000fc400078ec0ff */
[----:B------:R-:W-:Y:S02]  /*0b60*/  SHF.R.S32.HI R3, RZ, 0x4, R2 ;  /* 0x00000004ff037819 */ /* 0x000fe40000011402 */
[----:B------:R-:W-:Y:S01]  /*0b70*/  LEA.HI R5, R0, R15, RZ, 0x2 ;  /* 0x0000000f00057211 */ /* 0x000fe200078f10ff */
[----:B------:R-:W-:Y:S01]  /*0b80*/  IMAD.IADD R154, R15, 0x1, -R154 ;  /* 0x000000010f9a7824 */ /* 0x000fe200078e0a9a */
[C---:B------:R-:W-:Y:S02]  /*0b90*/  LEA.HI R4, R2.reuse, R3, RZ, 0x1 ;  /* 0x0000000302047211 */ /* 0x040fe400078f08ff */
[----:B------:R-:W-:Y:S02]  /*0ba0*/  LOP3.LUT R5, R5, 0xfffffffc, RZ, 0xc0, !PT ;  /* 0xfffffffc05057812 */ /* 0x000fe400078ec0ff */
[----:B------:R-:W-:Y:S02]  /*0bb0*/  LOP3.LUT R2, R2, 0xfffffff0, RZ, 0xc0, !PT ;  /* 0xfffffff002027812 */ /* 0x000fe400078ec0ff */
[----:B------:R-:W-:Y:S01]  /*0bc0*/  LOP3.LUT R4, R4, 0x1ffffffe, RZ, 0xc0, !PT ;  /* 0x1ffffffe04047812 */ /* 0x000fe200078ec0ff */
[C---:B------:R-:W-:Y:S01]  /*0bd0*/  IMAD.IADD R11, R15.reuse, 0x1, -R5 ;  /* 0x000000010f0b7824 */ /* 0x040fe200078e0a05 */
[----:B------:R-:W-:Y:S01]  /*0be0*/  SHF.R.S32.HI R9, RZ, 0x1f, R154 ;  /* 0x0000001fff097819 */ /* 0x000fe2000001149a */
[----:B------:R-:W-:Y:S01]  /*0bf0*/  IMAD.IADD R2, R15, 0x1, -R2 ;  /* 0x000000010f027824 */ /* 0x000fe200078e0a02 */
[----:B------:R-:W-:Y:S01]  /*0c00*/  LEA.HI R5, R0, R15, RZ, 0x5 ;  /* 0x0000000f00057211 */ /* 0x000fe200078f28ff */
[----:B------:R-:W-:Y:S01]  /*0c10*/  IMAD.IADD R4, R3, 0x1, -R4 ;  /* 0x0000000103047824 */ /* 0x000fe200078e0a04 */
[----:B------:R-:W-:-:S02]  /*0c20*/  LEA.HI R10, R9, R154, RZ, 0x2 ;  /* 0x0000009a090a7211 */ /* 0x000fc400078f10ff */
[----:B------:R-:W-:Y:S01]  /*0c30*/  LEA.HI R12, R11, R11, RZ, 0x1 ;  /* 0x0000000b0b0c7211 */ /* 0x000fe200078f08ff */
[----:B------:R-:W-:Y:S01]  /*0c40*/  IMAD.SHL.U32 R6, R5, 0x20, RZ ;  /* 0x0000002005067824 */ /* 0x000fe200078e00ff */
[----:B------:R-:W-:Y:S01]  /*0c50*/  SHF.R.S32.HI R3, RZ, 0x1f, R2 ;  /* 0x0000001fff037819 */ /* 0x000fe20000011402 */
[----:B------:R-:W-:Y:S01]  /*0c60*/  IMAD.SHL.U32 R4, R4, 0x8, RZ ;  /* 0x0000000804047824 */ /* 0x000fe200078e00ff */
[--C-:B------:R-:W-:Y:S02]  /*0c70*/  SHF.R.S32.HI R7, RZ, 0x2, R10.reuse ;  /* 0x00000002ff077819 */ /* 0x100fe4000001140a */
[----:B------:R-:W-:Y:S02]  /*0c80*/  SHF.R.S32.HI R8, RZ, 0x1f, R10 ;  /* 0x0000001fff087819 */ /* 0x000fe4000001140a */
[----:B------:R-:W-:Y:S02]  /*0c90*/  LOP3.LUT R12, R12, 0x1ffffffe, RZ, 0xc0, !PT ;  /* 0x1ffffffe0c0c7812 */ /* 0x000fe400078ec0ff */
[----:B------:R-:W-:-:S02]  /*0ca0*/  LEA.HI R3, R3, R2, RZ, 0x3 ;  /* 0x0000000203037211 */ /* 0x000fc400078f18ff */
[----:B------:R-:W-:Y:S01]  /*0cb0*/  LEA.HI R8, R8, R7, RZ, 0x3 ;  /* 0x0000000708087211 */ /* 0x000fe200078f18ff */
[----:B------:R-:W-:Y:S01]  /*0cc0*/  IMAD.IADD R11, R11, 0x1, -R12 ;  /* 0x000000010b0b7824 */ /* 0x000fe200078e0a0c */
[----:B------:R-:W-:Y:S02]  /*0cd0*/  SHF.R.S32.HI R155, RZ, 0x7, R155 ;  /* 0x00000007ff9b7819 */ /* 0x000fe4000001149b */
[C---:B------:R-:W-:Y:S01]  /*0ce0*/  LOP3.LUT R5, R3.reuse, 0xfffffff8, RZ, 0xc0, !PT ;  /* 0xfffffff803057812 */ /* 0x040fe200078ec0ff */
[----:B------:R-:W-:Y:S01]  /*0cf0*/  IMAD.SHL.U32 R3, R3, 0x40, RZ ;  /* 0x0000004003037824 */ /* 0x000fe200078e00ff */
[----:B------:R-:W-:Y:S01]  /*0d00*/  LOP3.LUT R12, R8, 0xfffffff8, RZ, 0xc0, !PT ;  /* 0xfffffff8080c7812 */ /* 0x000fe200078ec0ff */
[----:B------:R-:W-:Y:S01]  /*0d10*/  IMAD.HI R8, R155, 0x55555556, RZ ;  /* 0x555555569b087827 */ /* 0x000fe200078e02ff */
[----:B------:R-:W-:Y:S02]  /*0d20*/  LEA.HI R9, R9, R154, RZ, 0x5 ;  /* 0x0000009a09097211 */ /* 0x000fe400078f28ff */
[----:B------:R-:W-:Y:S01]  /*0d30*/  LOP3.LUT R6, R6, 0xfffffc00, RZ, 0xc0, !PT ;  /* 0xfffffc0006067812 */ /* 0x000fe200078ec0ff */
[----:B------:R-:W-:Y:S01]  /*0d40*/  IMAD.IADD R5, R2, 0x1, -R5 ;  /* 0x0000000102057824 */ /* 0x000fe200078e0a05 */
[----:B------:R-:W-:Y:S01]  /*0d50*/  LEA.HI R8, R8, R8, RZ, 0x1 ;  /* 0x0000000808087211 */ /* 0x000fe200078f08ff */
[----:B------:R-:W-:Y:S01]  /*0d60*/  IMAD.IADD R12, R7, 0x1, -R12 ;  /* 0x00000001070c7824 */ /* 0x000fe200078e0a0c */
[----:B------:R-:W-:Y:S01]  /*0d70*/  SHF.R.S32.HI R9, RZ, 0x5, R9 ;  /* 0x00000005ff097819 */ /* 0x000fe20000011409 */
[----:B------:R-:W-:Y:S01]  /*0d80*/  IMAD R7, R2, 0x40, R6 ;  /* 0x0000004002077824 */ /* 0x000fe200078e0206 */
[C---:B------:R-:W-:Y:S01]  /*0d90*/  R2P PR, R5.reuse, 0x6 ;  /* 0x0000000605007804 */ /* 0x040fe20000000000 */
[----:B------:R-:W-:Y:S01]  /*0da0*/  IMAD.SHL.U32 R5, R5, 0x40, RZ ;  /* 0x0000004005057824 */ /* 0x000fe200078e00ff */
[----:B------:R-:W-:Y:S01]  /*0db0*/  LEA.HI R0, R0, R15, RZ, 0x3 ;  /* 0x0000000f00007211 */ /* 0x000fe200078f18ff */
[----:B------:R-:W-:Y:S01]  /*0dc0*/  IMAD R9, R9, 0x10, R12 ;  /* 0x0000001009097824 */ /* 0x000fe200078e020c */
[----:B------:R-:W-:Y:S01]  /*0dd0*/  LOP3.LUT R3, R3, 0x7ffffe00, RZ, 0xc0, !PT ;  /* 0x7ffffe0003037812 */ /* 0x000fe200078ec0ff */
[----:B------:R-:W-:Y:S01]  /*0de0*/  IMAD R8, R8, -0x3, R155 ;  /* 0xfffffffd08087824 */ /* 0x000fe200078e029b */
[----:B------:R-:W-:Y:S01]  /*0df0*/  LOP3.LUT R5, R5, 0x1c0, RZ, 0xc0, !PT ;  /* 0x000001c005057812 */ /* 0x000fe200078ec0ff */
[----:B------:R-:W-:Y:S01]  /*0e00*/  IMAD.IADD R2, R4, 0x1, R7 ;  /* 0x0000000104027824 */ /* 0x000fe200078e0207 */
[----:B------:R-:W-:Y:S01]  /*0e10*/  LOP3.LUT R23, R0, 0xfffffff8, RZ, 0xc0, !PT ;  /* 0xfffffff800177812 */ /* 0x000fe200078ec0ff */
[----:B------:R-:W-:Y:S01]  /*0e20*/  IMAD R156, R8, 0x40, R9 ;  /* 0x00000040089c7824 */ /* 0x000fe200078e0209 */
[----:B------:R-:W-:-:S02]  /*0e30*/  LOP3.LUT R4, R5, 0x8, R4, 0xf8, !PT ;  /* 0x0000000805047812 */ /* 0x000fc400078ef804 */
[----:B------:R-:W-:Y:S01]  /*0e40*/  SHF.R.S32.HI R153, RZ, 0x3, R0 ;  /* 0x00000003ff997819 */ /* 0x000fe20000011400 */
[----:B------:R-:W-:Y:S01]  /*0e50*/  IMAD R0, R11, 0x8, R156 ;  /* 0x000000080b007824 */ /* 0x000fe200078e029c */
[----:B------:R-:W-:Y:S01]  /*0e60*/  SHF.R.U32.HI R5, RZ, 0x3, R5 ;  /* 0x00000003ff057819 */ /* 0x000fe20000011605 */
[----:B------:R0:W-:Y:S01]  /*0e70*/  STL [R1+0x8], R2 ;  /* 0x0000080201007387 */ /* 0x0001e20000100800 */
[----:B------:R-:W-:Y:S01]  /*0e80*/  LOP3.LUT R13, R10, 0x7ffffffc, RZ, 0xc0, !PT ;  /* 0x7ffffffc0a0d7812 */ /* 0x000fe200078ec0ff */
[----:B------:R-:W-:Y:S01]  /*0e90*/  IMAD.IADD R23, R15, 0x1, -R23 ;  /* 0x000000010f177824 */ /* 0x000fe200078e0a17 */
[----:B------:R-:W-:Y:S01]  /*0ea0*/  LOP3.LUT R4, R4, R5, RZ, 0x3c, !PT ;  /* 0x0000000504047212 */ /* 0x000fe200078e3cff */
[----:B------:R1:W-:Y:S01]  /*0eb0*/  STL [R1+0x4], R0 ;  /* 0x0000040001007387 */ /* 0x0003e20000100800 */
[----:B------:R-:W-:Y:S01]  /*0ec0*/  SEL R16, R16, 0xffffffc0, !P2 ;  /* 0xffffffc010107807 */ /* 0x000fe20005000000 */
[----:B------:R-:W-:Y:S02]  /*0ed0*/  IMAD.SHL.U32 R152, R23, 0x8, RZ ;  /* 0x0000000817987824 */ /* 0x000fe400078e00ff */
[----:B------:R-:W-:Y:S01]  /*0ee0*/  IMAD.IADD R13, R154, 0x1, -R13 ;  /* 0x000000019a0d7824 */ /* 0x000fe200078e0a0d */
[----:B0-----:R-:W-:-:S03]  /*0ef0*/  IADD3 R2, R4, R3, R6 ;  /* 0x0000000304027210 */ /* 0x001fc60007ffe006 */
[----:B------:R-:W-:Y:S01]  /*0f00*/  IMAD R157, R13, R14, 0xc0 ;  /* 0x000000c00d9d7424 */ /* 0x000fe200078e020e */
[----:B------:R-:W-:Y:S02]  /*0f10*/  SHF.R.S32.HI R3, RZ, 0x1f, R152 ;  /* 0x0000001fff037819 */ /* 0x000fe40000011498 */
[----:B------:R-:W-:-:S05]  /*0f20*/  LEA R2, R2, UR39, 0x1 ;  /* 0x0000002702027c11 */ /* 0x000fca000f8e08ff */
[C---:B------:R-:W-:Y:S02]  /*0f30*/  VIADD R17, R2.reuse, 0x1e800 ;  /* 0x0001e80002117836 */ /* 0x040fe40000000000 */
[----:B------:R-:W-:Y:S02]  /*0f40*/  VIADD R18, R2, 0x1e820 ;  /* 0x0001e82002127836 */ /* 0x000fe40000000000 */
[C---:B------:R-:W-:Y:S02]  /*0f50*/  @P1 VIADD R18, R17.reuse, 0xffffffe0 ;  /* 0xffffffe011121836 */ /* 0x040fe40000000000 */
[----:B------:R-:W-:Y:S02]  /*0f60*/  IMAD.IADD R17, R17, 0x1, R16 ;  /* 0x0000000111117824 */ /* 0x000fe400078e0210 */
[----:B------:R-:W-:Y:S02]  /*0f70*/  IMAD.IADD R16, R16, 0x1, R18 ;  /* 0x0000000110107824 */ /* 0x000fe400078e0212 */
[----:B------:R-:W-:-:S02]  /*0f80*/  VIADD R22, R18, 0x6000 ;  /* 0x0000600012167836 */ /* 0x000fc40000000000 */
[----:B-1----:R-:W-:-:S07]  /*0f90*/  VIADD R19, R18, 0xc000 ;  /* 0x0000c00012137836 */ /* 0x002fce0000000000 */
.L_x_197:
[----:B012---:R-:W0:Y:S01]  /*0fa0*/  LDC.64 R4, c[0x0][0xc88] ;  /* 0x00032200ff047b82 */ /* 0x007e220000000a00 */
[----:B------:R-:W-:Y:S01]  /*0fb0*/  ULDC.64 UR8, c[0x0][0xa28] ;  /* 0x00028a0000087ab9 */ /* 0x000fe20000000a00 */
[----:B------:R-:W-:Y:S01]  /*0fc0*/  ULDC.64 UR10, c[0x0][0xa20] ;  /* 0x00028800000a7ab9 */ /* 0x000fe20000000a00 */
[----:B------:R-:W-:Y:S01]  /*0fd0*/  ULDC UR4, c[0x0][0x424] ;  /* 0x0001090000047ab9 */ /* 0x000fe20000000800 */
[----:B0-----:R-:W-:-:S06]  /*0fe0*/  IMAD.WIDE R4, R31, 0x4, R4 ;  /* 0x000000041f047825 */ /* 0x001fcc00078e0204 */
[----:B------:R-:W2:Y:S01]  /*0ff0*/  LDG.E R4, desc[UR48][R4.64] ;  /* 0x0000003004047981 */ /* 0x000ea2000c1e1900 */
[----:B------:R-:W-:Y:S02]  /*1000*/  UISETP.NE.U32.AND UP0, UPT, UR8, URZ, UPT ;  /* 0x0000003f0800728c */ /* 0x000fe4000bf05070 */
[----:B------:R-:W-:Y:S02]  /*1010*/  UISETP.NE.U32.AND UP1, UPT, UR10, URZ, UPT ;  /* 0x0000003f0a00728c */ /* 0x000fe4000bf25070 */
[----:B------:R-:W-:Y:S02]  /*1020*/  UISETP.NE.AND.EX UP0, UPT, UR9, URZ, UPT, UP0 ;  /* 0x0000003f0900728c */ /* 0x000fe4000bf05300 */
[----:B------:R-:W-:-:S04]  /*1030*/  UISETP.NE.AND.EX UP1, UPT, UR11, URZ, UPT, UP1 ;  /* 0x0000003f0b00728c */ /* 0x000fc8000bf25310 */
[----:B------:R-:W-:Y:S02]  /*1040*/  PLOP3.LUT P0, PT, PT, PT, UP0, 0x80, 0x0 ;  /* 0x000000000000781c */ /* 0x000fe40003f0f008 */
[----:B------:R-:W-:Y:S02]  /*1050*/  PLOP3.LUT P1, PT, PT, PT, UP1, 0x80, 0x0 ;  /* 0x000000000000781c */ /* 0x000fe40003f2f018 */
[----:B--2---:R-:W-:-:S13]  /*1060*/  R2UR UR40, R4 ;  /* 0x00000000042872ca */ /* 0x004fda00000e0000 */
[----:B------:R-:W-:Y:S02]  /*1070*/  USHF.R.S32.HI UR41, URZ, 0x1f, UR40 ;  /* 0x0000001f3f297899 */ /* 0x000fe40008011428 */
[----:B------:R-:W-:Y:S02]  /*1080*/  @UP0 ULEA UR8, UP2, UR40, UR8, 0x2 ;  /* 0x0000000828080291 */ /* 0x000fe4000f84103f */
[----:B------:R-:W-:Y:S02]  /*1090*/  @UP1 ULEA UR10, UP3, UR40, UR10, 0x2 ;  /* 0x0000000a280a1291 */ /* 0x000fe4000f86103f */
[----:B------:R-:W-:Y:S02]  /*10a0*/  @UP0 ULEA.HI.X UR9, UR40, UR9, UR41, 0x2, UP2 ;  /* 0x0000000928090291 */ /* 0x000fe400090f1429 */
[----:B------:R-:W-:Y:S01]  /*10b0*/  @UP1 ULEA.HI.X UR11, UR40, UR11, UR41, 0x2, UP3 ;  /* 0x0000000b280b1291 */ /* 0x000fe200098f1429 */
[----:B------:R-:W-:Y:S02]  /*10c0*/  IMAD.U32 R4, RZ, RZ, UR8 ;  /* 0x00000008ff047e24 */ /* 0x000fe4000f8e00ff */
[----:B------:R-:W-:-:S02]  /*10d0*/  IMAD.U32 R6, RZ, RZ, UR10 ;  /* 0x0000000aff067e24 */ /* 0x000fc4000f8e00ff */
[----:B------:R-:W-:Y:S01]  /*10e0*/  IMAD.U32 R5, RZ, RZ, UR9 ;  /* 0x00000009ff057e24 */ /* 0x000fe2000f8e00ff */
[----:B------:R-:W-:Y:S01]  /*10f0*/  ULDC.64 UR8, c[0x0][0x418] ;  /* 0x0001060000087ab9 */ /* 0x000fe20000000a00 */
[----:B------:R-:W-:-:S03]  /*1100*/  IMAD.U32 R7, RZ, RZ, UR11 ;  /* 0x0000000bff077e24 */ /* 0x000fc6000f8e00ff */
[----:B------:R-:W2:Y:S04]  /*1110*/  @P0 LDG.E R4, desc[UR48][R4.64] ;  /* 0x0000003004040981 */ /* 0x000ea8000c1e1900 */
[----:B------:R-:W3:Y:S01]  /*1120*/  @P1 LDG.E R6, desc[UR48][R6.64] ;  /* 0x0000003006061981 */ /* 0x000ee2000c1e1900 */
[----:B------:R-:W-:Y:S01]  /*1130*/  UISETP.NE.U32.AND UP0, UPT, UR8, URZ, UPT ;  /* 0x0000003f0800728c */ /* 0x000fe2000bf05070 */
[----:B-----5:R-:W-:Y:S01]  /*1140*/  CS2R R24, SRZ ;  /* 0x0000000000187805 */ /* 0x020fe2000001ff00 */
[----:B------:R-:W-:Y:S01]  /*1150*/  UMOV UR42, UR6 ;  /* 0x00000006002a7c82 */ /* 0x000fe20008000000 */
[----:B------:R-:W-:Y:S01]  /*1160*/  ULDC UR6, c[0x0][0x2f0] ;  /* 0x0000bc0000067ab9 */ /* 0x000fe20000000800 */
[----:B------:R-:W-:Y:S01]  /*1170*/  UISETP.NE.AND.EX UP0, UPT, UR9, URZ, UPT, UP0 ;  /* 0x0000003f0900728c */ /* 0x000fe2000bf05300 */
[----:B------:R-:W-:Y:S01]  /*1180*/  IMAD.MOV.U32 R151, RZ, RZ, RZ ;  /* 0x000000ffff977224 */ /* 0x000fe200078e00ff */
[----:B------:R-:W-:Y:S01]  /*1190*/  UMOV UR50, URZ ;  /* 0x0000003f00327c82 */ /* 0x000fe20008000000 */
[----:B------:R-:W-:Y:S01]  /*11a0*/  UMOV UR43, UR5 ;  /* 0x00000005002b7c82 */ /* 0x000fe20008000000 */
[----:B------:R-:W-:Y:S01]  /*11b0*/  USEL UR4, UR4, 0x1, UP0 ;  /* 0x0000000104047887 */ /* 0x000fe20008000000 */
[----:B------:R-:W-:Y:S01]  /*11c0*/  IMAD.MOV.U32 R0, RZ, RZ, RZ ;  /* 0x000000ffff007224 */ /* 0x000fe200078e00ff */
[----:B------:R-:W-:Y:S01]  /*11d0*/  CS2R R26, SRZ ;  /* 0x00000000001a7805 */ /* 0x000fe2000001ff00 */
[----:B------:R-:W-:Y:S01]  /*11e0*/  IMAD.MOV.U32 R3, RZ, RZ, RZ ;  /* 0x000000ffff037224 */ /* 0x000fe200078e00ff */
[----:B------:R-:W-:Y:S01]  /*11f0*/  UIMAD UR4, UR4, UR6, URZ ;  /* 0x00000006040472a4 */ /* 0x000fe2000f8e023f */
[----:B------:R-:W-:-:S02]  /*1200*/  CS2R R32, SRZ ;  /* 0x0000000000207805 */ /* 0x000fc4000001ff00 */
[----:B------:R-:W-:Y:S02]  /*1210*/  CS2R R34, SRZ ;  /* 0x0000000000227805 */ /* 0x000fe4000001ff00 */
[----:B------:R-:W-:Y:S01]  /*1220*/  CS2R R14, SRZ ;  /* 0x00000000000e7805 */ /* 0x000fe2000001ff00 */
[----:B------:R-:W-:Y:S01]  /*1230*/  IMAD.MOV.U32 R36, RZ, RZ, RZ ;  /* 0x000000ffff247224 */ /* 0x000fe200078e00ff */
[----:B------:R-:W-:Y:S01]  /*1240*/  CS2R R12, SRZ ;  /* 0x00000000000c7805 */ /* 0x000fe2000001ff00 */
[----:B------:R-:W-:Y:S01]  /*1250*/  IMAD.MOV.U32 R38, RZ, RZ, RZ ;  /* 0x000000ffff267224 */ /* 0x000fe200078e00ff */
[----:B--2---:R-:W-:Y:S02]  /*1260*/  @P0 R2UR UR50, R4 ;  /* 0x00000000043202ca */ /* 0x004fe400000e0000 */
[----:B------:R-:W-:Y:S02]  /*1270*/  PLOP3.LUT P0, PT, PT, PT, PT, 0x80, 0x0 ;  /* 0x000000000000781c */ /* 0x000fe40003f0f070 */
[----:B---3--:R-:W-:Y:S01]  /*1280*/  @P1 R2UR UR4, R6 ;  /* 0x00000000060412ca */ /* 0x008fe200000e0000 */
[----:B------:R-:W-:-:S14]  /*1290*/  @P1 BRA `(.L_x_168) ;  /* 0x0000000000341947 */ /* 0x000fdc0003800000 */
[----:B------:R-:W-:Y:S02]  /*12a0*/  ULDC.64 UR6, c[0x0][0xa08] ;  /* 0x0002820000067ab9 */ /* 0x000fe40000000a00 */
[----:B------:R-:W-:-:S04]  /*12b0*/  ISETP.NE.U32.AND P1, PT, RZ, UR6, PT ;  /* 0x00000006ff007c0c */ /* 0x000fc8000bf25070 */
[----:B------:R-:W-:-:S13]  /*12c0*/  ISETP.NE.AND.EX P1, PT, RZ, UR7, PT, P1 ;  /* 0x00000007ff007c0c */ /* 0x000fda000bf25310 */
[----:B------:R-:W-:Y:S05]  /*12d0*/  @!P1 BRA `(.L_x_168) ;  /* 0x0000000000249947 */ /* 0x000fea0003800000 */
[----:B------:R-:W-:Y:S02]  /*12e0*/  ULDC.64 UR4, c[0x0][0xa08] ;  /* 0x0002820000047ab9 */ /* 0x000fe40000000a00 */
[----:B------:R-:W-:-:S06]  /*12f0*/  UIMAD.WIDE UR4, UR40, 0x4, UR4 ;  /* 0x00000004280478a5 */ /* 0x000fcc000f8e0204 */
[----:B------:R-:W-:Y:S02]  /*1300*/  IMAD.U32 R4, RZ, RZ, UR4 ;  /* 0x00000004ff047e24 */ /* 0x000fe4000f8e00ff */
[----:B------:R-:W-:-:S05]  /*1310*/  IMAD.U32 R5, RZ, RZ, UR5 ;  /* 0x00000005ff057e24 */ /* 0x000fca000f8e00ff */
[----:B------:R-:W2:Y:S04]  /*1320*/  LDG.E R7, desc[UR48][R4.64] ;  /* 0x0000003004077981 */ /* 0x000ea8000c1e1900 */
[----:B------:R-:W3:Y:S01]  /*1330*/  LDG.E R6, desc[UR48][R4.64+0x4] ;  /* 0x0000043004067981 */ /* 0x000ee2000c1e1900 */
[----:B--2---:R-:W-:Y:S02]  /*1340*/  R2UR UR4, R7 ;  /* 0x00000000070472ca */ /* 0x004fe400000e0000 */
[----:B---3--:R-:W-:-:S13]  /*1350*/  R2UR UR5, R6 ;  /* 0x00000000060572ca */ /* 0x008fda00000e0000 */
[----:B------:R-:W-:-:S12]  /*1360*/  UIADD3 UR4, -UR4, UR5, URZ ;  /* 0x0000000504047290 */ /* 0x000fd8000fffe13f */
.L_x_168:
[----:B------:R-:W-:Y:S01]  /*1370*/  UIADD3 UR50, -UR50, UR4, URZ ;  /* 0x0000000432327290 */ /* 0x000fe2000fffe13f */
[----:B------:R-:W-:Y:S01]  /*1380*/  IMAD.MOV.U32 R37, RZ, RZ, RZ ;  /* 0x000000ffff257224 */ /* 0x000fe200078e00ff */
[----:B------:R-:W-:Y:S01]  /*1390*/  CS2R R40, SRZ ;  /* 0x0000000000287805 */ /* 0x000fe2000001ff00 */
[----:B------:R-:W-:Y:S01]  /*13a0*/  IMAD.MOV.U32 R39, RZ, RZ, RZ ;  /* 0x000000ffff277224 */ /* 0x000fe200078e00ff */
[----:B------:R-:W-:Y:S01]  /*13b0*/  UISETP.GE.AND UP0, UPT, UR50, 0x1, UPT ;  /* 0x000000013200788c */ /* 0x000fe2000bf06270 */
[----:B------:R-:W-:Y:S01]  /*13c0*/  CS2R R42, SRZ ;  /* 0x00000000002a7805 */ /* 0x000fe2000001ff00 */
[----:B------:R-:W-:Y:S01]  /*13d0*/  UIADD3 UR4, UR50, 0xbf, URZ ;  /* 0x000000bf32047890 */ /* 0x000fe2000fffe03f */
[----:B------:R-:W-:Y:S02]  /*13e0*/  CS2R R44, SRZ ;  /* 0x00000000002c7805 */ /* 0x000fe4000001ff00 */
[----:B------:R-:W-:Y:S02]  /*13f0*/  CS2R R46, SRZ ;  /* 0x00000000002e7805 */ /* 0x000fe4000001ff00 */
[----:B------:R-:W-:-:S02]  /*1400*/  CS2R R48, SRZ ;  /* 0x0000000000307805 */ /* 0x000fc4000001ff00 */
[----:B------:R-:W-:Y:S01]  /*1410*/  PLOP3.LUT P1, PT, PT, PT, UP0, 0x80, 0x0 ;  /* 0x000000000000781c */ /* 0x000fe20003f2f008 */
[----:B------:R-:W-:Y:S01]  /*1420*/  UIMAD.WIDE UR4, UR4, 0x2aaaaaab, URZ ;  /* 0x2aaaaaab040478a5 */ /* 0x000fe2000f8e023f */
[----:B------:R-:W-:Y:S02]  /*1430*/  CS2R R50, SRZ ;  /* 0x0000000000327805 */ /* 0x000fe4000001ff00 */
[----:B------:R-:W-:Y:S01]  /*1440*/  CS2R R52, SRZ ;  /* 0x0000000000347805 */ /* 0x000fe2000001ff00 */
[----:B------:R-:W-:Y:S01]  /*1450*/  IMAD.MOV.U32 R54, RZ, RZ, RZ ;  /* 0x000000ffff367224 */ /* 0x000fe200078e00ff */
[----:B------:R-:W-:-:S04]  /*1460*/  USHF.R.U32.HI UR47, URZ, 0x1f, UR5 ;  /* 0x0000001f3f2f7899 */ /* 0x000fc80008011605 */
[----:B------:R-:W-:-:S03]  /*1470*/  ULEA.HI.SX32 UR47, UR5, UR47, 0x1b ;  /* 0x0000002f052f7291 */ /* 0x000fc6000f8fda3f */
[----:B------:R-:W-:Y:S09]  /*1480*/  @!P1 BRA `(.L_x_169) ;  /* 0x0000006000f89947 */ /* 0x000ff20003800000 */
[----:B------:R-:W0:Y:S01]  /*1490*/  SHFL.IDX PT, R0, R155, RZ, 0x1f ;  /* 0x00001fff9b007589 */ /* 0x000e2200000e0000 */
[----:B------:R-:W-:-:S04]  /*14a0*/  UIADD3 UR6, UR39, 0x1e800, URZ ;  /* 0x0001e80027067890 */ /* 0x000fc8000fffe03f */
[----:B------:R-:W-:-:S06]  /*14b0*/  ULOP3.LUT UP0, URZ, UR6, 0x3ff, URZ, 0xc0, !UPT ;  /* 0x000003ff063f7892 */ /* 0x000fcc000f80c03f */
[----:B------:R-:W-:Y:S02]  /*14c0*/  PLOP3.LUT P0, PT, PT, PT, UP0, 0x80, 0x0 ;  /* 0x000000000000781c */ /* 0x000fe40003f0f008 */
[----:B0-----:R-:W-:-:S13]  /*14d0*/  R2UR UR44, R0 ;  /* 0x00000000002c72ca */ /* 0x001fda00000e0000 */
[----:B------:R-:W-:-:S04]  /*14e0*/  UIMAD.WIDE UR4, UR44, 0x55555556, URZ ;  /* 0x555555562c0478a5 */ /* 0x000fc8000f8e023f */
[----:B------:R-:W-:-:S04]  /*14f0*/  ULEA.HI UR5, UR5, UR5, URZ, 0x1 ;  /* 0x0000000505057291 */ /* 0x000fc8000f8f083f */
[----:B------:R-:W-:Y:S01]  /*1500*/  UIMAD UR51, UR5, -0x3, UR44 ;  /* 0xfffffffd053378a4 */ /* 0x000fe2000f8e022c */
[----:B------:R-:W-:Y:S11]  /*1510*/  @!P0 BRA `(.L_x_170) ;  /* 0x0000000000408947 */ /* 0x000ff60003800000 */
        /* <DEDUP_REMOVED lines=16> */
.L_x_170:
[----:B------:R-:W-:Y:S01]  /*1620*/  ULEA.HI UR4, UR45, UR45, URZ, 0x1 ;  /* 0x0000002d2d047291 */ /* 0x000fe2000f8f083f */
[----:B------:R-:W-:-:S03]  /*1630*/  MOV R3, UR46 ;  /* 0x0000002e00037c02 */ /* 0x000fc60008000f00 */
[----:B------:R-:W-:Y:S01]  /*1640*/  ULOP3.LUT UR4, UR4, 0xfffffffe, URZ, 0xc0, !UPT ;  /* 0xfffffffe04047892 */ /* 0x000fe2000f8ec03f */
[----:B------:R-:W-:-:S03]  /*1650*/  ISETP.NE.AND P0, PT, R3, 0x3, PT ;  /* 0x000000030300780c */ /* 0x000fc60003f05270 */
[----:B------:R-:W-:-:S06]  /*1660*/  UIADD3 UR4, UR45, -UR4, URZ ;  /* 0x800000042d047290 */ /* 0x000fcc000fffe03f */
[----:B------:R-:W-:-:S05]  /*1670*/  IMAD.U32 R0, RZ, RZ, UR4 ;  /* 0x00000004ff007e24 */ /* 0x000fca000f8e00ff */
[----:B------:R-:W-:-:S04]  /*1680*/  SHF.L.U32 R0, R0, 0x1f, RZ ;  /* 0x0000001f00007819 */ /* 0x000fc800000006ff */
[----:B------:R-:W0:Y:S02]  /*1690*/  SYNCS.PHASECHK.TRANS64.TRYWAIT P1, [UR39+0x30800], R0 ;  /* 0x03080000ff0075a7 */ /* 0x000e240008020167 */
[----:B0-----:R-:W-:Y:S05]  /*16a0*/  @!P1 BRA `(.L_x_171) ;  /* 0x000000cc00889947 */ /* 0x001fea0003800000 */
.L_x_310:
[----:B------:R-:W-:Y:S05]  /*16b0*/  @!P0 BRA `(.L_x_172) ;  /* 0x0000000000048947 */ /* 0x000fea0003800000 */
[----:B------:R-:W-:Y:S01]  /*16c0*/  BPT.TRAP 0x1 ;  /* 0x000000040000795c */ /* 0x000fe20000300000 */
.L_x_172:
[----:B------:R-:W-:Y:S02]  /*16d0*/  IMAD.U32 R4, RZ, RZ, UR38 ;  /* 0x00000026ff047e24 */ /* 0x000fe4000f8e00ff */
[----:B0-----:R-:W-:-:S03]  /*16e0*/  IMAD.U32 R3, RZ, RZ, UR37 ;  /* 0x00000025ff037e24 */ /* 0x001fc6000f8e00ff */
[----:B------:R-:W-:Y:S02]  /*16f0*/  LEA R4, R4, UR39, 0x3 ;  /* 0x0000002704047c11 */ /* 0x000fe4000f8e18ff */
[----:B------:R-:W-:-:S04]  /*1700*/  SHF.L.U32 R3, R3, 0x1f, RZ ;  /* 0x0000001f03037819 */ /* 0x000fc800000006ff */
[----:B------:R0:W1:Y:S01]  /*1710*/  SYNCS.PHASECHK.TRANS64.TRYWAIT P2, [R4+URZ+0x30830], R3 ;  /* 0x03083003040075a7 */ /* 0x000062000804017f */
[----:B------:R-:W-:Y:S05]  /*1720*/  @!P0 BRA `(.L_x_173) ;  /* 0x0000000000048947 */ /* 0x000fea0003800000 */
[----:B------:R-:W-:Y:S01]  /*1730*/  BPT.TRAP 0x1 ;  /* 0x000000040000795c */ /* 0x000fe20000300000 */
.L_x_173:
[----:B------:R-:W2:Y:S01]  /*1740*/  S2R R0, SR_TID.X ;  /* 0x0000000000007919 */ /* 0x000ea20000002100 */
[----:B------:R-:W-:Y:S01]  /*1750*/  IMAD.MOV.U32 R151, RZ, RZ, RZ ;  /* 0x000000ffff977224 */ /* 0x000fe200078e00ff */
[----:B--2---:R-:W-:Y:S01]  /*1760*/  LOP3.LUT P1, RZ, R0, 0x7f, RZ, 0xc0, !PT ;  /* 0x0000007f00ff7812 */ /* 0x004fe2000782c0ff */
[----:B-1----:R-:W-:-:S12]  /*1770*/  @P2 BRA `(.L_x_174) ;  /* 0x0000000000082947 */ /* 0x002fd80003800000 */
[----:B------:R-:W1:Y:S02]  /*1780*/  SYNCS.PHASECHK.TRANS64.TRYWAIT P2, [R4+URZ+0x30830], R3 ;  /* 0x03083003040075a7 */ /* 0x000e64000804017f */
[----:B-1----:R-:W-:Y:S05]  /*1790*/  @!P2 BRA `(.L_x_175) ;  /* 0x000000cc0064a947 */ /* 0x002fea0003800000 */
.L_x_174:
[----:B------:R-:W-:Y:S05]  /*17a0*/  WARPSYNC.ALL ;  /* 0x0000000000007948 */ /* 0x000fea0003800000 */
[----:B------:R-:W-:Y:S01]  /*17b0*/  ULEA UR25, UR51, UR39, 0xd ;  /* 0x0000002733197291 */ /* 0x000fe2000f8e683f */
[----:B------:R-:W-:Y:S01]  /*17c0*/  WARPGROUP.ARRIVE ;  /* 0x00000000000079c5 */ /* 0x000fe20000000000 */
[----:B------:R-:W-:Y:S01]  /*17d0*/  UIADD3 UR4, UR39, 0x12400, URZ ;  /* 0x0001240027047890 */ /* 0x000fe2000fffe03f */
[----:B01----:R-:W-:Y:S01]  /*17e0*/  VIADD R3, R157, UR50 ;  /* 0x000000329d037c36 */ /* 0x003fe20008000000 */
[----:B------:R-:W-:Y:S01]  /*17f0*/  UIADD3 UR5, UR25, 0xc400, URZ ;  /* 0x0000c40019057890 */ /* 0x000fe2000fffe03f */
[----:B------:R-:W-:Y:S01]  /*1800*/  IMAD.U32 R0, RZ, RZ, UR47 ;  /* 0x0000002fff007e24 */ /* 0x000fe2000f8e00ff */
[----:B------:R-:W-:Y:S01]  /*1810*/  USHF.R.U32.HI UR4, URZ, 0x4, UR4 ;  /* 0x000000043f047899 */ /* 0x000fe20008011604 */
[----:B------:R-:W-:Y:S01]  /*1820*/  P2R R6, PR, RZ, 0x2 ;  /* 0x00000002ff067803 */ /* 0x000fe20000000000 */
[----:B------:R-:W-:Y:S01]  /*1830*/  USHF.R.U32.HI UR5, URZ, 0x4, UR5 ;  /* 0x000000043f057899 */ /* 0x000fe20008011605 */
[----:B------:R-:W-:Y:S01]  /*1840*/  IMAD R3, R0, -0xc0, R3 ;  /* 0xffffff4000037824 */ /* 0x000fe200078e0203 */
[----:B------:R-:W-:Y:S01]  /*1850*/  ULOP3.LUT UR4, UR4, 0x3fff, URZ, 0xc0, !UPT ;  /* 0x00003fff04047892 */ /* 0x000fe2000f8ec03f */
[----:B------:R-:W-:Y:S01]  /*1860*/  P2R R5, PR, RZ, 0x1 ;  /* 0x00000001ff057803 */ /* 0x000fe20000000000 */
[----:B------:R-:W-:Y:S01]  /*1870*/  ULOP3.LUT UR5, UR5, 0x3fff, URZ, 0xc0, !UPT ;  /* 0x00003fff05057892 */ /* 0x000fe2000f8ec03f */
[--C-:B------:R-:W-:Y:S01]  /*1880*/  IMAD.MOV.U32 R150, RZ, RZ, R151.reuse ;  /* 0x000000ffff967224 */ /* 0x100fe200078e0097 */
[----:B------:R-:W-:Y:S01]  /*1890*/  ULOP3.LUT UR24, UR4, 0x10000, URZ, 0xfc, !UPT ;  /* 0x0001000004187892 */ /* 0x000fe2000f8efc3f */
[C---:B------:R-:W-:Y:S01]  /*18a0*/  ISETP.GT.AND P5, PT, R3.reuse, RZ, PT ;  /* 0x000000ff0300720c */ /* 0x040fe20003fa4270 */
[----:B------:R-:W-:Y:S01]  /*18b0*/  ULOP3.LUT UR4, UR5, 0x10000, URZ, 0xfc, !UPT ;  /* 0x0001000005047892 */ /* 0x000fe2000f8efc3f */
[C---:B------:R-:W-:Y:S01]  /*18c0*/  ISETP.GT.AND P4, PT, R3.reuse, 0x1, PT ;  /* 0x000000010300780c */ /* 0x040fe20003f84270 */
[----:B------:R-:W-:Y:S01]  /*18d0*/  UIMAD UR6, UR38, 0x600, UR24 ;  /* 0x00000600260678a4 */ /* 0x000fe2000f8e0218 */
[C---:B------:R-:W-:Y:S01]  /*18e0*/  ISETP.GT.AND P3, PT, R3.reuse, 0x8, PT ;  /* 0x000000080300780c */ /* 0x040fe20003f64270 */
[----:B------:R-:W-:Y:S01]  /*18f0*/  UMOV UR5, 0x40000040 ;  /* 0x4000004000057882 */ /* 0x000fe20000000000 */
[----:B------:R-:W-:Y:S01]  /*1900*/  UMOV UR7, 0x40000040 ;  /* 0x4000004000077882 */ /* 0x000fe20000000000 */
[----:B------:R-:W-:Y:S01]  /*1910*/  UIADD3 UR8, UR4, 0x2, URZ ;  /* 0x0000000204087890 */ /* 0x000fe2000fffe03f */
[C---:B------:R-:W-:Y:S01]  /*1920*/  ISETP.GT.AND P2, PT, R3.reuse, 0x9, PT ;  /* 0x000000090300780c */ /* 0x040fe20003f44270 */
[----:B------:R-:W-:Y:S01]  /*1930*/  UIADD3 UR10, UR6, 0x2, URZ ;  /* 0x00000002060a7890 */ /* 0x000fe2000fffe03f */
[C---:B------:R-:W-:Y:S01]  /*1940*/  ISETP.GT.AND P6, PT, R3.reuse, 0x10, PT ;  /* 0x000000100300780c */ /* 0x040fe20003fc4270 */
[----:B------:R-:W-:Y:S01]  /*1950*/  UMOV UR9, 0x40000040 ;  /* 0x4000004000097882 */ /* 0x000fe20000000000 */
[----:B------:R-:W-:Y:S01]  /*1960*/  HGMMA.64x192x16.F32.BF16 R24, gdesc[UR4], RZ, !UPT, gsb0 ;  /* 0x02e00000041879f0 */ /* 0x000fe2000c0018ff */
[----:B------:R-:W-:Y:S01]  /*1970*/  UMOV UR11, 0x40000040 ;  /* 0x40000040000b7882 */ /* 0x000fe20000000000 */
[----:B------:R-:W-:Y:S01]  /*1980*/  UIADD3 UR12, UR4, 0x4, URZ ;  /* 0x00000004040c7890 */ /* 0x000fe2000fffe03f */
[C---:B------:R-:W-:Y:S01]  /*1990*/  ISETP.GT.AND P1, PT, R3.reuse, 0x99, PT ;  /* 0x000000990300780c */ /* 0x040fe20003f24270 */
[----:B------:R-:W-:Y:S01]  /*19a0*/  UIADD3 UR14, UR6, 0x4, URZ ;  /* 0x00000004060e7890 */ /* 0x000fe2000fffe03f */
[----:B------:R-:W-:Y:S01]  /*19b0*/  ISETP.GT.AND P0, PT, R3, 0xa0, PT ;  /* 0x000000a00300780c */ /* 0x000fe20003f04270 */
[----:B------:R-:W-:Y:S01]  /*19c0*/  UMOV UR13, 0x40000040 ;  /* 0x40000040000d7882 */ /* 0x000fe20000000000 */
[----:B------:R-:W-:Y:S01]  /*19d0*/  UMOV UR15, 0x40000040 ;  /* 0x40000040000f7882 */ /* 0x000fe20000000000 */
[----:B------:R-:W-:Y:S01]  /*19e0*/  UIADD3 UR16, UR4, 0x6, URZ ;  /* 0x0000000604107890 */ /* 0x000fe2000fffe03f */
[--C-:B------:R-:W-:Y:S01]  /*19f0*/  IMAD.MOV.U32 R149, RZ, RZ, R151.reuse ;  /* 0x000000ffff957224 */ /* 0x100fe200078e0097 */
[----:B------:R-:W-:Y:S01]  /*1a00*/  UIADD3 UR18, UR6, 0x6, URZ ;  /* 0x0000000606127890 */ /* 0x000fe2000fffe03f */
[--C-:B------:R-:W-:Y:S01]  /*1a10*/  IMAD.MOV.U32 R148, RZ, RZ, R151.reuse ;  /* 0x000000ffff947224 */ /* 0x100fe200078e0097 */
[----:B------:R-:W-:Y:S01]  /*1a20*/  UMOV UR17, 0x40000040 ;  /* 0x4000004000117882 */ /* 0x000fe20000000000 */
[----:B------:R-:W-:Y:S01]  /*1a30*/  UMOV UR19, 0x40000040 ;  /* 0x4000004000137882 */ /* 0x000fe20000000000 */
[----:B------:R-:W-:Y:S01]  /*1a40*/  ULDC UR26, c[0x0][0x988] ;  /* 0x00026200001a7ab9 */ /* 0x000fe20000000800 */
[----:B------:R-:W-:Y:S01]  /*1a50*/  UISETP.GE.AND UP0, UPT, UR50, 0xc1, UPT ;  /* 0x000000c13200788c */ /* 0x000fe2000bf06270 */
        /* <DEDUP_REMOVED lines=25> */
[----:B------:R-:W-:Y:S01]  /*1bf0*/  IMAD.MOV.U32 R122, RZ, RZ, R151 ;  /* 0x000000ffff7a7224 */ /* 0x000fe200078e0097 */
[----:B------:R-:W-:Y:S02]  /*1c00*/  WARPGROUP.DEPBAR.LE gsb0, 0x0 ;  /* 0x00008000000079c5 */ /* 0x000fe40000010000 */
[----:B------:R-:W-:-:S06]  /*1c10*/  WARPGROUP.ARRIVE ;  /* 0x00000000000079c5 */ /* 0x000fcc0000000000 */
        /* <DEDUP_REMOVED lines=115> */
[----:B------:R-:W-:Y:S02]  /*2350*/  FSEL R78, R78, -INF , P4 ;  /* 0xff8000004e4e7808 */ /* 0x000fe40002000000 */
[----:B------:R-:W-:Y:S02]  /*2360*/  FSEL R79, R79, -INF , P3 ;  /* 0xff8000004f4f7808 */ /* 0x000fe40001800000 */
[----:B------:R-:W-:Y:S02]  /*2370*/  FSEL R82, R82, -INF , P2 ;  /* 0xff80000052527808 */ /* 0x000fe40001000000 */
[C---:B------:R-:W-:Y:S02]  /*2380*/  ISETP.GT.AND P5, PT, R3.reuse, 0x78, PT ;  /* 0x000000780300780c */ /* 0x040fe40003fa4270 */
        /* <DEDUP_REMOVED lines=16> */
[----:B------:R-:W-:Y:S02]  /*2490*/  FMNMX.FTZ R7, R81, R0, !PT ;  /* 0x0000000051077209 */ /* 0x000fe40007810000 */
[C---:B------:R-:W-:Y:S02]  /*24a0*/  ISETP.GT.AND P6, PT, R3.reuse, 0x88, PT ;  /* 0x000000880300780c */ /* 0x040fe40003fc4270 */
[----:B------:R-:W-:-:S02]  /*24b0*/  ISETP.GT.AND P5, PT, R3, 0x89, PT ;  /* 0x000000890300780c */ /* 0x000fc40003fa4270 */
        /* <DEDUP_REMOVED lines=17> */
[----:B------:R-:W-:-:S02]  /*25d0*/  FSEL R102, R102, -INF , P2 ;  /* 0xff80000066667808 */ /* 0x000fc40001000000 */
[----:B------:R-:W-:Y:S02]  /*25e0*/  FSEL R108, R108, -INF , P0 ;  /* 0xff8000006c6c7808 */ /* 0x000fe40000000000 */
[----:B------:R-:W-:Y:S02]  /*25f0*/  P2R R11, PR, RZ, 0x1 ;  /* 0x00000001ff0b7803 */ /* 0x000fe40000000000 */
[C---:B------:R-:W-:Y:S02]  /*2600*/  ISETP.GT.AND P2, PT, R3.reuse, 0xa9, PT ;  /* 0x000000a90300780c */ /* 0x040fe40003f44270 */
[C---:B------:R-:W-:Y:S02]  /*2610*/  ISETP.GT.AND P3, PT, R3.reuse, 0xb0, PT ;  /* 0x000000b00300780c */ /* 0x040fe40003f64270 */
[C---:B------:R-:W-:Y:S02]  /*2620*/  ISETP.GT.AND P4, PT, R3.reuse, 0xb1, PT ;  /* 0x000000b10300780c */ /* 0x040fe40003f84270 */
[----:B------:R-:W-:-:S02]  /*2630*/  ISETP.GT.AND P5, PT, R3, 0xb8, PT ;  /* 0x000000b80300780c */ /* 0x000fc40003fa4270 */
[C---:B------:R-:W-:Y:S02]  /*2640*/  ISETP.GT.AND P6, PT, R3.reuse, 0xb9, PT ;  /* 0x000000b90300780c */ /* 0x040fe40003fc4270 */
[C---:B------:R-:W-:Y:S02]  /*2650*/  ISETP.GT.AND P0, PT, R3.reuse, 0x99, PT ;  /* 0x000000990300780c */ /* 0x040fe40003f04270 */
[----:B------:R-:W-:Y:S02]  /*2660*/  ISETP.GT.AND P1, PT, R3, 0xa0, PT ;  /* 0x000000a00300780c */ /* 0x000fe40003f24270 */
        /* <DEDUP_REMOVED lines=23> */
[----:B------:R-:W-:Y:S02]  /*27e0*/  FSEL R109, R109, -INF , P2 ;  /* 0xff8000006d6d7808 */ /* 0x000fe40001000000 */
[----:B------:R-:W-:Y:S02]  /*27f0*/  FMNMX.FTZ R0, R108, R7, !PT ;  /* 0x000000076c007209 */ /* 0x000fe40007810000 */
[----:B------:R-:W-:Y:S02]  /*2800*/  FMNMX.FTZ R3, R51, R20, !PT ;  /* 0x0000001433037209 */ /* 0x000fe40007810000 */
[----:B------:R-:W-:-:S02]  /*2810*/  FSEL R112, R112, -INF , P3 ;  /* 0xff80000070707808 */ /* 0x000fc40001800000 */
        /* <DEDUP_REMOVED lines=11> */
[----:B------:R-:W-:-:S02]  /*28d0*/  FMNMX.FTZ R8, R117, R0, !PT ;  /* 0x0000000075087209 */ /* 0x000fc40007810000 */
[----:B------:R-:W-:Y:S02]  /*28e0*/  FMNMX.FTZ R20, R62, R3, !PT ;  /* 0x000000033e147209 */ /* 0x000fe40007810000 */
[----:B------:R-:W-:Y:S01]  /*28f0*/  P2R R10, PR, RZ, 0x4 ;  /* 0x00000004ff0a7803 */ /* 0x000fe20000000000 */
[----:B------:R-:W0:Y:S01]  /*2900*/  SHFL.BFLY PT, R7, R8, 0x2, 0x1f ;  /* 0x0c401f0008077f89 */ /* 0x000e2200000e0000 */
[----:B------:R-:W-:Y:S02]  /*2910*/  FMNMX.FTZ R3, R63, R20, !PT ;  /* 0x000000143f037209 */ /* 0x000fe40007810000 */
[----:B------:R-:W-:Y:S02]  /*2920*/  FSEL R103, R103, -INF , P0 ;  /* 0xff80000067677808 */ /* 0x000fe40000000000 */
[----:B------:R-:W-:Y:S02]  /*2930*/  FMNMX.FTZ R20, R66, R3, !PT ;  /* 0x0000000342147209 */ /* 0x000fe40007810000 */
[----:B------:R-:W-:-:S02]  /*2940*/  FSEL R106, R106, -INF , P1 ;  /* 0xff8000006a6a7808 */ /* 0x000fc40000800000 */
[----:B------:R-:W-:Y:S02]  /*2950*/  FMNMX.FTZ R3, R67, R20, !PT ;  /* 0x0000001443037209 */ /* 0x000fe40007810000 */
[----:B------:R-:W-:Y:S02]  /*2960*/  ISETP.NE.AND P1, PT, R12, RZ, PT ;  /* 0x000000ff0c00720c */ /* 0x000fe40003f25270 */
[----:B------:R-:W-:Y:S02]  /*2970*/  FMNMX.FTZ R20, R70, R3, !PT ;  /* 0x0000000346147209 */ /* 0x000fe40007810000 */
[----:B------:R-:W-:Y:S02]  /*2980*/  ISETP.NE.AND P0, PT, R11, RZ, PT ;  /* 0x000000ff0b00720c */ /* 0x000fe40003f05270 */
[----:B------:R-:W-:Y:S02]  /*2990*/  FMNMX.FTZ R3, R71, R20, !PT ;  /* 0x0000001447037209 */ /* 0x000fe40007810000 */
[----:B------:R-:W-:-:S02]  /*29a0*/  FSEL R107, R107, -INF , P1 ;  /* 0xff8000006b6b7808 */ /* 0x000fc40000800000 */
[----:B------:R-:W-:Y:S02]  /*29b0*/  FMNMX.FTZ R20, R74, R3, !PT ;  /* 0x000000034a147209 */ /* 0x000fe40007810000 */
[----:B------:R-:W-:Y:S02]  /*29c0*/  FSEL R110, R110, -INF , P0 ;  /* 0xff8000006e6e7808 */ /* 0x000fe40000000000 */
[----:B0-----:R-:W-:Y:S02]  /*29d0*/  FMNMX.FTZ R9, R8, R7, !PT ;  /* 0x0000000708097209 */ /* 0x001fe40007810000 */
[----:B------:R-:W-:Y:S02]  /*29e0*/  FMNMX.FTZ R3, R75, R20, !PT ;  /* 0x000000144b037209 */ /* 0x000fe40007810000 */
[----:B------:R-:W-:Y:S01]  /*29f0*/  FSEL R114, R114, -INF , P3 ;  /* 0xff80000072727808 */ /* 0x000fe20001800000 */
[----:B------:R-:W0:Y:S01]  /*2a00*/  SHFL.BFLY PT, R0, R9, 0x1, 0x1f ;  /* 0x0c201f0009007f89 */ /* 0x000e2200000e0000 */
[----:B------:R-:W-:-:S02]  /*2a10*/  FMNMX.FTZ R20, R78, R3, !PT ;  /* 0x000000034e147209 */ /* 0x000fc40007810000 */
[----:B------:R-:W-:Y:S02]  /*2a20*/  FSEL R115, R115, -INF , P4 ;  /* 0xff80000073737808 */ /* 0x000fe40002000000 */
[----:B------:R-:W-:Y:S02]  /*2a30*/  FMNMX.FTZ R3, R79, R20, !PT ;  /* 0x000000144f037209 */ /* 0x000fe40007810000 */
[----:B------:R-:W-:Y:S02]  /*2a40*/  FSEL R118, R118, -INF , P5 ;  /* 0xff80000076767808 */ /* 0x000fe40002800000 */
[----:B------:R-:W-:Y:S02]  /*2a50*/  FMNMX.FTZ R20, R82, R3, !PT ;  /* 0x0000000352147209 */ /* 0x000fe40007810000 */
[----:B------:R-:W-:Y:S02]  /*2a60*/  FSEL R119, R119, -INF , P6 ;  /* 0xff80000077777808 */ /* 0x000fe40003000000 */
[----:B------:R-:W-:-:S02]  /*2a70*/  FMNMX.FTZ R3, R83, R20, !PT ;  /* 0x0000001453037209 */ /* 0x000fc40007810000 */
[----:B------:R-:W-:Y:S02]  /*2a80*/  ISETP.NE.AND P0, PT, R5, RZ, PT ;  /* 0x000000ff0500720c */ /* 0x000fe40003f05270 */
[----:B------:R-:W-:Y:S02]  /*2a90*/  FMNMX.FTZ R20, R86, R3, !PT ;  /* 0x0000000356147209 */ /* 0x000fe40007810000 */
[----:B------:R-:W-:Y:S02]  /*2aa0*/  ISETP.NE.AND P1, PT, R6, RZ, PT ;  /* 0x000000ff0600720c */ /* 0x000fe40003f25270 */
[----:B------:R-:W-:Y:S02]  /*2ab0*/  FMNMX.FTZ R3, R87, R20, !PT ;  /* 0x0000001457037209 */ /* 0x000fe40007810000 */
[----:B0-----:R-:W-:Y:S02]  /*2ac0*/  FMNMX.FTZ R0, R9, R0, !PT ;  /* 0x0000000009007209 */ /* 0x001fe40007810000 */
[----:B------:R-:W-:-:S02]  /*2ad0*/  FMNMX.FTZ R20, R90, R3, !PT ;  /* 0x000000035a147209 */ /* 0x000fc40007810000 */
[C---:B------:R-:W-:Y:S01]  /*2ae0*/  FSETP.NEU.FTZ.AND P2, PT, R0.reuse, -INF , PT ;  /* 0xff8000000000780b */ /* 0x040fe20003f5d000 */
[----:B------:R-:W-:Y:S01]  /*2af0*/  FMUL.FTZ R7, R0, UR26 ;  /* 0x0000001a00077c20 */ /* 0x000fe20008410000 */
[----:B------:R-:W-:-:S03]  /*2b00*/  FMNMX.FTZ R3, R91, R20, !PT ;  /* 0x000000145b037209 */ /* 0x000fc60007810000 */
[----:B------:R-:W-:Y:S01]  /*2b10*/  @!P1 VIADD R4, R4, 0x30840 ;  /* 0x0003084004049836 */ /* 0x000fe20000000000 */
[----:B------:R-:W-:Y:S02]  /*2b20*/  FMNMX.FTZ R20, R94, R3, !PT ;  /* 0x000000035e147209 */ /* 0x000fe40007810000 */
[----:B------:R-:W-:Y:S02]  /*2b30*/  FSEL R7, R7, RZ, P2 ;  /* 0x000000ff07077208 */ /* 0x000fe40001000000 */
[----:B------:R-:W-:Y:S02]  /*2b40*/  FMNMX.FTZ R3, R95, R20, !PT ;  /* 0x000000145f037209 */ /* 0x000fe40007810000 */
[----:B------:R-:W-:Y:S01]  /*2b50*/  ISETP.NE.AND P2, PT, R10, RZ, PT ;  /* 0x000000ff0a00720c */ /* 0x000fe20003f45270 */
        /* <DEDUP_REMOVED lines=44> */
[----:B------:R0:W-:Y:S01]  /*2e20*/  MUFU.EX2 R20, R80 ;  /* 0x0000005000147308 */ /* 0x0001e20000000800 */
[----:B------:R-:W-:Y:S01]  /*2e30*/  FMNMX.FTZ R3, R119, R64, !PT ;  /* 0x0000004077037209 */ /* 0x000fe20007810000 */
[--C-:B------:R-:W-:Y:S01]  /*2e40*/  FFMA.FTZ R29, R81, UR26, -R7.reuse ;  /* 0x0000001a511d7c23 */ /* 0x100fe20008010807 */
[--C-:B------:R-:W-:Y:S01]  /*2e50*/  FFMA.FTZ R57, R57, UR26, -R7.reuse ;  /* 0x0000001a39397c23 */ /* 0x100fe20008010807 */
[--C-:B------:R-:W-:Y:S01]  /*2e60*/  FFMA.FTZ R61, R61, UR26, -R7.reuse ;  /* 0x0000001a3d3d7c23 */ /* 0x100fe20008010807 */
[--C-:B------:R-:W-:Y:S01]  /*2e70*/  FFMA.FTZ R68, R93, UR26, -R7.reuse ;  /* 0x0000001a5d447c23 */ /* 0x100fe20008010807 */
[----:B------:R-:W1:Y:S01]  /*2e80*/  SHFL.BFLY PT, R76, R3, 0x2, 0x1f ;  /* 0x0c401f00034c7f89 */ /* 0x000e6200000e0000 */
[--C-:B------:R-:W-:Y:S01]  /*2e90*/  FFMA.FTZ R64, R96, UR26, -R7.reuse ;  /* 0x0000001a60407c23 */ /* 0x100fe20008010807 */
[----:B------:R2:W-:Y:S01]  /*2ea0*/  MUFU.EX2 R32, R84 ;  /* 0x0000005400207308 */ /* 0x0005e20000000800 */
[--C-:B------:R-:W-:Y:S01]  /*2eb0*/  FFMA.FTZ R69, R97, UR26, -R7.reuse ;  /* 0x0000001a61457c23 */ /* 0x100fe20008010807 */
[--C-:B------:R-:W-:Y:S01]  /*2ec0*/  FFMA.FTZ R72, R100, UR26, -R7.reuse ;  /* 0x0000001a64487c23 */ /* 0x100fe20008010807 */
[--C-:B------:R-:W-:Y:S01]  /*2ed0*/  FFMA.FTZ R73, R101, UR26, -R7.reuse ;  /* 0x0000001a65497c23 */ /* 0x100fe20008010807 */
[--C-:B------:R-:W-:Y:S01]  /*2ee0*/  FFMA.FTZ R77, R105, UR26, -R7.reuse ;  /* 0x0000001a694d7c23 */ /* 0x100fe20008010807 */
[--C-:B0-----:R-:W-:Y:S01]  /*2ef0*/  FFMA.FTZ R80, R108, UR26, -R7.reuse ;  /* 0x0000001a6c507c23 */ /* 0x101fe20008010807 */
[--C-:B------:R-:W-:Y:S01]  /*2f00*/  FFMA.FTZ R81, R109, UR26, -R7.reuse ;  /* 0x0000001a6d517c23 */ /* 0x100fe20008010807 */
[--C-:B------:R-:W-:Y:S01]  /*2f10*/  FFMA.FTZ R113, R113, UR26, -R7.reuse ;  /* 0x0000001a71717c23 */ /* 0x100fe20008010807 */
[----:B------:R0:W-:Y:S01]  /*2f20*/  MUFU.EX2 R60, R89 ;  /* 0x00000059003c7308 */ /* 0x0001e20000000800 */
[----:B--2---:R-:W-:Y:S01]  /*2f30*/  FFMA.FTZ R84, R112, UR26, -R7 ;  /* 0x0000001a70547c23 */ /* 0x004fe20008010807 */
[----:B------:R-:W-:-:S04]  /*2f40*/  @!P1 PRMT R4, RZ, 0x654, R4 ;  /* 0x00000654ff049816 */ /* 0x000fc80000000004 */
[----:B------:R2:W-:Y:S02]  /*2f50*/  @!P1 SYNCS.ARRIVE.TRANS64.RED.A1T0 RZ, [R4+URZ], RZ ;  /* 0x000000ff04ff99a7 */ /* 0x0005e4000810043f */
[----:B------:R-:W-:Y:S01]  /*2f60*/  MUFU.EX2 R5, R5 ;  /* 0x0000000500057308 */ /* 0x000fe20000000800 */
[--C-:B0-----:R-:W-:Y:S01]  /*2f70*/  FFMA.FTZ R89, R117, UR26, -R7.reuse ;  /* 0x0000001a75597c23 */ /* 0x101fe20008010807 */
[----:B-1----:R-:W-:Y:S01]  /*2f80*/  FMNMX.FTZ R85, R3, R76, !PT ;  /* 0x0000004c03557209 */ /* 0x002fe20007810000 */
[----:B------:R-:W-:-:S05]  /*2f90*/  FFMA.FTZ R76, R104, UR26, -R7 ;  /* 0x0000001a684c7c23 */ /* 0x000fca0008010807 */
[----:B------:R-:W2:Y:S01]  /*2fa0*/  MUFU.EX2 R6, R6 ;  /* 0x0000000600067308 */ /* 0x000ea20000000800 */
[----:B------:R-:W0:Y:S07]  /*2fb0*/  SHFL.BFLY PT, R88, R85, 0x1, 0x1f ;  /* 0x0c201f0055587f89 */ /* 0x000e2e00000e0000 */
[----:B------:R-:W1:Y:S08]  /*2fc0*/  MUFU.EX2 R8, R8 ;  /* 0x0000000800087308 */ /* 0x000e700000000800 */
[----:B------:R-:W3:Y:S01]  /*2fd0*/  MUFU.EX2 R9, R9 ;  /* 0x0000000900097308 */ /* 0x000ee20000000800 */
[----:B--2---:R-:W-:-:S07]  /*2fe0*/  F2FP.BF16.F32.PACK_AB R4, R6, R5 ;  /* 0x000000050604723e */ /* 0x004fce00000010ff */
[----:B------:R-:W2:Y:S01]  /*2ff0*/  MUFU.EX2 R10, R10 ;  /* 0x0000000a000a7308 */ /* 0x000ea20000000800 */
[----:B0-----:R-:W-:Y:S01]  /*3000*/  FMNMX.FTZ R3, R85, R88, !PT ;  /* 0x0000005855037209 */ /* 0x001fe20007810000 */
[----:B------:R-:W-:-:S03]  /*3010*/  FFMA.FTZ R88, R116, UR26, -R7 ;  /* 0x0000001a74587c23 */ /* 0x000fc60008010807 */
[C---:B------:R-:W-:Y:S01]  /*3020*/  FSETP.NEU.FTZ.AND P2, PT, R3.reuse, -INF , PT ;  /* 0xff8000000300780b */ /* 0x040fe20003f5d000 */
[----:B------:R-:W-:Y:S02]  /*3030*/  FMUL.FTZ R92, R3, UR26 ;  /* 0x0000001a035c7c20 */ /* 0x000fe40008410000 */
[----:B------:R-:W-:Y:S03]  /*3040*/  MUFU.EX2 R11, R11 ;  /* 0x0000000b000b7308 */ /* 0x000fe60000000800 */
[----:B------:R-:W-:Y:S02]  /*3050*/  FSEL R92, R92, RZ, P2 ;  /* 0x000000ff5c5c7208 */ /* 0x000fe40001000000 */
[----:B------:R-:W-:-:S03]  /*3060*/  PLOP3.LUT P2, PT, PT, PT, UP0, 0x80, 0x0 ;  /* 0x000000000000781c */ /* 0x000fc60003f4f008 */
        /* <DEDUP_REMOVED lines=9> */
[--C-:B------:R-:W-:Y:S01]  /*3100*/  FFMA.FTZ R100, R35, UR26, -R92.reuse ;  /* 0x0000001a23647c23 */ /* 0x100fe2000801085c */
[----:B------:R-:W-:Y:S01]  /*3110*/  FFMA.FTZ R55, R59, UR26, -R92 ;  /* 0x0000001a3b377c23 */ /* 0x000fe2000801085c */
[----:B------:R-:W-:Y:S01]  /*3120*/  FADD.FTZ R59, R5, R6 ;  /* 0x00000006053b7221 */ /* 0x000fe20000010000 */
[--C-:B------:R-:W-:Y:S01]  /*3130*/  FFMA.FTZ R30, R43, UR26, -R92.reuse ;  /* 0x0000001a2b1e7c23 */ /* 0x100fe2000801085c */
[--C-:B------:R-:W-:Y:S01]  /*3140*/  FFMA.FTZ R101, R38, UR26, -R92.reuse ;  /* 0x0000001a26657c23 */ /* 0x100fe2000801085c */
[--C-:B------:R-:W-:Y:S01]  /*3150*/  FFMA.FTZ R43, R70, UR26, -R92.reuse ;  /* 0x0000001a462b7c23 */ /* 0x100fe2000801085c */
[----:B-1----:R-:W-:Y:S01]  /*3160*/  FADD.FTZ R70, R8, R59 ;  /* 0x0000003b08467221 */ /* 0x002fe20000010000 */
[----:B------:R-:W0:Y:S01]  /*3170*/  MUFU.EX2 R26, R26 ;  /* 0x0000001a001a7308 */ /* 0x000e220000000800 */
[--C-:B------:R-:W-:Y:S01]  /*3180*/  FFMA.FTZ R35, R66, UR26, -R92.reuse ;  /* 0x0000001a42237c23 */ /* 0x100fe2000801085c */
[--C-:B------:R-:W-:Y:S01]  /*3190*/  FFMA.FTZ R38, R50, UR26, -R92.reuse ;  /* 0x0000001a32267c23 */ /* 0x100fe2000801085c */
[--C-:B------:R-:W-:Y:S01]  /*31a0*/  FFMA.FTZ R104, R39, UR26, -R92.reuse ;  /* 0x0000001a27687c23 */ /* 0x100fe2000801085c */
[--C-:B------:R-:W-:Y:S01]  /*31b0*/  FFMA.FTZ R50, R71, UR26, -R92.reuse ;  /* 0x0000001a47327c23 */ /* 0x100fe2000801085c */
[----:B------:R-:W-:Y:S01]  /*31c0*/  FFMA.FTZ R27, R42, UR26, -R92 ;  /* 0x0000001a2a1b7c23 */ /* 0x000fe2000801085c */
[----:B---3--:R-:W-:Y:S01]  /*31d0*/  FADD.FTZ R71, R9, R70 ;  /* 0x0000004609477221 */ /* 0x008fe20000010000 */
[--C-:B------:R-:W-:Y:S01]  /*31e0*/  FFMA.FTZ R42, R67, UR26, -R92.reuse ;  /* 0x0000001a432a7c23 */ /* 0x100fe2000801085c */
[----:B------:R-:W1:Y:S01]  /*31f0*/  MUFU.EX2 R93, R93 ;  /* 0x0000005d005d7308 */ /* 0x000e620000000800 */
[--C-:B------:R-:W-:Y:S01]  /*3200*/  FFMA.FTZ R39, R51, UR26, -R92.reuse ;  /* 0x0000001a33277c23 */ /* 0x100fe2000801085c */
[--C-:B------:R-:W-:Y:S01]  /*3210*/  FFMA.FTZ R51, R74, UR26, -R92.reuse ;  /* 0x0000001a4a337c23 */ /* 0x100fe2000801085c */
[----:B--2---:R-:W-:Y:S01]  /*3220*/  FADD.FTZ R74, R10, R71 ;  /* 0x000000470a4a7221 */ /* 0x004fe20000010000 */
[--C-:B------:R-:W-:Y:S01]  /*3230*/  FFMA.FTZ R31, R46, UR26, -R92.reuse ;  /* 0x0000001a2e1f7c23 */ /* 0x100fe2000801085c */
[--C-:B------:R-:W-:Y:S01]  /*3240*/  FFMA.FTZ R59, R78, UR26, -R92.reuse ;  /* 0x0000001a4e3b7c23 */ /* 0x100fe2000801085c */
[--C-:B------:R-:W-:Y:S01]  /*3250*/  FFMA.FTZ R46, R54, UR26, -R92.reuse ;  /* 0x0000001a362e7c23 */ /* 0x100fe2000801085c */
[----:B------:R-:W-:Y:S01]  /*3260*/  FFMA.FTZ R54, R58, UR26, -R92 ;  /* 0x0000001a3a367c23 */ /* 0x000fe2000801085c */
[----:B------:R-:W2:Y:S01]  /*3270*/  MUFU.EX2 R96, R96 ;  /* 0x0000006000607308 */ /* 0x000ea20000000800 */
[----:B0-----:R-:W-:Y:S01]  /*3280*/  FADD.FTZ R66, R7, R26 ;  /* 0x0000001a07427221 */ /* 0x001fe20000010000 */
[--C-:B------:R-:W-:Y:S01]  /*3290*/  FFMA.FTZ R58, R62, UR26, -R92.reuse ;  /* 0x0000001a3e3a7c23 */ /* 0x100fe2000801085c */
[--C-:B------:R-:W-:Y:S01]  /*32a0*/  FFMA.FTZ R62, R75, UR26, -R92.reuse ;  /* 0x0000001a4b3e7c23 */ /* 0x100fe2000801085c */
[----:B------:R-:W-:Y:S01]  /*32b0*/  F2FP.BF16.F32.PACK_AB R6, R9, R8 ;  /* 0x000000080906723e */ /* 0x000fe200000010ff */
[--C-:B------:R-:W-:Y:S01]  /*32c0*/  FFMA.FTZ R71, R86, UR26, -R92.reuse ;  /* 0x0000001a56477c23 */ /* 0x100fe2000801085c */
[----:B------:R-:W-:Y:S01]  /*32d0*/  F2FP.BF16.F32.PACK_AB R8, R11, R10 ;  /* 0x0000000a0b08723e */ /* 0x000fe200000010ff */
[----:B------:R-:W-:Y:S01]  /*32e0*/  FFMA.FTZ R63, R63, UR26, -R92 ;  /* 0x0000001a3f3f7c23 */ /* 0x000fe2000801085c */
[----:B------:R-:W0:Y:S01]  /*32f0*/  MUFU.EX2 R97, R97 ;  /* 0x0000006100617308 */ /* 0x000e220000000800 */
[----:B-1----:R-:W-:Y:S01]  /*3300*/  FADD.FTZ R67, R93, R66 ;  /* 0x000000425d437221 */ /* 0x002fe20000010000 */
[--C-:B------:R-:W-:Y:S01]  /*3310*/  FFMA.FTZ R70, R79, UR26, -R92.reuse ;  /* 0x0000001a4f467c23 */ /* 0x100fe2000801085c */
[--C-:B------:R-:W-:Y:S01]  /*3320*/  FFMA.FTZ R79, R94, UR26, -R92.reuse ;  /* 0x0000001a5e4f7c23 */ /* 0x100fe2000801085c */
[--C-:B------:R-:W-:Y:S01]  /*3330*/  FFMA.FTZ R99, R99, UR26, -R92.reuse ;  /* 0x0000001a63637c23 */ /* 0x100fe2000801085c */
[--C-:B------:R-:W-:Y:S01]  /*3340*/  FFMA.FTZ R102, R102, UR26, -R92.reuse ;  /* 0x0000001a66667c23 */ /* 0x100fe2000801085c */
[--C-:B------:R-:W-:Y:S01]  /*3350*/  FFMA.FTZ R103, R103, UR26, -R92.reuse ;  /* 0x0000001a67677c23 */ /* 0x100fe2000801085c */
[----:B------:R-:W-:Y:S01]  /*3360*/  FFMA.FTZ R106, R106, UR26, -R92 ;  /* 0x0000001a6a6a7c23 */ /* 0x000fe2000801085c */
[----:B------:R-:W1:Y:S01]  /*3370*/  MUFU.EX2 R100, R100 ;  /* 0x0000006400647308 */ /* 0x000e620000000800 */
[----:B--2---:R-:W-:Y:S01]  /*3380*/  FADD.FTZ R66, R96, R67 ;  /* 0x0000004360427221 */ /* 0x004fe20000010000 */
[----:B------:R-:W-:Y:S01]  /*3390*/  FADD.FTZ R67, R11, R74 ;  /* 0x0000004a0b437221 */ /* 0x000fe20000010000 */
[--C-:B------:R-:W-:Y:S01]  /*33a0*/  FFMA.FTZ R107, R107, UR26, -R92.reuse ;  /* 0x0000001a6b6b7c23 */ /* 0x100fe2000801085c */
[--C-:B------:R-:W-:Y:S01]  /*33b0*/  FFMA.FTZ R110, R110, UR26, -R92.reuse ;  /* 0x0000001a6e6e7c23 */ /* 0x100fe2000801085c */
[--C-:B------:R-:W-:Y:S01]  /*33c0*/  FFMA.FTZ R111, R111, UR26, -R92.reuse ;  /* 0x0000001a6f6f7c23 */ /* 0x100fe2000801085c */
[----:B------:R-:W-:Y:S01]  /*33d0*/  FADD.FTZ R78, R120, R67 ;  /* 0x00000043784e7221 */ /* 0x000fe20000010000 */
[----:B------:R-:W-:Y:S01]  /*33e0*/  FFMA.FTZ R67, R83, UR26, -R92 ;  /* 0x0000001a53437c23 */ /* 0x000fe2000801085c */
[----:B------:R-:W2:Y:S01]  /*33f0*/  MUFU.EX2 R121, R121 ;  /* 0x0000007900797308 */ /* 0x000ea20000000800 */
[----:B0-----:R-:W-:Y:S01]  /*3400*/  FADD.FTZ R5, R97, R66 ;  /* 0x0000004261057221 */ /* 0x001fe20000010000 */
[--C-:B------:R-:W-:Y:S01]  /*3410*/  FFMA.FTZ R66, R82, UR26, -R92.reuse ;  /* 0x0000001a52427c23 */ /* 0x100fe2000801085c */
[--C-:B------:R-:W-:Y:S01]  /*3420*/  FFMA.FTZ R114, R114, UR26, -R92.reuse ;  /* 0x0000001a72727c23 */ /* 0x100fe2000801085c */
[--C-:B------:R-:W-:Y:S01]  /*3430*/  FFMA.FTZ R115, R115, UR26, -R92.reuse ;  /* 0x0000001a73737c23 */ /* 0x100fe2000801085c */
[----:B------:R-:W-:-:S03]  /*3440*/  FFMA.FTZ R118, R118, UR26, -R92 ;  /* 0x0000001a76767c23 */ /* 0x000fc6000801085c */
[----:B------:R-:W0:Y:S01]  /*3450*/  MUFU.EX2 R101, R101 ;  /* 0x0000006500657308 */ /* 0x000e220000000800 */
[----:B-1----:R-:W-:Y:S01]  /*3460*/  FADD.FTZ R74, R100, R5 ;  /* 0x00000005644a7221 */ /* 0x002fe20000010000 */
[----:B------:R-:W-:Y:S02]  /*3470*/  F2FP.BF16.F32.PACK_AB R5, R26, R7 ;  /* 0x000000071a05723e */ /* 0x000fe400000010ff */
[----:B------:R-:W-:Y:S02]  /*3480*/  F2FP.BF16.F32.PACK_AB R7, R96, R93 ;  /* 0x0000005d6007723e */ /* 0x000fe400000010ff */
[----:B------:R-:W-:Y:S02]  /*3490*/  F2FP.BF16.F32.PACK_AB R9, R100, R97 ;  /* 0x000000616409723e */ /* 0x000fe400000010ff */
[----:B------:R-:W1:Y:S01]  /*34a0*/  MUFU.EX2 R12, R12 ;  /* 0x0000000c000c7308 */ /* 0x000e620000000800 */
[----:B--2---:R-:W-:Y:S01]  /*34b0*/  FADD.FTZ R75, R121, R78 ;  /* 0x0000004e794b7221 */ /* 0x004fe20000010000 */
[----:B------:R-:W-:Y:S01]  /*34c0*/  FFMA.FTZ R78, R91, UR26, -R92 ;  /* 0x0000001a5b4e7c23 */ /* 0x000fe2000801085c */
[----:B------:R2:W-:Y:S01]  /*34d0*/  STSM.16.M88.4 [R2+0x1e800], R4 ;  /* 0x01e8000402007844 */ /* 0x0005e20000000200 */
[----:B------:R-:W-:Y:S01]  /*34e0*/  F2FP.BF16.F32.PACK_AB R10, R121, R120 ;  /* 0x00000078790a723e */ /* 0x000fe200000010ff */
[----:B------:R-:W-:-:S02]  /*34f0*/  IMAD.MOV.U32 R121, RZ, RZ, R151 ;  /* 0x000000ffff797224 */ /* 0x000fc400078e0097 */
[----:B------:R-:W-:Y:S01]  /*3500*/  IMAD.MOV.U32 R120, RZ, RZ, R151 ;  /* 0x000000ffff787224 */ /* 0x000fe200078e0097 */
[----:B------:R-:W3:Y:S01]  /*3510*/  MUFU.EX2 R104, R104 ;  /* 0x0000006800687308 */ /* 0x000ee20000000800 */
[----:B0-----:R-:W-:Y:S01]  /*3520*/  FADD.FTZ R11, R101, R74 ;  /* 0x0000004a650b7221 */ /* 0x001fe20000010000 */
[----:B------:R-:W-:-:S06]  /*3530*/  FFMA.FTZ R74, R87, UR26, -R92 ;  /* 0x0000001a574a7c23 */ /* 0x000fcc000801085c */
[----:B------:R-:W0:Y:S01]  /*3540*/  MUFU.EX2 R13, R13 ;  /* 0x0000000d000d7308 */ /* 0x000e220000000800 */
[----:B-1----:R-:W-:Y:S01]  /*3550*/  FADD.FTZ R82, R12, R75 ;  /* 0x0000004b0c527221 */ /* 0x002fe20000010000 */
[----:B------:R-:W-:-:S06]  /*3560*/  FFMA.FTZ R75, R90, UR26, -R92 ;  /* 0x0000001a5a4b7c23 */ /* 0x000fcc000801085c */
[----:B------:R-:W1:Y:S01]  /*3570*/  MUFU.EX2 R27, R27 ;  /* 0x0000001b001b7308 */ /* 0x000e620000000800 */
[C---:B---3--:R-:W-:Y:S01]  /*3580*/  FADD.FTZ R26, R104.reuse, R11 ;  /* 0x0000000b681a7221 */ /* 0x048fe20000010000 */
[----:B------:R-:W-:-:S05]  /*3590*/  F2FP.BF16.F32.PACK_AB R11, R104, R101 ;  /* 0x00000065680b723e */ /* 0x000fca00000010ff */
[----:B------:R3:W-:Y:S01]  /*35a0*/  STSM.16.M88.4 [R18], R8 ;  /* 0x0000000812007844 */ /* 0x0007e20000000200 */
[----:B------:R-:W4:Y:S01]  /*35b0*/  MUFU.EX2 R14, R14 ;  /* 0x0000000e000e7308 */ /* 0x000f220000000800 */
[C---:B0-----:R-:W-:Y:S01]  /*35c0*/  FADD.FTZ R83, R13.reuse, R82 ;  /* 0x000000520d537221 */ /* 0x041fe20000010000 */
[----:B------:R-:W-:Y:S01]  /*35d0*/  F2FP.BF16.F32.PACK_AB R12, R13, R12 ;  /* 0x0000000c0d0c723e */ /* 0x000fe200000010ff */
[----:B------:R-:W-:-:S05]  /*35e0*/  FFMA.FTZ R82, R95, UR26, -R92 ;  /* 0x0000001a5f527c23 */ /* 0x000fca000801085c */
[----:B------:R-:W0:Y:S01]  /*35f0*/  MUFU.EX2 R30, R30 ;  /* 0x0000001e001e7308 */ /* 0x000e220000000800 */
[----:B-1----:R-:W-:-:S07]  /*3600*/  FADD.FTZ R87, R27, R26 ;  /* 0x0000001a1b577221 */ /* 0x002fce0000010000 */
[----:B------:R-:W1:Y:S01]  /*3610*/  MUFU.EX2 R15, R15 ;  /* 0x0000000f000f7308 */ /* 0x000e620000000800 */
[----:B----4-:R-:W-:Y:S01]  /*3620*/  FADD.FTZ R86, R14, R83 ;  /* 0x000000530e567221 */ /* 0x010fe20000010000 */
[--C-:B------:R-:W-:Y:S01]  /*3630*/  FFMA.FTZ R83, R98, UR26, -R92.reuse ;  /* 0x0000001a62537c23 */ /* 0x100fe2000801085c */
[----:B------:R-:W-:-:S05]  /*3640*/  FFMA.FTZ R92, R119, UR26, -R92 ;  /* 0x0000001a775c7c23 */ /* 0x000fca000801085c */
[----:B------:R-:W4:Y:S01]  /*3650*/  MUFU.EX2 R31, R31 ;  /* 0x0000001f001f7308 */ /* 0x000f220000000800 */
[----:B0-----:R-:W-:-:S07]  /*3660*/  FADD.FTZ R26, R30, R87 ;  /* 0x000000571e1a7221 */ /* 0x001fce0000010000 */
[----:B------:R-:W0:Y:S01]  /*3670*/  MUFU.EX2 R24, R24 ;  /* 0x0000001800187308 */ /* 0x000e220000000800 */
[C---:B-1----:R-:W-:Y:S01]  /*3680*/  FADD.FTZ R91, R15.reuse, R86 ;  /* 0x000000560f5b7221 */ /* 0x042fe20000010000 */
[----:B------:R-:W-:-:S06]  /*3690*/  F2FP.BF16.F32.PACK_AB R14, R15, R14 ;  /* 0x0000000e0f0e723e */ /* 0x000fcc00000010ff */
[----:B------:R-:W1:Y:S01]  /*36a0*/  MUFU.EX2 R34, R34 ;  /* 0x0000002200227308 */ /* 0x000e620000000800 */
[----:B----4-:R-:W-:-:S07]  /*36b0*/  FADD.FTZ R87, R31, R26 ;  /* 0x0000001a1f577221 */ /* 0x010fce0000010000 */
[----:B------:R-:W4:Y:S01]  /*36c0*/  MUFU.EX2 R25, R25 ;  /* 0x0000001900197308 */ /* 0x000f220000000800 */
[----:B0-----:R-:W-:-:S07]  /*36d0*/  FADD.FTZ R26, R24, R91 ;  /* 0x0000005b181a7221 */ /* 0x001fce0000010000 */
[----:B------:R-:W0:Y:S01]  /*36e0*/  MUFU.EX2 R38, R38 ;  /* 0x0000002600267308 */ /* 0x000e220000000800 */
[C---:B-1----:R-:W-:Y:S01]  /*36f0*/  FADD.FTZ R87, R34.reuse, R87 ;  /* 0x0000005722577221 */ /* 0x042fe20000010000 */
[----:B------:R-:W-:-:S06]  /*3700*/  F2FP.BF16.F32.PACK_AB R15, R34, R31 ;  /* 0x0000001f220f723e */ /* 0x000fcc00000010ff */
[----:B------:R-:W1:Y:S01]  /*3710*/  MUFU.EX2 R45, R45 ;  /* 0x0000002d002d7308 */ /* 0x000e620000000800 */
[C---:B----4-:R-:W-:Y:S01]  /*3720*/  FADD.FTZ R86, R25.reuse, R26 ;  /* 0x0000001a19567221 */ /* 0x050fe20000010000 */
[----:B------:R-:W-:-:S06]  /*3730*/  F2FP.BF16.F32.PACK_AB R24, R25, R24 ;  /* 0x000000181918723e */ /* 0x000fcc00000010ff */
[----:B------:R-:W4:Y:S01]  /*3740*/  MUFU.EX2 R39, R39 ;  /* 0x0000002700277308 */ /* 0x000f220000000800 */
[----:B0-----:R-:W-:-:S07]  /*3750*/  FADD.FTZ R26, R38, R87 ;  /* 0x00000057261a7221 */ /* 0x001fce0000010000 */
[----:B------:R-:W0:Y:S01]  /*3760*/  MUFU.EX2 R48, R48 ;  /* 0x0000003000307308 */ /* 0x000e220000000800 */
[----:B-1----:R-:W-:-:S07]  /*3770*/  FADD.FTZ R91, R45, R86 ;  /* 0x000000562d5b7221 */ /* 0x002fce0000010000 */
        /* <DEDUP_REMOVED lines=20> */
[C---:B----4-:R-:W-:Y:S01]  /*38c0*/  FADD.FTZ R86, R61.reuse, R86 ;  /* 0x000000563d567221 */ /* 0x050fe20000010000 */
[----:B--2---:R-:W-:-:S06]  /*38d0*/  F2FP.BF16.F32.PACK_AB R6, R61, R56 ;  /* 0x000000383d06723e */ /* 0x004fcc00000010ff */
[----:B------:R-:W2:Y:S01]  /*38e0*/  MUFU.EX2 R63, R63 ;  /* 0x0000003f003f7308 */ /* 0x000ea20000000800 */
[----:B0-----:R-:W-:-:S07]  /*38f0*/  FADD.FTZ R26, R58, R87 ;  /* 0x000000573a1a7221 */ /* 0x001fce0000010000 */
[----:B------:R-:W0:Y:S01]  /*3900*/  MUFU.EX2 R28, R28 ;  /* 0x0000001c001c7308 */ /* 0x000e220000000800 */
[----:B-1----:R-:W-:-:S07]  /*3910*/  FADD.FTZ R13, R21, R86 ;  /* 0x00000056150d7221 */ /* 0x002fce0000010000 */
[----:B------:R-:W1:Y:S01]  /*3920*/  MUFU.EX2 R35, R35 ;  /* 0x0000002300237308 */ /* 0x000e620000000800 */
[----:B--2---:R-:W-:Y:S01]  /*3930*/  FADD.FTZ R86, R63, R26 ;  /* 0x0000001a3f567221 */ /* 0x004fe20000010000 */
[----:B------:R-:W-:-:S06]  /*3940*/  F2FP.BF16.F32.PACK_AB R26, R48, R45 ;  /* 0x0000002d301a723e */ /* 0x000fcc00000010ff */
[----:B------:R-:W2:Y:S01]  /*3950*/  MUFU.EX2 R33, R33 ;  /* 0x0000002100217308 */ /* 0x000ea20000000800 */
[----:B0-----:R-:W-:Y:S01]  /*3960*/  FADD.FTZ R4, R28, R13 ;  /* 0x0000000d1c047221 */ /* 0x001fe20000010000 */
[----:B------:R-:W-:Y:S02]  /*3970*/  F2FP.BF16.F32.PACK_AB R13, R30, R27 ;  /* 0x0000001b1e0d723e */ /* 0x000fe400000010ff */
[----:B------:R-:W-:-:S03]  /*3980*/  F2FP.BF16.F32.PACK_AB R27, R47, R46 ;  /* 0x0000002e2f1b723e */ /* 0x000fc600000010ff */
[----:B------:R0:W-:Y:S01]  /*3990*/  STSM.16.M88.4 [R17], R12 ;  /* 0x0000000c11007844 */ /* 0x0001e20000000200 */
[----:B------:R-:W3:Y:S01]  /*39a0*/  MUFU.EX2 R42, R42 ;  /* 0x0000002a002a7308 */ /* 0x000ee20000000800 */
[----:B-1----:R-:W-:Y:S02]  /*39b0*/  FADD.FTZ R5, R35, R86 ;  /* 0x0000005623057221 */ /* 0x002fe40000010000 */
[----:B------:R-:W-:Y:S05]  /*39c0*/  STSM.16.M88.4 [R16], R24 ;  /* 0x0000001810007844 */ /* 0x000fea0000000200 */
[----:B------:R-:W1:Y:S01]  /*39d0*/  MUFU.EX2 R36, R36 ;  /* 0x0000002400247308 */ /* 0x000e620000000800 */
[----:B--2---:R-:W-:Y:S01]  /*39e0*/  FADD.FTZ R7, R33, R4 ;  /* 0x0000000421077221 */ /* 0x004fe20000010000 */
[----:B------:R-:W-:-:S06]  /*39f0*/  F2FP.BF16.F32.PACK_AB R4, R57, R52 ;  /* 0x000000343904723e */ /* 0x000fcc00000010ff */
[----:B------:R-:W2:Y:S01]  /*3a00*/  MUFU.EX2 R43, R43 ;  /* 0x0000002b002b7308 */ /* 0x000ea20000000800 */
[----:B---3--:R-:W-:-:S07]  /*3a10*/  FADD.FTZ R8, R42, R5 ;  /* 0x000000052a087221 */ /* 0x008fce0000010000 */
[----:B------:R-:W3:Y:S01]  /*3a20*/  MUFU.EX2 R37, R37 ;  /* 0x0000002500257308 */ /* 0x000ee20000000800 */
[----:B-1----:R-:W-:-:S07]  /*3a30*/  FADD.FTZ R10, R36, R7 ;  /* 0x00000007240a7221 */ /* 0x002fce0000010000 */
[----:B------:R-:W1:Y:S01]  /*3a40*/  MUFU.EX2 R50, R50 ;  /* 0x0000003200327308 */ /* 0x000e620000000800 */
[----:B--2---:R-:W-:-:S07]  /*3a50*/  FADD.FTZ R5, R43, R8 ;  /* 0x000000082b057221 */ /* 0x004fce0000010000 */
[----:B------:R-:W2:Y:S01]  /*3a60*/  MUFU.EX2 R40, R40 ;  /* 0x0000002800287308 */ /* 0x000ea20000000800 */
[----:B---3--:R-:W-:-:S07]  /*3a70*/  FADD.FTZ R7, R37, R10 ;  /* 0x0000000a25077221 */ /* 0x008fce0000010000 */
[----:B------:R-:W3:Y:S01]  /*3a80*/  MUFU.EX2 R51, R51 ;  /* 0x0000003300337308 */ /* 0x000ee20000000800 */
[----:B-1----:R-:W-:Y:S01]  /*3a90*/  FADD.FTZ R8, R50, R5 ;  /* 0x0000000532087221 */ /* 0x002fe20000010000 */
[----:B------:R-:W-:-:S06]  /*3aa0*/  F2FP.BF16.F32.PACK_AB R5, R55, R54 ;  /* 0x000000363705723e */ /* 0x000fcc00000010ff */
[----:B------:R-:W1:Y:S01]  /*3ab0*/  MUFU.EX2 R44, R44 ;  /* 0x0000002c002c7308 */ /* 0x000e620000000800 */
[C---:B--2---:R-:W-:Y:S01]  /*3ac0*/  FADD.FTZ R7, R40.reuse, R7 ;  /* 0x0000000728077221 */ /* 0x044fe20000010000 */
[----:B0-----:R-:W-:-:S06]  /*3ad0*/  F2FP.BF16.F32.PACK_AB R12, R40, R37 ;  /* 0x00000025280c723e */ /* 0x001fcc00000010ff */
[----:B------:R-:W0:Y:S01]  /*3ae0*/  MUFU.EX2 R62, R62 ;  /* 0x0000003e003e7308 */ /* 0x000e220000000800 */
[----:B---3--:R-:W-:-:S07]  /*3af0*/  FADD.FTZ R9, R51, R8 ;  /* 0x0000000833097221 */ /* 0x008fce0000010000 */
[----:B------:R-:W2:Y:S01]  /*3b00*/  MUFU.EX2 R49, R49 ;  /* 0x0000003100317308 */ /* 0x000ea20000000800 */
[----:B-1----:R-:W-:Y:S01]  /*3b10*/  FADD.FTZ R10, R44, R7 ;  /* 0x000000072c0a7221 */ /* 0x002fe20000010000 */
[----:B------:R-:W-:-:S05]  /*3b20*/  F2FP.BF16.F32.PACK_AB R7, R63, R58 ;  /* 0x0000003a3f07723e */ /* 0x000fca00000010ff */
[----:B------:R1:W-:Y:S01]  /*3b30*/  STSM.16.M88.4 [R2+0x24800], R4 ;  /* 0x0248000402007844 */ /* 0x0003e20000000200 */
[----:B------:R-:W3:Y:S01]  /*3b40*/  MUFU.EX2 R59, R59 ;  /* 0x0000003b003b7308 */ /* 0x000ee20000000800 */
[C---:B0-----:R-:W-:Y:S01]  /*3b50*/  FADD.FTZ R8, R62.reuse, R9 ;  /* 0x000000093e087221 */ /* 0x041fe20000010000 */
[----:B------:R-:W-:-:S06]  /*3b60*/  F2FP.BF16.F32.PACK_AB R13, R62, R51 ;  /* 0x000000333e0d723e */ /* 0x000fcc00000010ff */
[----:B------:R-:W0:Y:S01]  /*3b70*/  MUFU.EX2 R70, R70 ;  /* 0x0000004600467308 */ /* 0x000e220000000800 */
[C---:B--2---:R-:W-:Y:S01]  /*3b80*/  FADD.FTZ R11, R49.reuse, R10 ;  /* 0x0000000a310b7221 */ /* 0x044fe20000010000 */
[----:B------:R-:W-:Y:S02]  /*3b90*/  F2FP.BF16.F32.PACK_AB R10, R36, R33 ;  /* 0x00000021240a723e */ /* 0x000fe400000010ff */
[----:B------:R-:W-:-:S04]  /*3ba0*/  F2FP.BF16.F32.PACK_AB R14, R49, R44 ;  /* 0x0000002c310e723e */ /* 0x000fc800000010ff */
[----:B------:R-:W2:Y:S01]  /*3bb0*/  MUFU.EX2 R29, R29 ;  /* 0x0000001d001d7308 */ /* 0x000ea20000000800 */
[----:B---3--:R-:W-:Y:S01]  /*3bc0*/  FADD.FTZ R9, R59, R8 ;  /* 0x000000083b097221 */ /* 0x008fe20000010000 */
[----:B------:R-:W-:-:S06]  /*3bd0*/  FADD.FTZ R8, R20, R11 ;  /* 0x0000000b14087221 */ /* 0x000fcc0000010000 */
[----:B------:R-:W3:Y:S01]  /*3be0*/  MUFU.EX2 R66, R66 ;  /* 0x0000004200427308 */ /* 0x000ee20000000800 */
[C---:B0-----:R-:W-:Y:S01]  /*3bf0*/  FADD.FTZ R9, R70.reuse, R9 ;  /* 0x0000000946097221 */ /* 0x041fe20000010000 */
[----:B------:R-:W-:-:S06]  /*3c00*/  F2FP.BF16.F32.PACK_AB R15, R70, R59 ;  /* 0x0000003b460f723e */ /* 0x000fcc00000010ff */
[----:B------:R-:W0:Y:S01]  /*3c10*/  MUFU.EX2 R67, R67 ;  /* 0x0000004300437308 */ /* 0x000e220000000800 */
[----:B--2---:R-:W-:Y:S01]  /*3c20*/  FADD.FTZ R11, R29, R8 ;  /* 0x000000081d0b7221 */ /* 0x004fe20000010000 */
[----:B------:R-:W-:-:S03]  /*3c30*/  F2FP.BF16.F32.PACK_AB R8, R28, R21 ;  /* 0x000000151c08723e */ /* 0x000fc600000010ff */
[----:B------:R-:W-:Y:S01]  /*3c40*/  FADD.FTZ R30, R32, R11 ;  /* 0x0000000b201e7221 */ /* 0x000fe20000010000 */
[----:B------:R-:W-:Y:S02]  /*3c50*/  F2FP.BF16.F32.PACK_AB R11, R50, R43 ;  /* 0x0000002b320b723e */ /* 0x000fe400000010ff */
[----:B------:R-:W2:Y:S01]  /*3c60*/  MUFU.EX2 R41, R41 ;  /* 0x0000002900297308 */ /* 0x000ea20000000800 */
[----:B---3--:R-:W-:Y:S01]  /*3c70*/  FADD.FTZ R28, R66, R9 ;  /* 0x00000009421c7221 */ /* 0x008fe20000010000 */
[----:B------:R-:W-:-:S05]  /*3c80*/  F2FP.BF16.F32.PACK_AB R9, R42, R35 ;  /* 0x000000232a09723e */ /* 0x000fca00000010ff */
[----:B------:R3:W-:Y:S01]  /*3c90*/  STSM.16.M88.4 [R22], R8 ;  /* 0x0000000816007844 */ /* 0x0007e20000000200 */
[----:B------:R-:W1:Y:S01]  /*3ca0*/  MUFU.EX2 R71, R71 ;  /* 0x0000004700477308 */ /* 0x000e620000000800 */
[----:B0-----:R-:W-:Y:S02]  /*3cb0*/  FADD.FTZ R28, R67, R28 ;  /* 0x0000001c431c7221 */ /* 0x001fe40000010000 */
[----:B------:R0:W-:Y:S05]  /*3cc0*/  STSM.16.M88.4 [R17+0x6000], R12 ;  /* 0x0060000c11007844 */ /* 0x0001ea0000000200 */
[----:B------:R-:W4:Y:S01]  /*3cd0*/  MUFU.EX2 R53, R53 ;  /* 0x0000003500357308 */ /* 0x000f220000000800 */
[----:B--2---:R-:W-:-:S07]  /*3ce0*/  FADD.FTZ R30, R41, R30 ;  /* 0x0000001e291e7221 */ /* 0x004fce0000010000 */
[----:B------:R-:W2:Y:S01]  /*3cf0*/  MUFU.EX2 R74, R74 ;  /* 0x0000004a004a7308 */ /* 0x000ea20000000800 */
[----:B-1----:R-:W-:-:S07]  /*3d00*/  FADD.FTZ R5, R71, R28 ;  /* 0x0000001c47057221 */ /* 0x002fce0000010000 */
[----:B------:R-:W1:Y:S01]  /*3d10*/  MUFU.EX2 R75, R75 ;  /* 0x0000004b004b7308 */ /* 0x000e620000000800 */
[----:B----4-:R-:W-:-:S04]  /*3d20*/  FADD.FTZ R7, R53, R30 ;  /* 0x0000001e35077221 */ /* 0x010fc80000010000 */
[C---:B------:R-:W-:Y:S01]  /*3d30*/  FADD.FTZ R6, R60.reuse, R7 ;  /* 0x000000073c067221 */ /* 0x040fe20000010000 */
[----:B------:R-:W-:Y:S02]  /*3d40*/  F2FP.BF16.F32.PACK_AB R60, R60, R53 ;  /* 0x000000353c3c723e */ /* 0x000fe400000010ff */
[----:B------:R-:W4:Y:S01]  /*3d50*/  MUFU.EX2 R65, R65 ;  /* 0x0000004100417308 */ /* 0x000f220000000800 */
[----:B--2---:R-:W-:-:S07]  /*3d60*/  FADD.FTZ R4, R74, R5 ;  /* 0x000000054a047221 */ /* 0x004fce0000010000 */
[----:B------:R-:W2:Y:S01]  /*3d70*/  MUFU.EX2 R78, R78 ;  /* 0x0000004e004e7308 */ /* 0x000ea20000000800 */
[----:B-1----:R-:W-:-:S07]  /*3d80*/  FADD.FTZ R5, R75, R4 ;  /* 0x000000044b057221 */ /* 0x002fce0000010000 */
[----:B------:R-:W1:Y:S01]  /*3d90*/  MUFU.EX2 R68, R68 ;  /* 0x0000004400447308 */ /* 0x000e620000000800 */
[----:B----4-:R-:W-:Y:S01]  /*3da0*/  FADD.FTZ R7, R65, R6 ;  /* 0x0000000641077221 */ /* 0x010fe20000010000 */
[----:B------:R-:W-:-:S06]  /*3db0*/  F2FP.BF16.F32.PACK_AB R6, R41, R32 ;  /* 0x000000202906723e */ /* 0x000fcc00000010ff */
[----:B------:R-:W4:Y:S01]  /*3dc0*/  MUFU.EX2 R79, R79 ;  /* 0x0000004f004f7308 */ /* 0x000f220000000800 */
[C---:B--2---:R-:W-:Y:S01]  /*3dd0*/  FADD.FTZ R4, R78.reuse, R5 ;  /* 0x000000054e047221 */ /* 0x044fe20000010000 */
[----:B------:R-:W-:-:S06]  /*3de0*/  F2FP.BF16.F32.PACK_AB R61, R78, R75 ;  /* 0x0000004b4e3d723e */ /* 0x000fcc00000010ff */
[----:B------:R-:W2:Y:S01]  /*3df0*/  MUFU.EX2 R64, R64 ;  /* 0x0000004000407308 */ /* 0x000ea20000000800 */
[C---:B-1----:R-:W-:Y:S01]  /*3e00*/  FADD.FTZ R7, R68.reuse, R7 ;  /* 0x0000000744077221 */ /* 0x042fe20000010000 */
[----:B------:R-:W-:-:S06]  /*3e10*/  F2FP.BF16.F32.PACK_AB R62, R68, R65 ;  /* 0x00000041443e723e */ /* 0x000fcc00000010ff */
[----:B------:R-:W1:Y:S01]  /*3e20*/  MUFU.EX2 R82, R82 ;  /* 0x0000005200527308 */ /* 0x000e620000000800 */
[----:B----4-:R-:W-:Y:S01]  /*3e30*/  FADD.FTZ R5, R79, R4 ;  /* 0x000000044f057221 */ /* 0x010fe20000010000 */
[----:B------:R-:W-:-:S06]  /*3e40*/  F2FP.BF16.F32.PACK_AB R4, R29, R20 ;  /* 0x000000141d04723e */ /* 0x000fcc00000010ff */
[----:B------:R-:W4:Y:S01]  /*3e50*/  MUFU.EX2 R69, R69 ;  /* 0x0000004500457308 */ /* 0x000f220000000800 */
[----:B--2---:R-:W-:-:S07]  /*3e60*/  FADD.FTZ R24, R64, R7 ;  /* 0x0000000740187221 */ /* 0x004fce0000010000 */
[----:B------:R-:W2:Y:S01]  /*3e70*/  MUFU.EX2 R83, R83 ;  /* 0x0000005300537308 */ /* 0x000ea20000000800 */
[C---:B-1----:R-:W-:Y:S01]  /*3e80*/  FADD.FTZ R20, R82.reuse, R5 ;  /* 0x0000000552147221 */ /* 0x042fe20000010000 */
[----:B------:R-:W-:-:S06]  /*3e90*/  F2FP.BF16.F32.PACK_AB R63, R82, R79 ;  /* 0x0000004f523f723e */ /* 0x000fcc00000010ff */
[----:B------:R-:W3:Y:S01]  /*3ea0*/  MUFU.EX2 R72, R72 ;  /* 0x0000004800487308 */ /* 0x000ee20000000800 */
[C---:B----4-:R-:W-:Y:S01]  /*3eb0*/  FADD.FTZ R5, R69.reuse, R24 ;  /* 0x0000001845057221 */ /* 0x050fe20000010000 */
[----:B------:R-:W-:-:S06]  /*3ec0*/  F2FP.BF16.F32.PACK_AB R64, R69, R64 ;  /* 0x000000404540723e */ /* 0x000fcc00000010ff */
[----:B------:R-:W1:Y:S01]  /*3ed0*/  MUFU.EX2 R48, R99 ;  /* 0x0000006300307308 */ /* 0x000e620000000800 */
[----:B--2---:R-:W-:-:S07]  /*3ee0*/  FADD.FTZ R7, R83, R20 ;  /* 0x0000001453077221 */ /* 0x004fce0000010000 */
[----:B------:R-:W2:Y:S01]  /*3ef0*/  MUFU.EX2 R73, R73 ;  /* 0x0000004900497308 */ /* 0x000ea20000000800 */
[----:B---3--:R-:W-:Y:S01]  /*3f00*/  FADD.FTZ R8, R72, R5 ;  /* 0x0000000548087221 */ /* 0x008fe20000010000 */
[----:B------:R-:W-:-:S06]  /*3f10*/  F2FP.BF16.F32.PACK_AB R5, R67, R66 ;  /* 0x000000424305723e */ /* 0x000fcc00000010ff */
[----:B------:R-:W3:Y:S01]  /*3f20*/  MUFU.EX2 R102, R102 ;  /* 0x0000006600667308 */ /* 0x000ee20000000800 */
[----:B-1----:R-:W-:Y:S01]  /*3f30*/  FADD.FTZ R9, R48, R7 ;  /* 0x0000000730097221 */ /* 0x002fe20000010000 */
[----:B------:R-:W-:Y:S02]  /*3f40*/  F2FP.BF16.F32.PACK_AB R7, R74, R71 ;  /* 0x000000474a07723e */ /* 0x000fe400000010ff */
[----:B------:R-:W-:-:S03]  /*3f50*/  F2FP.BF16.F32.PACK_AB R65, R48, R83 ;  /* 0x000000533041723e */ /* 0x000fc600000010ff */
[----:B------:R1:W-:Y:S01]  /*3f60*/  STSM.16.M88.4 [R16+0x6000], R4 ;  /* 0x0060000410007844 */ /* 0x0003e20000000200 */
[----:B------:R-:W4:Y:S01]  /*3f70*/  MUFU.EX2 R103, R103 ;  /* 0x0000006700677308 */ /* 0x000f220000000800 */
[C---:B--2---:R-:W-:Y:S01]  /*3f80*/  FADD.FTZ R11, R73.reuse, R8 ;  /* 0x00000008490b7221 */ /* 0x044fe20000010000 */
[----:B------:R-:W-:Y:S01]  /*3f90*/  F2FP.BF16.F32.PACK_AB R66, R73, R72 ;  /* 0x000000484942723e */ /* 0x000fe200000010ff */
[----:B------:R2:W-:Y:S05]  /*3fa0*/  STSM.16.M88.4 [R2+0x2a800], R60 ;  /* 0x02a8003c02007844 */ /* 0x0005ea0000000200 */
[----:B------:R-:W5:Y:S01]  /*3fb0*/  MUFU.EX2 R76, R76 ;  /* 0x0000004c004c7308 */ /* 0x000f620000000800 */
[----:B---3--:R-:W-:-:S07]  /*3fc0*/  FADD.FTZ R8, R102, R9 ;  /* 0x0000000966087221 */ /* 0x008fce0000010000 */
[----:B------:R-:W3:Y:S01]  /*3fd0*/  MUFU.EX2 R106, R106 ;  /* 0x0000006a006a7308 */ /* 0x000ee20000000800 */
[C---:B----4-:R-:W-:Y:S01]  /*3fe0*/  FADD.FTZ R9, R103.reuse, R8 ;  /* 0x0000000867097221 */ /* 0x050fe20000010000 */
[----:B------:R-:W-:-:S05]  /*3ff0*/  F2FP.BF16.F32.PACK_AB R67, R103, R102 ;  /* 0x000000666743723e */ /* 0x000fca00000010ff */
[----:B------:R2:W-:Y:S01]  /*4000*/  STSM.16.M88.4 [R19], R64 ;  /* 0x0000004013007844 */ /* 0x0005e20000000200 */
[----:B------:R-:W4:Y:S01]  /*4010*/  MUFU.EX2 R77, R77 ;  /* 0x0000004d004d7308 */ /* 0x000f220000000800 */
[----:B-----5:R-:W-:-:S07]  /*4020*/  FADD.FTZ R10, R76, R11 ;  /* 0x0000000b4c0a7221 */ /* 0x020fce0000010000 */
[----:B------:R-:W5:Y:S01]  /*4030*/  MUFU.EX2 R80, R80 ;  /* 0x0000005000507308 */ /* 0x000f620000000800 */
[----:B---3--:R-:W-:-:S07]  /*4040*/  FADD.FTZ R8, R106, R9 ;  /* 0x000000096a087221 */ /* 0x008fce0000010000 */
[----:B------:R-:W0:Y:S01]  /*4050*/  MUFU.EX2 R81, R81 ;  /* 0x0000005100517308 */ /* 0x000e220000000800 */
[C---:B----4-:R-:W-:Y:S01]  /*4060*/  FADD.FTZ R11, R77.reuse, R10 ;  /* 0x0000000a4d0b7221 */ /* 0x050fe20000010000 */
[----:B------:R-:W-:-:S06]  /*4070*/  F2FP.BF16.F32.PACK_AB R76, R77, R76 ;  /* 0x0000004c4d4c723e */ /* 0x000fcc00000010ff */
[----:B------:R-:W3:Y:S01]  /*4080*/  MUFU.EX2 R84, R84 ;  /* 0x0000005400547308 */ /* 0x000ee20000000800 */
[----:B-----5:R-:W-:-:S07]  /*4090*/  FADD.FTZ R10, R80, R11 ;  /* 0x0000000b500a7221 */ /* 0x020fce0000010000 */
[----:B------:R-:W1:Y:S01]  /*40a0*/  MUFU.EX2 R85, R113 ;  /* 0x0000007100557308 */ /* 0x000e620000000800 */
[C---:B0-----:R-:W-:Y:S01]  /*40b0*/  FADD.FTZ R13, R81.reuse, R10 ;  /* 0x0000000a510d7221 */ /* 0x041fe20000010000 */
[----:B------:R-:W-:-:S06]  /*40c0*/  F2FP.BF16.F32.PACK_AB R78, R81, R80 ;  /* 0x00000050514e723e */ /* 0x000fcc00000010ff */
[----:B------:R-:W0:Y:S01]  /*40d0*/  MUFU.EX2 R107, R107 ;  /* 0x0000006b006b7308 */ /* 0x000e220000000800 */
[----:B---3--:R-:W-:-:S07]  /*40e0*/  FADD.FTZ R10, R84, R13 ;  /* 0x0000000d540a7221 */ /* 0x008fce0000010000 */
[----:B------:R-:W3:Y:S01]  /*40f0*/  MUFU.EX2 R110, R110 ;  /* 0x0000006e006e7308 */ /* 0x000ee20000000800 */
[C---:B-1----:R-:W-:Y:S01]  /*4100*/  FADD.FTZ R7, R85.reuse, R10 ;  /* 0x0000000a55077221 */ /* 0x042fe20000010000 */
[----:B------:R-:W-:-:S06]  /*4110*/  F2FP.BF16.F32.PACK_AB R84, R85, R84 ;  /* 0x000000545554723e */ /* 0x000fcc00000010ff */
[----:B------:R-:W1:Y:S01]  /*4120*/  MUFU.EX2 R111, R111 ;  /* 0x0000006f006f7308 */ /* 0x000e620000000800 */
[C---:B0-----:R-:W-:Y:S01]  /*4130*/  F2FP.BF16.F32.PACK_AB R77, R107.reuse, R106 ;  /* 0x0000006a6b4d723e */ /* 0x041fe200000010ff */
[----:B------:R-:W-:-:S06]  /*4140*/  FADD.FTZ R11, R107, R8 ;  /* 0x000000086b0b7221 */ /* 0x000fcc0000010000 */
[----:B------:R-:W0:Y:S01]  /*4150*/  MUFU.EX2 R88, R88 ;  /* 0x0000005800587308 */ /* 0x000e220000000800 */
[----:B---3--:R-:W-:-:S07]  /*4160*/  FADD.FTZ R8, R110, R11 ;  /* 0x0000000b6e087221 */ /* 0x008fce0000010000 */
[----:B------:R-:W3:Y:S01]  /*4170*/  MUFU.EX2 R89, R89 ;  /* 0x0000005900597308 */ /* 0x000ee20000000800 */
[C---:B-1----:R-:W-:Y:S01]  /*4180*/  F2FP.BF16.F32.PACK_AB R79, R111.reuse, R110 ;  /* 0x0000006e6f4f723e */ /* 0x042fe200000010ff */
[----:B------:R-:W-:-:S04]  /*4190*/  FADD.FTZ R5, R111, R8 ;  /* 0x000000086f057221 */ /* 0x000fc80000010000 */
[----:B------:R2:W-:Y:S02]  /*41a0*/  STSM.16.M88.4 [R17+0xc000], R76 ;  /* 0x00c0004c11007844 */ /* 0x0005e40000000200 */
[----:B------:R-:W1:Y:S01]  /*41b0*/  MUFU.EX2 R114, R114 ;  /* 0x0000007200727308 */ /* 0x000e620000000800 */
[----:B0-----:R-:W-:-:S07]  /*41c0*/  FADD.FTZ R6, R88, R7 ;  /* 0x0000000758067221 */ /* 0x001fce0000010000 */
[----:B------:R-:W0:Y:S01]  /*41d0*/  MUFU.EX2 R115, R115 ;  /* 0x0000007300737308 */ /* 0x000e220000000800 */
[C---:B---3--:R-:W-:Y:S01]  /*41e0*/  F2FP.BF16.F32.PACK_AB R86, R89.reuse, R88 ;  /* 0x000000585956723e */ /* 0x048fe200000010ff */
[----:B------:R-:W-:-:S06]  /*41f0*/  FADD.FTZ R6, R89, R6 ;  /* 0x0000000659067221 */ /* 0x000fcc0000010000 */
[----:B------:R-:W-:Y:S01]  /*4200*/  MUFU.EX2 R118, R118 ;  /* 0x0000007600767308 */ /* 0x000fe20000000800 */
[----:B-1----:R-:W-:-:S07]  /*4210*/  FADD.FTZ R4, R114, R5 ;  /* 0x0000000572047221 */ /* 0x002fce0000010000 */
[----:B------:R-:W1:Y:S01]  /*4220*/  MUFU.EX2 R9, R92 ;  /* 0x0000005c00097308 */ /* 0x000e620000000800 */
[C---:B0-----:R-:W-:Y:S01]  /*4230*/  F2FP.BF16.F32.PACK_AB R85, R115.reuse, R114 ;  /* 0x000000727355723e */ /* 0x041fe200000010ff */
[----:B------:R-:W-:Y:S01]  /*4240*/  FADD.FTZ R5, R115, R4 ;  /* 0x0000000473057221 */ /* 0x000fe20000010000 */
[----:B-1----:R-:W-:-:S03]  /*4250*/  F2FP.BF16.F32.PACK_AB R87, R9, R118 ;  /* 0x000000760957723e */ /* 0x002fc600000010ff */
[----:B------:R-:W-:Y:S02]  /*4260*/  FADD.FTZ R118, R118, R5 ;  /* 0x0000000576767221 */ /* 0x000fe40000010000 */
[----:B------:R2:W-:Y:S02]  /*4270*/  STSM.16.M88.4 [R16+0xc000], R84 ;  /* 0x00c0005410007844 */ /* 0x0005e40000000200 */
[----:B------:R-:W-:Y:S01]  /*4280*/  FADD.FTZ R7, R9, R118 ;  /* 0x0000007609077221 */ /* 0x000fe20000010000 */
[----:B------:R0:W-:Y:S06]  /*4290*/  MEMBAR.ALL.CTA ;  /* 0x0000000000007992 */ /* 0x0001ec0000008000 */
[----:B0-----:R-:W0:Y:S02]  /*42a0*/  FENCE.VIEW.ASYNC.S ;  /* 0x00000000000073c6 */ /* 0x001e240000000000 */
[----:B0-----:R-:W-:Y:S01]  /*42b0*/  NOP ;  /* 0x0000000000007918 */ /* 0x001fe20000000000 */
        /* <DEDUP_REMOVED lines=23> */
.L_x_185:
[----:B------:R-:W-:Y:S01]  /*4430*/  UIADD3 UR38, UR27, 0x1, URZ ;  /* 0x000000011b267890 */ /* 0x000fe2000fffe03f */
[----:B------:R-:W-:-:S03]  /*4440*/  ISETP.NE.AND P3, PT, RZ, UR44, PT ;  /* 0x0000002cff007c0c */ /* 0x000fc6000bf65270 */
[----:B------:R-:W-:-:S04]  /*4450*/  UISETP.NE.AND UP0, UPT, UR38, 0x2, UPT ;  /* 0x000000022600788c */ /* 0x000fc8000bf05270 */
[----:B------:R-:W-:Y:S02]  /*4460*/  USEL UR37, URZ, 0x1, UP0 ;  /* 0x000000013f257887 */ /* 0x000fe40008000000 */
[----:B------:R-:W-:Y:S02]  /*4470*/  USEL UR38, UR38, URZ, UP0 ;  /* 0x0000003f26267287 */ /* 0x000fe40008000000 */
[----:B------:R-:W-:Y:S02]  /*4480*/  ULOP3.LUT UR37, UR20, UR37, URZ, 0x3c, !UPT ;  /* 0x0000002514257292 */ /* 0x000fe4000f8e3c3f */
[----:B0-----:R-:W-:Y:S10]  /*4490*/  @P3 BRA `(.L_x_177) ;  /* 0x00000000002c3947 */ /* 0x001ff40003800000 */
[----:B------:R-:W-:Y:S05]  /*44a0*/  @!P0 BRA `(.L_x_178) ;  /* 0x0000000000048947 */ /* 0x000fea0003800000 */
[----:B------:R-:W-:Y:S01]  /*44b0*/  BPT.TRAP 0x1 ;  /* 0x000000040000795c */ /* 0x000fe20000300000 */
.L_x_178:
[----:B------:R-:W-:Y:S01]  /*44c0*/  ULEA UR6, UR38, UR39, 0x3 ;  /* 0x0000002726067291 */ /* 0x000fe2000f8e183f */
[----:B------:R-:W-:-:S05]  /*44d0*/  IMAD.U32 R0, RZ, RZ, UR37 ;  /* 0x00000025ff007e24 */ /* 0x000fca000f8e00ff */
[----:B------:R-:W-:-:S04]  /*44e0*/  SHF.L.U32 R0, R0, 0x1f, RZ ;  /* 0x0000001f00007819 */ /* 0x000fc800000006ff */
[----:B------:R0:W1:Y:S01]  /*44f0*/  SYNCS.PHASECHK.TRANS64.TRYWAIT P2, [UR6+0x30830], R0 ;  /* 0x03083000ff0075a7 */ /* 0x0000620008040146 */
[----:B------:R-:W-:Y:S05]  /*4500*/  @!P0 BRA `(.L_x_179) ;  /* 0x0000000000048947 */ /* 0x000fea0003800000 */
[----:B------:R-:W-:Y:S01]  /*4510*/  BPT.TRAP 0x1 ;  /* 0x000000040000795c */ /* 0x000fe20000300000 */
.L_x_179:
[----:B-1----:R-:W-:Y:S05]  /*4520*/  @P2 BRA `(.L_x_177) ;  /* 0x0000000000082947 */ /* 0x002fea0003800000 */
[----:B------:R-:W1:Y:S02]  /*4530*/  SYNCS.PHASECHK.TRANS64.TRYWAIT P2, [UR6+0x30830], R0 ;  /* 0x03083000ff0075a7 */ /* 0x000e640008040146 */
[----:B-1----:R-:W-:Y:S05]  /*4540*/  @!P2 BRA `(.L_x_180) ;  /* 0x000000a0000ca947 */ /* 0x002fea0003800000 */
.L_x_177:
[----:B-1----:R-:W1:Y:S01]  /*4550*/  S2R R3, SR_TID.X ;  /* 0x0000000000037919 */ /* 0x002e620000002100 */
[----:B------:R-:W-:Y:S01]  /*4560*/  UIMAD UR6, UR38, 0x600, UR24 ;  /* 0x00000600260678a4 */ /* 0x000fe2000f8e0218 */
[----:B------:R-:W-:Y:S01]  /*4570*/  UMOV UR7, 0x40000040 ;  /* 0x4000004000077882 */ /* 0x000fe20000000000 */
[----:B------:R-:W-:Y:S02]  /*4580*/  UMOV UR11, 0x40000040 ;  /* 0x40000040000b7882 */ /* 0x000fe40000000000 */
[----:B------:R-:W-:Y:S02]  /*4590*/  UIADD3 UR10, UR6, 0x2, URZ ;  /* 0x00000002060a7890 */ /* 0x000fe4000fffe03f */
[----:B------:R-:W-:Y:S01]  /*45a0*/  UIADD3 UR14, UR6, 0x4, URZ ;  /* 0x00000004060e7890 */ /* 0x000fe2000fffe03f */
[----:B------:R-:W-:Y:S01]  /*45b0*/  UMOV UR15, 0x40000040 ;  /* 0x40000040000f7882 */ /* 0x000fe20000000000 */
[----:B------:R-:W-:Y:S01]  /*45c0*/  UIADD3 UR18, UR6, 0x6, URZ ;  /* 0x0000000606127890 */ /* 0x000fe2000fffe03f */
[----:B------:R-:W-:Y:S01]  /*45d0*/  UMOV UR19, 0x40000040 ;  /* 0x4000004000137882 */ /* 0x000fe20000000000 */
[----:B-1----:R-:W-:-:S05]  /*45e0*/  SHF.R.U32.HI R3, RZ, 0x7, R3 ;  /* 0x00000007ff037819 */ /* 0x002fca0000011603 */
[----:B0-----:R-:W-:-:S05]  /*45f0*/  VIADD R0, R3, 0x8 ;  /* 0x0000000803007836 */ /* 0x001fca0000000000 */
[----:B------:R0:W-:Y:S06]  /*4600*/  BAR.SYNC.DEFER_BLOCKING R0, 0x100 ;  /* 0x000400000000751d */ /* 0x0001ec0000010000 */
[----:B--2---:R-:W-:-:S06]  /*4610*/  WARPGROUP.ARRIVE ;  /* 0x00000000000079c5 */ /* 0x004fcc0000000000 */
        /* <DEDUP_REMOVED lines=11> */
[----:B0-----:R-:W-:Y:S05]  /*46d0*/  @P3 BRA `(.L_x_181) ;  /* 0x00000000002c3947 */ /* 0x001fea0003800000 */
[----:B------:R-:W-:Y:S05]  /*46e0*/  @!P0 BRA `(.L_x_182) ;  /* 0x0000000000048947 */ /* 0x000fea0003800000 */
[----:B------:R-:W-:Y:S01]  /*46f0*/  BPT.TRAP 0x1 ;  /* 0x000000040000795c */ /* 0x000fe20000300000 */
.L_x_182:
[----:B------:R-:W-:Y:S01]  /*4700*/  ULEA UR6, UR27, UR39, 0x3 ;  /* 0x000000271b067291 */ /* 0x000fe2000f8e183f */
[----:B------:R-:W-:-:S05]  /*4710*/  IMAD.U32 R0, RZ, RZ, UR20 ;  /* 0x00000014ff007e24 */ /* 0x000fca000f8e00ff */
[----:B------:R-:W-:-:S04]  /*4720*/  SHF.L.U32 R0, R0, 0x1f, RZ ;  /* 0x0000001f00007819 */ /* 0x000fc800000006ff */
[----:B------:R0:W1:Y:S01]  /*4730*/  SYNCS.PHASECHK.TRANS64.TRYWAIT P2, [UR6+0x30850], R0 ;  /* 0x03085000ff0075a7 */ /* 0x0000620008040146 */
[----:B------:R-:W-:Y:S05]  /*4740*/  @!P0 BRA `(.L_x_183) ;  /* 0x0000000000048947 */ /* 0x000fea0003800000 */
[----:B------:R-:W-:Y:S01]  /*4750*/  BPT.TRAP 0x1 ;  /* 0x000000040000795c */ /* 0x000fe20000300000 */
.L_x_183:
[----:B-1----:R-:W-:Y:S05]  /*4760*/  @P2 BRA `(.L_x_181) ;  /* 0x0000000000082947 */ /* 0x002fea0003800000 */
[----:B------:R-:W1:Y:S02]  /*4770*/  SYNCS.PHASECHK.TRANS64.TRYWAIT P2, [UR6+0x30850], R0 ;  /* 0x03085000ff0075a7 */ /* 0x000e640008040146 */
[----:B-1----:R-:W-:Y:S05]  /*4780*/  @!P2 BRA `(.L_x_184) ;  /* 0x0000009c0094a947 */ /* 0x002fea0003800000 */
.L_x_181:
[----:B------:R-:W-:Y:S01]  /*4790*/  UIADD3 UR7, UR25, 0x1e800, URZ ;  /* 0x0001e80019077890 */ /* 0x000fe2000fffe03f */
[----:B------:R-:W-:Y:S01]  /*47a0*/  WARPGROUP.ARRIVE ;  /* 0x00000000000079c5 */ /* 0x000fe20000000000 */
[----:B------:R-:W-:-:S05]  /*47b0*/  UIADD3 UR6, UR39, 0x400, URZ ;  /* 0x0000040027067890 */ /* 0x000fca000fffe03f */
[----:B------:R-:W1:Y:S01]  /*47c0*/  S2R R5, SR_TID.X ;  /* 0x0000000000057919 */ /* 0x000e620000002100 */
[----:B------:R-:W-:Y:S01]  /*47d0*/  USHF.R.U32.HI UR7, URZ, 0x4, UR7 ;  /* 0x000000043f077899 */ /* 0x000fe20008011607 */
[----:B------:R-:W-:Y:S01]  /*47e0*/  FMNMX.FTZ R8, R24, R9, !PT ;  /* 0x0000000918087209 */ /* 0x000fe20007810000 */
[----:B------:R-:W-:Y:S01]  /*47f0*/  USHF.R.U32.HI UR6, URZ, 0x4, UR6 ;  /* 0x000000043f067899 */ /* 0x000fe20008011606 */
[----:B------:R-:W-:Y:S01]  /*4800*/  IMAD.U32 R10, RZ, RZ, UR27 ;  /* 0x0000001bff0a7e24 */ /* 0x000fe2000f8e00ff */
[----:B------:R-:W-:Y:S02]  /*4810*/  ULOP3.LUT UR10, UR7, 0x3fff, URZ, 0xc0, !UPT ;  /* 0x00003fff070a7892 */ /* 0x000fe4000f8ec03f */
[----:B------:R-:W-:Y:S02]  /*4820*/  ULOP3.LUT UR7, UR6, 0x3fff, URZ, 0xc0, !UPT ;  /* 0x00003fff06077892 */ /* 0x000fe4000f8ec03f */
[----:B------:R-:W-:Y:S01]  /*4830*/  ULOP3.LUT UR6, UR10, 0x10000, URZ, 0xfc, !UPT ;  /* 0x000100000a067892 */ /* 0x000fe2000f8efc3f */
[----:B------:R-:W-:Y:S01]  /*4840*/  @!P1 LEA R10, R10, UR39, 0x3 ;  /* 0x000000270a0a9c11 */ /* 0x000fe2000f8e18ff */
[----:B------:R-:W-:Y:S01]  /*4850*/  UIMAD UR7, UR27, 0x600, UR7 ;  /* 0x000006001b0778a4 */ /* 0x000fe2000f8e0207 */
[----:B------:R-:W-:Y:S01]  /*4860*/  UMOV UR21, 0x40000040 ;  /* 0x4000004000157882 */ /* 0x000fe20000000000 */
[----:B------:R-:W-:-:S02]  /*4870*/  UMOV UR23, 0x40000040 ;  /* 0x4000004000177882 */ /* 0x000fc40000000000 */
[----:B------:R-:W-:Y:S01]  /*4880*/  @!P1 VIADD R10, R10, 0x30860 ;  /* 0x000308600a0a9836 */ /* 0x000fe20000000000 */
[----:B------:R-:W-:Y:S01]  /*4890*/  UMOV UR20, UR6 ;  /* 0x0000000600147c82 */ /* 0x000fe20008000000 */
[----:B------:R-:W-:Y:S01]  /*48a0*/  UMOV UR27, UR38 ;  /* 0x00000026001b7c82 */ /* 0x000fe20008000000 */
[----:B------:R-:W-:Y:S02]  /*48b0*/  UMOV UR22, UR7 ;  /* 0x0000000700167c82 */ /* 0x000fe40008000000 */
[----:B------:R-:W-:Y:S01]  /*48c0*/  HGMMA.64x64x16.F32.BF16 R120, gdesc[UR20].tnspB, R120, gsb0 ;  /* 0x40e00000147879f0 */ /* 0x000fe20008001878 */
[----:B------:R-:W-:Y:S01]  /*48d0*/  UIADD3 UR20, UR6, 0x2, URZ ;  /* 0x0000000206147890 */ /* 0x000fe2000fffe03f */
[----:B------:R-:W-:Y:S01]  /*48e0*/  @!P1 PRMT R10, RZ, 0x654, R10 ;  /* 0x00000654ff0a9816 */ /* 0x000fe2000000000a */
[----:B------:R-:W-:Y:S01]  /*48f0*/  UIADD3 UR22, UR7, 0x80, URZ ;  /* 0x0000008007167890 */ /* 0x000fe2000fffe03f */
[----:B------:R-:W-:Y:S01]  /*4900*/  UMOV UR21, 0x40000040 ;  /* 0x4000004000157882 */ /* 0x000fe20000000000 */
[----:B------:R-:W-:Y:S01]  /*4910*/  UMOV UR23, 0x40000040 ;  /* 0x4000004000177882 */ /* 0x000fe20000000000 */
[----:B-1----:R-:W-:-:S02]  /*4920*/  SHF.R.U32.HI R3, RZ, 0x7, R5 ;  /* 0x00000007ff037819 */ /* 0x002fc40000011605 */
[----:B------:R-:W-:Y:S01]  /*4930*/  ISETP.GE.U32.AND P2, PT, R5, 0x180, PT ;  /* 0x000001800500780c */ /* 0x000fe20003f46070 */
[----:B------:R-:W-:Y:S02]  /*4940*/  IMAD.U32 R5, RZ, RZ, UR38 ;  /* 0x00000026ff057e24 */ /* 0x000fe4000f8e00ff */
[----:B0-----:R-:W-:Y:S01]  /*4950*/  VIADD R0, R3, 0x9 ;  /* 0x0000000903007836 */ /* 0x001fe20000000000 */
[----:B------:R-:W-:Y:S02]  /*4960*/  FMNMX.FTZ R3, R25, R8, !PT ;  /* 0x0000000819037209 */ /* 0x000fe40007810000 */
[----:B------:R-:W-:Y:S02]  /*4970*/  @!P1 LEA R5, R5, UR39, 0x3 ;  /* 0x0000002705059c11 */ /* 0x000fe4000f8e18ff */
[----:B------:R-:W-:Y:S02]  /*4980*/  FMNMX.FTZ R8, R28, R3, !PT ;  /* 0x000000031c087209 */ /* 0x000fe40007810000 */
[----:B------:R-:W-:Y:S01]  /*4990*/  SEL R0, R0, 0x9, !P2 ;  /* 0x0000000900007807 */ /* 0x000fe20005000000 */
[----:B------:R-:W-:Y:S01]  /*49a0*/  @!P1 VIADD R3, R5, 0x30840 ;  /* 0x0003084005039836 */ /* 0x000fe20000000000 */
[----:B------:R-:W-:-:S02]  /*49b0*/  FMNMX.FTZ R5, R29, R8, !PT ;  /* 0x000000081d057209 */ /* 0x000fc40007810000 */
[----:B------:R-:W-:Y:S02]  /*49c0*/  ISETP.LT.AND P2, PT, RZ, UR28, PT ;  /* 0x0000001cff007c0c */ /* 0x000fe4000bf41270 */
        /* <DEDUP_REMOVED lines=76> */
[----:B------:R-:W-:Y:S01]  /*4e90*/  HGMMA.64x64x16.F32.BF16 R120, gdesc[UR20].tnspB, R120, gsb0 ;  /* 0x40e00000147879f0 */ /* 0x000fe20008001878 */
[----:B------:R-:W-:Y:S02]  /*4ea0*/  UMOV UR20, UR37 ;  /* 0x0000002500147c82 */ /* 0x000fe40008000000 */
        /* <DEDUP_REMOVED lines=191> */
[----:B------:R-:W-:Y:S01]  /*5aa0*/  FFMA.FTZ R118, R118, UR26, -R10 ;  /* 0x0000001a76767c23 */ /* 0x000fe2000801080a */
        /* <DEDUP_REMOVED lines=125> */
[----:B------:R-:W3:Y:S01]  /*6280*/  MUFU.EX2 R56, R56 ;  /* 0x0000003800387308 */ /* 0x000ee20000000800 */
[C---:B-1----:R-:W-:Y:S01]  /*6290*/  FADD.FTZ R15, R53.reuse, R50 ;  /* 0x00000032350f7221 */ /* 0x042fe20000010000 */
[----:B------:R-:W-:-:S06]  /*62a0*/  F2FP.BF16.F32.PACK_AB R50, R53, R52 ;  /* 0x000000343532723e */ /* 0x000fcc00000010ff */
[----:B------:R-:W1:Y:S01]  /*62b0*/  MUFU.EX2 R5, R5 ;  /* 0x0000000500057308 */ /* 0x000e620000000800 */
[C---:B--2---:R-:W-:Y:S01]  /*62c0*/  FADD.FTZ R54, R27.reuse, R54 ;  /* 0x000000361b367221 */ /* 0x044fe20000010000 */
[----:B------:R-:W-:-:S06]  /*62d0*/  F2FP.BF16.F32.PACK_AB R51, R27, R51 ;  /* 0x000000331b33723e */ /* 0x000fcc00000010ff */
[----:B------:R-:W2:Y:S01]  /*62e0*/  MUFU.EX2 R57, R57 ;  /* 0x0000003900397308 */ /* 0x000ea20000000800 */
[----:B---3--:R-:W-:-:S07]  /*62f0*/  FADD.FTZ R20, R56, R15 ;  /* 0x0000000f38147221 */ /* 0x008fce0000010000 */
[----:B------:R-:W3:Y:S01]  /*6300*/  MUFU.EX2 R30, R30 ;  /* 0x0000001e001e7308 */ /* 0x000ee20000000800 */
[----:B-1----:R-:W-:-:S07]  /*6310*/  FADD.FTZ R15, R5, R54 ;  /* 0x00000036050f7221 */ /* 0x002fce0000010000 */
[----:B------:R-:W1:Y:S01]  /*6320*/  MUFU.EX2 R60, R60 ;  /* 0x0000003c003c7308 */ /* 0x000e620000000800 */
[C---:B--2---:R-:W-:Y:S01]  /*6330*/  FADD.FTZ R21, R57.reuse, R20 ;  /* 0x0000001439157221 */ /* 0x044fe20000010000 */
[----:B------:R-:W-:-:S06]  /*6340*/  F2FP.BF16.F32.PACK_AB R56, R57, R56 ;  /* 0x000000383938723e */ /* 0x000fcc00000010ff */
[----:B------:R-:W2:Y:S01]  /*6350*/  MUFU.EX2 R59, R59 ;  /* 0x0000003b003b7308 */ /* 0x000ea20000000800 */
[C---:B---3--:R-:W-:Y:S01]  /*6360*/  FADD.FTZ R20, R30.reuse, R15 ;  /* 0x0000000f1e147221 */ /* 0x048fe20000010000 */
[----:B------:R-:W-:-:S06]  /*6370*/  F2FP.BF16.F32.PACK_AB R57, R30, R5 ;  /* 0x000000051e39723e */ /* 0x000fcc00000010ff */
[----:B------:R-:W3:Y:S01]  /*6380*/  MUFU.EX2 R61, R61 ;  /* 0x0000003d003d7308 */ /* 0x000ee20000000800 */
[----:B-1----:R-:W-:-:S07]  /*6390*/  FADD.FTZ R24, R60, R21 ;  /* 0x000000153c187221 */ /* 0x002fce0000010000 */
[----:B------:R-:W1:Y:S01]  /*63a0*/  MUFU.EX2 R31, R31 ;  /* 0x0000001f001f7308 */ /* 0x000e620000000800 */
[----:B--2---:R-:W-:-:S07]  /*63b0*/  FADD.FTZ R20, R59, R20 ;  /* 0x000000143b147221 */ /* 0x004fce0000010000 */
[----:B------:R-:W2:Y:S01]  /*63c0*/  MUFU.EX2 R64, R64 ;  /* 0x0000004000407308 */ /* 0x000ea20000000800 */
[C---:B---3--:R-:W-:Y:S01]  /*63d0*/  FADD.FTZ R7, R61.reuse, R24 ;  /* 0x000000183d077221 */ /* 0x048fe20000010000 */
[----:B------:R-:W-:-:S06]  /*63e0*/  F2FP.BF16.F32.PACK_AB R58, R61, R60 ;  /* 0x0000003c3d3a723e */ /* 0x000fcc00000010ff */
[----:B------:R-:W3:Y:S01]  /*63f0*/  MUFU.EX2 R4, R4 ;  /* 0x0000000400047308 */ /* 0x000ee20000000800 */
[C---:B-1----:R-:W-:Y:S01]  /*6400*/  FADD.FTZ R15, R31.reuse, R20 ;  /* 0x000000141f0f7221 */ /* 0x042fe20000010000 */
[----:B------:R-:W-:-:S06]  /*6410*/  F2FP.BF16.F32.PACK_AB R59, R31, R59 ;  /* 0x0000003b1f3b723e */ /* 0x000fcc00000010ff */
[----:B------:R-:W1:Y:S01]  /*6420*/  MUFU.EX2 R65, R65 ;  /* 0x0000004100417308 */ /* 0x000e620000000800 */
[----:B--2---:R-:W-:-:S07]  /*6430*/  FADD.FTZ R20, R64, R7 ;  /* 0x0000000740147221 */ /* 0x004fce0000010000 */
[----:B------:R-:W2:Y:S01]  /*6440*/  MUFU.EX2 R38, R38 ;  /* 0x0000002600267308 */ /* 0x000ea20000000800 */
[----:B---3--:R-:W-:-:S07]  /*6450*/  FADD.FTZ R15, R4, R15 ;  /* 0x0000000f040f7221 */ /* 0x008fce0000010000 */
        /* <DEDUP_REMOVED lines=58> */
[----:B------:R2:W4:Y:S01]  /*6800*/  MUFU.EX2 R28, R42 ;  /* 0x0000002a001c7308 */ /* 0x0005220000000800 */
[----:B---3--:R-:W-:-:S07]  /*6810*/  FADD.FTZ R5, R12, R5 ;  /* 0x000000050c057221 */ /* 0x008fce0000010000 */
[----:B------:R-:W3:Y:S01]  /*6820*/  MUFU.EX2 R92, R92 ;  /* 0x0000005c005c7308 */ /* 0x000ee20000000800 */
        /* <DEDUP_REMOVED lines=10> */
[----:B---3--:R-:W-:-:S02]  /*68d0*/  FADD.FTZ R6, R92, R7 ;  /* 0x000000075c067221 */ /* 0x008fc40000010000 */
[----:B------:R0:W-:Y:S04]  /*68e0*/  STSM.16.M88.4 [R22], R64 ;  /* 0x0000004016007844 */ /* 0x0001e80000000200 */
[----:B------:R0:W-:Y:S01]  /*68f0*/  STSM.16.M88.4 [R17+0x6000], R72 ;  /* 0x0060004811007844 */ /* 0x0001e20000000200 */
[----:B------:R-:W3:Y:S01]  /*6900*/  MUFU.EX2 R95, R95 ;  /* 0x0000005f005f7308 */ /* 0x000ee20000000800 */
[----:B-1----:R-:W-:Y:S02]  /*6910*/  FADD.FTZ R4, R91, R4 ;  /* 0x000000045b047221 */ /* 0x002fe40000010000 */
[----:B------:R0:W-:Y:S05]  /*6920*/  STSM.16.M88.4 [R16+0x6000], R80 ;  /* 0x0060005010007844 */ /* 0x0001ea0000000200 */
[----:B------:R-:W1:Y:S01]  /*6930*/  MUFU.EX2 R96, R96 ;  /* 0x0000006000607308 */ /* 0x000e620000000800 */
[C---:B--2---:R-:W-:Y:S01]  /*6940*/  FADD.FTZ R5, R93.reuse, R6 ;  /* 0x000000065d057221 */ /* 0x044fe20000010000 */
[----:B------:R-:W-:-:S06]  /*6950*/  F2FP.BF16.F32.PACK_AB R90, R93, R92 ;  /* 0x0000005c5d5a723e */ /* 0x000fcc00000010ff */
[----:B------:R-:W2:Y:S01]  /*6960*/  MUFU.EX2 R98, R98 ;  /* 0x0000006200627308 */ /* 0x000ea20000000800 */
[C---:B---3--:R-:W-:Y:S01]  /*6970*/  FADD.FTZ R7, R95.reuse, R4 ;  /* 0x000000045f077221 */ /* 0x048fe20000010000 */
[----:B------:R-:W-:-:S05]  /*6980*/  F2FP.BF16.F32.PACK_AB R91, R95, R91 ;  /* 0x0000005b5f5b723e */ /* 0x000fca00000010ff */
[----:B------:R0:W-:Y:S01]  /*6990*/  STSM.16.M88.4 [R2+0x2a800], R88 ;  /* 0x02a8005802007844 */ /* 0x0001e20000000200 */
        /* <DEDUP_REMOVED lines=19> */
[----:B------:R-:W-:-:S05]  /*6ad0*/  F2FP.BF16.F32.PACK_AB R99, R103, R102 ;  /* 0x000000666763723e */ /* 0x000fca00000010ff */
[----:B------:R0:W-:Y:S01]  /*6ae0*/  STSM.16.M88.4 [R19], R96 ;  /* 0x0000006013007844 */ /* 0x0001e20000000200 */
        /* <DEDUP_REMOVED lines=19> */
[----:B------:R-:W-:-:S05]  /*6c20*/  F2FP.BF16.F32.PACK_AB R107, R111, R11 ;  /* 0x0000000b6f6b723e */ /* 0x000fca00000010ff */
[----:B------:R0:W-:Y:S01]  /*6c30*/  STSM.16.M88.4 [R17+0xc000], R104 ;  /* 0x00c0006811007844 */ /* 0x0001e20000000200 */
[----:B------:R-:W1:Y:S01]  /*6c40*/  MUFU.EX2 R113, R113 ;  /* 0x0000007100717308 */ /* 0x000e620000000800 */
[----:B--2---:R-:W-:-:S07]  /*6c50*/  FADD.FTZ R4, R112, R5 ;  /* 0x0000000570047221 */ /* 0x004fce0000010000 */
[----:B------:R-:W2:Y:S01]  /*6c60*/  MUFU.EX2 R115, R115 ;  /* 0x0000007300737308 */ /* 0x000ea20000000800 */
[----:B---3--:R-:W-:-:S07]  /*6c70*/  FADD.FTZ R6, R13, R6 ;  /* 0x000000060d067221 */ /* 0x008fce0000010000 */
[----:B------:R-:W-:Y:S01]  /*6c80*/  MUFU.EX2 R116, R116 ;  /* 0x0000007400747308 */ /* 0x000fe20000000800 */
[C---:B-1----:R-:W-:Y:S01]  /*6c90*/  FADD.FTZ R5, R113.reuse, R4 ;  /* 0x0000000471057221 */ /* 0x042fe20000010000 */
[----:B------:R-:W-:Y:S01]  /*6ca0*/  F2FP.BF16.F32.PACK_AB R112, R113, R112 ;  /* 0x000000707170723e */ /* 0x000fe200000010ff */
[----:B------:R-:W-:-:S05]  /*6cb0*/  IMAD.MOV.U32 R4, RZ, RZ, R3 ;  /* 0x000000ffff047224 */ /* 0x000fca00078e0003 */
[----:B------:R-:W1:Y:S01]  /*6cc0*/  MUFU.EX2 R117, R117 ;  /* 0x0000007500757308 */ /* 0x000e620000000800 */
[C---:B--2---:R-:W-:Y:S01]  /*6cd0*/  FADD.FTZ R6, R115.reuse, R6 ;  /* 0x0000000673067221 */ /* 0x044fe20000010000 */
[----:B------:R-:W-:-:S06]  /*6ce0*/  F2FP.BF16.F32.PACK_AB R113, R115, R13 ;  /* 0x0000000d7371723e */ /* 0x000fcc00000010ff */
[----:B------:R-:W2:Y:S08]  /*6cf0*/  MUFU.EX2 R15, R118 ;  /* 0x00000076000f7308 */ /* 0x000eb00000000800 */
[----:B------:R-:W3:Y:S01]  /*6d00*/  MUFU.EX2 R10, R10 ;  /* 0x0000000a000a7308 */ /* 0x000ee20000000800 */
[----:B-1----:R-:W-:Y:S01]  /*6d10*/  F2FP.BF16.F32.PACK_AB R114, R117, R116 ;  /* 0x000000747572723e */ /* 0x002fe200000010ff */
[----:B------:R-:W-:Y:S01]  /*6d20*/  FADD.FTZ R116, R116, R5 ;  /* 0x0000000574747221 */ /* 0x000fe20000010000 */
[----:B--2---:R-:W-:-:S03]  /*6d30*/  FADD.FTZ R7, R15, R6 ;  /* 0x000000060f077221 */ /* 0x004fc60000010000 */
[----:B------:R-:W-:Y:S01]  /*6d40*/  FADD.FTZ R6, R117, R116 ;  /* 0x0000007475067221 */ /* 0x000fe20000010000 */
[C---:B---3--:R-:W-:Y:S01]  /*6d50*/  F2FP.BF16.F32.PACK_AB R115, R10.reuse, R15 ;  /* 0x0000000f0a73723e */ /* 0x048fe200000010ff */
[----:B------:R-:W-:-:S04]  /*6d60*/  FADD.FTZ R7, R10, R7 ;  /* 0x000000070a077221 */ /* 0x000fc80000010000 */
[----:B------:R0:W-:Y:S01]  /*6d70*/  STSM.16.M88.4 [R16+0xc000], R112 ;  /* 0x00c0007010007844 */ /* 0x0001e20000000200 */
[----:B------:R1:W-:Y:S06]  /*6d80*/  MEMBAR.ALL.CTA ;  /* 0x0000000000007992 */ /* 0x0003ec0000008000 */
[----:B-1----:R-:W1:Y:S02]  /*6d90*/  FENCE.VIEW.ASYNC.S ;  /* 0x00000000000073c6 */ /* 0x002e640000000000 */
[----:B-1----:R-:W-:Y:S01]  /*6da0*/  NOP ;  /* 0x0000000000007918 */ /* 0x002fe20000000000 */
[----:B------:R-:W-:Y:S05]  /*6db0*/  @P2 BRA `(.L_x_185) ;  /* 0xffffffd4009c2947 */ /* 0x000fea000383ffff */
.L_x_176:
[----:B------:R-:W-:Y:S06]  /*6dc0*/  BAR.ARV 0x8, 0x200 ;  /* 0x0208000000007b1d */ /* 0x000fec0000002000 */
[----:B------:R-:W-:Y:S05]  /*6dd0*/  @!P0 BRA `(.L_x_186) ;  /* 0x0000000000048947 */ /* 0x000fea0003800000 */
[----:B------:R-:W-:Y:S01]  /*6de0*/  BPT.TRAP 0x1 ;  /* 0x000000040000795c */ /* 0x000fe20000300000 */
.L_x_186:
[----:B------:R-:W-:Y:S01]  /*6df0*/  ULEA UR12, UR38, UR39, 0x3 ;  /* 0x00000027260c7291 */ /* 0x000fe2000f8e183f */
[----:B------:R-:W-:-:S05]  /*6e00*/  IMAD.U32 R4, RZ, RZ, UR37 ;  /* 0x00000025ff047e24 */ /* 0x000fca000f8e00ff */
[----:B------:R-:W-:-:S04]  /*6e10*/  SHF.L.U32 R4, R4, 0x1f, RZ ;  /* 0x0000001f04047819 */ /* 0x000fc800000006ff */
[----:B------:R1:W3:Y:S01]  /*6e20*/  SYNCS.PHASECHK.TRANS64.TRYWAIT P2, [UR12+0x30850], R4 ;  /* 0x03085004ff0075a7 */ /* 0x0002e2000804014c */
[----:B------:R-:W-:Y:S05]  /*6e30*/  @!P0 BRA `(.L_x_187) ;  /* 0x0000000000048947 */ /* 0x000fea0003800000 */
[----:B------:R-:W-:Y:S01]  /*6e40*/  BPT.TRAP 0x1 ;  /* 0x000000040000795c */ /* 0x000fe20000300000 */
.L_x_187:
[----:B---3--:R-:W-:Y:S05]  /*6e50*/  @P2 BRA `(.L_x_188) ;  /* 0x0000000000082947 */ /* 0x008fea0003800000 */
[----:B------:R-:W3:Y:S02]  /*6e60*/  SYNCS.PHASECHK.TRANS64.TRYWAIT P0, [UR12+0x30850], R4 ;  /* 0x03085004ff0075a7 */ /* 0x000ee4000800014c */
[----:B---3--:R-:W-:Y:S05]  /*6e70*/  @!P0 BRA `(.L_x_189) ;  /* 0x0000007400f08947 */ /* 0x008fea0003800000 */
.L_x_188:
[----:B------:R-:W-:Y:S01]  /*6e80*/  UIADD3 UR39, UR39, 0x400, URZ ;  /* 0x0000040027277890 */ /* 0x000fe2000fffe03f */
[----:B------:R-:W-:Y:S01]  /*6e90*/  WARPGROUP.ARRIVE ;  /* 0x00000000000079c5 */ /* 0x000fe20000000000 */
[----:B------:R-:W-:Y:S01]  /*6ea0*/  UIADD3 UR25, UR25, 0x1e800, URZ ;  /* 0x0001e80019197890 */ /* 0x000fe2000fffe03f */
[----:B---3--:R-:W3:Y:S01]  /*6eb0*/  SHFL.BFLY PT, R5, R6, 0x2, 0x1f ;  /* 0x0c401f0006057f89 */ /* 0x008ee200000e0000 */
[----:B------:R-:W-:Y:S01]  /*6ec0*/  USHF.R.U32.HI UR39, URZ, 0x4, UR39 ;  /* 0x000000043f277899 */ /* 0x000fe20008011627 */
[----:B------:R-:W-:Y:S01]  /*6ed0*/  IMAD.U32 R10, RZ, RZ, UR12 ;  /* 0x0000000cff0a7e24 */ /* 0x000fe2000f8e00ff */
[----:B------:R-:W-:Y:S01]  /*6ee0*/  USHF.R.U32.HI UR25, URZ, 0x4, UR25 ;  /* 0x000000043f197899 */ /* 0x000fe20008011619 */
[----:B-1----:R-:W1:Y:S01]  /*6ef0*/  SHFL.BFLY PT, R4, R7, 0x2, 0x1f ;  /* 0x0c401f0007047f89 */ /* 0x002e6200000e0000 */
[----:B------:R-:W-:Y:S01]  /*6f00*/  ULOP3.LUT UR6, UR39, 0x3fff, URZ, 0xc0, !UPT ;  /* 0x00003fff27067892 */ /* 0x000fe2000f8ec03f */
[----:B------:R-:W-:Y:S01]  /*6f10*/  @!P1 VIADD R10, R10, 0x30860 ;  /* 0x000308600a0a9836 */ /* 0x000fe20000000000 */
[----:B------:R-:W-:Y:S01]  /*6f20*/  ULOP3.LUT UR4, UR25, 0x3fff, URZ, 0xc0, !UPT ;  /* 0x00003fff19047892 */ /* 0x000fe2000f8ec03f */
[----:B------:R-:W-:Y:S01]  /*6f30*/  IMAD.MOV.U32 R25, RZ, RZ, -0x800000 ;  /* 0xff800000ff197424 */ /* 0x000fe200078e00ff */
[----:B------:R-:W-:Y:S01]  /*6f40*/  UIMAD UR6, UR38, 0x600, UR6 ;  /* 0x00000600260678a4 */ /* 0x000fe2000f8e0206 */
[----:B------:R-:W-:Y:S01]  /*6f50*/  IMAD.MOV.U32 R24, RZ, RZ, -0x800000 ;  /* 0xff800000ff187424 */ /* 0x000fe200078e00ff */
[----:B------:R-:W-:Y:S01]  /*6f60*/  ULOP3.LUT UR4, UR4, 0x10000, URZ, 0xfc, !UPT ;  /* 0x0001000004047892 */ /* 0x000fe2000f8efc3f */
[----:B------:R-:W-:Y:S01]  /*6f70*/  @!P1 PRMT R10, RZ, 0x654, R10 ;  /* 0x00000654ff0a9816 */ /* 0x000fe2000000000a */
[----:B------:R-:W-:Y:S01]  /*6f80*/  UMOV UR7, 0x40000040 ;  /* 0x4000004000077882 */ /* 0x000fe20000000000 */
[----:B------:R-:W-:Y:S01]  /*6f90*/  UMOV UR5, 0x40000040 ;  /* 0x4000004000057882 */ /* 0x000fe20000000000 */
[----:B------:R-:W-:-:S02]  /*6fa0*/  UIADD3 UR10, UR6, 0x80, URZ ;  /* 0x00000080060a7890 */ /* 0x000fc4000fffe03f */
[----:B------:R-:W-:Y:S01]  /*6fb0*/  UIADD3 UR8, UR4, 0x2, URZ ;  /* 0x0000000204087890 */ /* 0x000fe2000fffe03f */
[----:B------:R-:W-:Y:S02]  /*6fc0*/  UMOV UR11, 0x40000040 ;  /* 0x40000040000b7882 */ /* 0x000fe40000000000 */
[----:B------:R-:W-:Y:S01]  /*6fd0*/  HGMMA.64x64x16.F32.BF16 R120, gdesc[UR4].tnspB, R120, gsb0 ;  /* 0x40e00000047879f0 */ /* 0x000fe20008001878 */
[----:B------:R-:W-:Y:S01]  /*6fe0*/  UMOV UR9, 0x40000040 ;  /* 0x4000004000097882 */ /* 0x000fe20000000000 */
[----:B------:R-:W-:Y:S01]  /*6ff0*/  UMOV UR7, 0x40000040 ;  /* 0x4000004000077882 */ /* 0x000fe20000000000 */
[----:B------:R-:W-:Y:S01]  /*7000*/  UMOV UR5, 0x40000040 ;  /* 0x4000004000057882 */ /* 0x000fe20000000000 */
[----:B---3--:R-:W-:Y:S01]  /*7010*/  FADD.FTZ R5, R5, R6 ;  /* 0x0000000605057221 */ /* 0x008fe20000010000 */
[----:B------:R-:W-:Y:S02]  /*7020*/  UIADD3 UR38, UR38, 0x1, URZ ;  /* 0x0000000126267890 */ /* 0x000fe4000fffe03f */
[----:B------:R-:W-:Y:S01]  /*7030*/  UIADD3 UR45, UR45, 0x1, URZ ;  /* 0x000000012d2d7890 */ /* 0x000fe2000fffe03f */
[----:B-1----:R-:W-:Y:S01]  /*7040*/  FADD.FTZ R8, R4, R7 ;  /* 0x0000000704087221 */ /* 0x002fe20000010000 */
[----:B------:R-:W-:Y:S01]  /*7050*/  IMAD.MOV.U32 R7, RZ, RZ, RZ ;  /* 0x000000ffff077224 */ /* 0x000fe200078e00ff */
[----:B------:R-:W1:Y:S01]  /*7060*/  SHFL.BFLY PT, R4, R5, 0x1, 0x1f ;  /* 0x0c201f0005047f89 */ /* 0x000e6200000e0000 */
[----:B------:R-:W-:-:S03]  /*7070*/  UISETP.NE.AND UP0, UPT, UR38, 0x2, UPT ;  /* 0x000000022600788c */ /* 0x000fc6000bf05270 */
[----:B------:R-:W3:Y:S01]  /*7080*/  SHFL.BFLY PT, R9, R8, 0x1, 0x1f ;  /* 0x0c201f0008097f89 */ /* 0x000ee200000e0000 */
[----:B------:R-:W-:Y:S01]  /*7090*/  USEL UR38, UR38, URZ, UP0 ;  /* 0x0000003f26267287 */ /* 0x000fe20008000000 */
[----:B-1----:R-:W-:Y:S01]  /*70a0*/  FADD.FTZ R11, R5, R4 ;  /* 0x00000004050b7221 */ /* 0x002fe20000010000 */
[----:B------:R-:W-:Y:S01]  /*70b0*/  MOV R4, RZ ;  /* 0x000000ff00047202 */ /* 0x000fe20000000f00 */
[----:B------:R-:W-:Y:S02]  /*70c0*/  IMAD.U32 R5, RZ, RZ, UR26 ;  /* 0x0000001aff057e24 */ /* 0x000fe4000f8e00ff */
[----:B---3--:R-:W-:Y:S01]  /*70d0*/  FADD.FTZ R12, R8, R9 ;  /* 0x00000009080c7221 */ /* 0x008fe20000010000 */
[----:B------:R-:W-:Y:S01]  /*70e0*/  FSETP.NE.FTZ.AND P0, PT, R11, RZ, PT ;  /* 0x000000ff0b00720b */ /* 0x000fe20003f15000 */
[----:B------:R-:W-:-:S03]  /*70f0*/  IMAD.U32 R8, RZ, RZ, UR26 ;  /* 0x0000001aff087e24 */ /* 0x000fc6000f8e00ff */
[----:B------:R-:W-:-:S09]  /*7100*/  FSETP.NE.FTZ.AND P2, PT, R12, RZ, PT ;  /* 0x000000ff0c00720b */ /* 0x000fd20003f55000 */
[----:B------:R-:W1:Y:S01]  /*7110*/  @P0 MUFU.LG2 R6, R11 ;  /* 0x0000000b00060308 */ /* 0x000e620000000c00 */
[----:B------:R-:W-:-:S07]  /*7120*/  @P0 FMUL.FTZ R5, R5, 0.69314718246459960938 ;  /* 0x3f31721805050820 */ /* 0x000fce0000410000 */
[----:B------:R-:W3:Y:S08]  /*7130*/  @P2 MUFU.LG2 R9, R12 ;  /* 0x0000000c00092308 */ /* 0x000ef00000000c00 */
[----:B------:R4:W5:Y:S01]  /*7140*/  @P0 MUFU.RCP R4, R11 ;  /* 0x0000000b00040308 */ /* 0x0009620000001000 */
[----:B-1----:R-:W-:-:S04]  /*7150*/  @P0 FMUL.FTZ R6, R6, 0.69314718246459960938 ;  /* 0x3f31721806060820 */ /* 0x002fc80000410000 */
[----:B------:R-:W-:Y:S01]  /*7160*/  @P0 FFMA.FTZ R25, R5, R0, R6 ;  /* 0x0000000005190223 */ /* 0x000fe20000010006 */
[----:B------:R-:W-:Y:S01]  /*7170*/  PLOP3.LUT P0, PT, PT, PT, PT, 0x8, 0x0 ;  /* 0x000000000000781c */ /* 0x000fe20003f0e170 */
[----:B------:R-:W-:Y:S02]  /*7180*/  WARPGROUP.DEPBAR.LE gsb0, 0x0 ;  /* 0x00008000000079c5 */ /* 0x000fe40000010000 */
[----:B------:R-:W-:Y:S01]  /*7190*/  WARPGROUP.ARRIVE ;  /* 0x00000000000079c5 */ /* 0x000fe20000000000 */
[----:B------:R1:W2:Y:S01]  /*71a0*/  @P2 MUFU.RCP R7, R12 ;  /* 0x0000000c00072308 */ /* 0x0002a20000001000 */
[----:B----4-:R-:W-:Y:S01]  /*71b0*/  @P2 FMUL.FTZ R11, R8, 0.69314718246459960938 ;  /* 0x3f317218080b2820 */ /* 0x010fe20000410000 */
[----:B---3--:R-:W-:-:S03]  /*71c0*/  @P2 FMUL.FTZ R8, R9, 0.69314718246459960938 ;  /* 0x3f31721809082820 */ /* 0x008fc60000410000 */
[----:B------:R-:W-:Y:S01]  /*71d0*/  HGMMA.64x64x16.F32.BF16 R120, gdesc[UR8].tnspB, R120, gsb0 ;  /* 0x40e00000087879f0 */ /* 0x000fe20008001878 */
[----:B------:R-:W-:Y:S01]  /*71e0*/  UIADD3 UR10, UR6, 0x100, URZ ;  /* 0x00000100060a7890 */ /* 0x000fe2000fffe03f */
[----:B------:R-:W-:Y:S01]  /*71f0*/  @P2 FFMA.FTZ R24, R11, R3, R8 ;  /* 0x000000030b182223 */ /* 0x000fe20000010008 */
        /* <DEDUP_REMOVED lines=59> */
[----:B------:R-:W-:Y:S02]  /*75b0*/  UIADD3 UR6, UR6, 0x580, URZ ;  /* 0x0000058006067890 */ /* 0x000fe4000fffe03f */
[----:B------:R-:W-:Y:S01]  /*75c0*/  UIADD3 UR4, UR4, 0xc06, URZ ;  /* 0x00000c0604047890 */ /* 0x000fe2000fffe03f */
[----:B------:R-:W-:Y:S02]  /*75d0*/  WARPGROUP.DEPBAR.LE gsb0, 0x0 ;  /* 0x00008000000079c5 */ /* 0x000fe40000010000 */
[----:B------:R-:W-:-:S06]  /*75e0*/  WARPGROUP.ARRIVE ;  /* 0x00000000000079c5 */ /* 0x000fcc0000000000 */
[----:B------:R-:W-:Y:S03]  /*75f0*/  HGMMA.64x64x16.F32.BF16 R120, gdesc[UR8].tnspB, R120, gsb0 ;  /* 0x40e00000087879f0 */ /* 0x000fe60008001878 */
[----:B------:R-:W-:Y:S02]  /*7600*/  WARPGROUP.DEPBAR.LE gsb0, 0x0 ;  /* 0x00008000000079c5 */ /* 0x000fe40000010000 */
[----:B------:R-:W-:-:S06]  /*7610*/  WARPGROUP.ARRIVE ;  /* 0x00000000000079c5 */ /* 0x000fcc0000000000 */
[----:B------:R-:W-:Y:S01]  /*7620*/  HGMMA.64x64x16.F32.BF16 R120, gdesc[UR4].tnspB, R120, gsb0 ;  /* 0x40e00000047879f0 */ /* 0x000fe20008001878 */
[----:B------:R-:W-:-:S04]  /*7630*/  USEL UR4, URZ, 0x1, UP0 ;  /* 0x000000013f047887 */ /* 0x000fc80008000000 */
[----:B------:R-:W-:Y:S01]  /*7640*/  ULOP3.LUT UR37, UR37, UR4, URZ, 0x3c, !UPT ;  /* 0x0000000425257292 */ /* 0x000fe2000f8e3c3f */
[----:B------:R-:W-:Y:S02]  /*7650*/  WARPGROUP.DEPBAR.LE gsb0, 0x0 ;  /* 0x00008000000079c5 */ /* 0x000fe40000010000 */
[----:B------:R3:W-:Y:S01]  /*7660*/  @!P1 SYNCS.ARRIVE.TRANS64.RED.A1T0 RZ, [R10+URZ], RZ ;  /* 0x000000ff0aff99a7 */ /* 0x0007e2000810043f */
[-C--:B-----5:R-:W-:Y:S01]  /*7670*/  FMUL.FTZ R54, R120, R4.reuse ;  /* 0x0000000478367220 */ /* 0x0a0fe20000410000 */
[-C--:B------:R-:W-:Y:S01]  /*7680*/  FMUL.FTZ R53, R121, R4.reuse ;  /* 0x0000000479357220 */ /* 0x080fe20000410000 */
[-C--:B0-----:R-:W-:Y:S01]  /*7690*/  FMUL.FTZ R50, R124, R4.reuse ;  /* 0x000000047c327220 */ /* 0x081fe20000410000 */
[-C--:B------:R-:W-:Y:S01]  /*76a0*/  FMUL.FTZ R49, R125, R4.reuse ;  /* 0x000000047d317220 */ /* 0x080fe20000410000 */
[-C--:B------:R-:W-:Y:S01]  /*76b0*/  FMUL.FTZ R46, R128, R4.reuse ;  /* 0x00000004802e7220 */ /* 0x080fe20000410000 */
[-C--:B------:R-:W-:Y:S01]  /*76c0*/  FMUL.FTZ R45, R129, R4.reuse ;  /* 0x00000004812d7220 */ /* 0x080fe20000410000 */
[-C--:B------:R-:W-:Y:S01]  /*76d0*/  FMUL.FTZ R42, R132, R4.reuse ;  /* 0x00000004842a7220 */ /* 0x080fe20000410000 */
[-C--:B------:R-:W-:Y:S01]  /*76e0*/  FMUL.FTZ R41, R133, R4.reuse ;  /* 0x0000000485297220 */ /* 0x080fe20000410000 */
[-C--:B------:R-:W-:Y:S01]  /*76f0*/  FMUL.FTZ R37, R136, R4.reuse ;  /* 0x0000000488257220 */ /* 0x080fe20000410000 */
[-C--:B-1----:R-:W-:Y:S01]  /*7700*/  FMUL.FTZ R12, R137, R4.reuse ;  /* 0x00000004890c7220 */ /* 0x082fe20000410000 */
[-C--:B------:R-:W-:Y:S01]  /*7710*/  FMUL.FTZ R35, R140, R4.reuse ;  /* 0x000000048c237220 */ /* 0x080fe20000410000 */
[-C--:B------:R-:W-:Y:S01]  /*7720*/  FMUL.FTZ R14, R141, R4.reuse ;  /* 0x000000048d0e7220 */ /* 0x080fe20000410000 */
[-C--:B------:R-:W-:Y:S01]  /*7730*/  FMUL.FTZ R34, R144, R4.reuse ;  /* 0x0000000490227220 */ /* 0x080fe20000410000 */
[-C--:B------:R-:W-:Y:S01]  /*7740*/  FMUL.FTZ R33, R145, R4.reuse ;  /* 0x0000000491217220 */ /* 0x080fe20000410000 */
[-C--:B------:R-:W-:Y:S01]  /*7750*/  FMUL.FTZ R26, R148, R4.reuse ;  /* 0x00000004941a7220 */ /* 0x080fe20000410000 */
[----:B------:R-:W-:Y:S01]  /*7760*/  FMUL.FTZ R3, R149, R4 ;  /* 0x0000000495037220 */ /* 0x000fe20000410000 */
[-C--:B--2---:R-:W-:Y:S01]  /*7770*/  FMUL.FTZ R52, R122, R7.reuse ;  /* 0x000000077a347220 */ /* 0x084fe20000410000 */
        /* <DEDUP_REMOVED lines=14> */
[----:B---3--:R-:W-:-:S07]  /*7860*/  FMUL.FTZ R151, R151, R7 ;  /* 0x0000000797977220 */ /* 0x008fce0000410000 */
.L_x_169:
[----:B------:R-:W0:Y:S08]  /*7870*/  S2UR UR4, SR_CgaCtaId ;  /* 0x00000000000479c3 */ /* 0x000e300000008800 */
[----:B------:R-:W-:Y:S06]  /*7880*/  BAR.SYNC.DEFER_BLOCKING 0x5, 0x200 ;  /* 0x0148000000007b1d */ /* 0x000fec0000010000 */
[----:B------:R-:W-:Y:S01]  /*7890*/  UMOV UR39, 0x400 ;  /* 0x0000040000277882 */ /* 0x000fe20000000000 */
[----:B------:R-:W-:Y:S01]  /*78a0*/  BSSY B0, `(.L_x_190) ;  /* 0x0000197000007945 */ /* 0x000fe20003800000 */
[----:B0-----:R-:W-:-:S09]  /*78b0*/  ULEA UR39, UR4, UR39, 0x18 ;  /* 0x0000002704277291 */ /* 0x001fd2000f8ec03f */
[----:B------:R-:W0:Y:S02]  /*78c0*/  LDS.128 R28, [UR39+0x308d0] ;  /* 0x0308d027ff1c7984 */ /* 0x000e240008000c00 */
[----:B0-----:R-:W-:Y:S02]  /*78d0*/  R2UR UR6, R29 ;  /* 0x000000001d0672ca */ /* 0x001fe400000e0000 */
[----:B------:R-:W-:Y:S01]  /*78e0*/  R2UR UR5, R30 ;  /* 0x000000001e0572ca */ /* 0x000fe200000e0000 */
[----:B------:R-:W-:Y:S06]  /*78f0*/  BAR.ARV 0x4, 0x200 ;  /* 0x0108000000007b1d */ /* 0x000fec0000002000 */
[----:B------:R-:W-:Y:S08]  /*7900*/  @P0 BRA `(.L_x_191) ;  /* 0x0000000c00cc0947 */ /* 0x000ff00003800000 */
[----:B------:R-:W2:Y:S01]  /*7910*/  LDL R4, [R1+0x8] ;  /* 0x0000080001047983 */ /* 0x000ea20000100800 */
[----:B------:R-:W0:Y:S01]  /*7920*/  S2UR UR4, SR_SWINHI ;  /* 0x00000000000479c3 */ /* 0x000e220000002f00 */
[----:B------:R-:W-:Y:S02]  /*7930*/  F2FP.BF16.F32.PACK_AB R12, R12, R37 ;  /* 0x000000250c0c723e */ /* 0x000fe400000010ff */
[----:B------:R-:W-:Y:S01]  /*7940*/  F2FP.BF16.F32.PACK_AB R13, R13, R38 ;  /* 0x000000260d0d723e */ /* 0x000fe200000010ff */
[----:B------:R-:W3:Y:S01]  /*7950*/  LDL R56, [R1+0x4] ;  /* 0x0000040001387983 */ /* 0x000ee20000100800 */
[----:B------:R-:W-:Y:S02]  /*7960*/  F2FP.BF16.F32.PACK_AB R14, R14, R35 ;  /* 0x000000230e0e723e */ /* 0x000fe400000010ff */
[----:B------:R-:W-:Y:S02]  /*7970*/  F2FP.BF16.F32.PACK_AB R15, R15, R36 ;  /* 0x000000240f0f723e */ /* 0x000fe400000010ff */
[----:B------:R-:W-:-:S02]  /*7980*/  F2FP.BF16.F32.PACK_AB R148, R33, R34 ;  /* 0x000000222194723e */ /* 0x000fc400000010ff */
[----:B------:R-:W-:Y:S01]  /*7990*/  F2FP.BF16.F32.PACK_AB R149, R27, R32 ;  /* 0x000000201b95723e */ /* 0x000fe200000010ff */
[----:B------:R-:W-:Y:S01]  /*79a0*/  USHF.L.U32 UR16, UR40, 0x2, URZ ;  /* 0x0000000228107899 */ /* 0x000fe2000800063f */
[----:B------:R-:W-:Y:S01]  /*79b0*/  F2FP.BF16.F32.PACK_AB R150, R3, R26 ;  /* 0x0000001a0396723e */ /* 0x000fe200000010ff */
[----:B------:R-:W-:Y:S01]  /*79c0*/  USHF.L.U64.HI UR18, UR40, 0x2, UR41 ;  /* 0x0000000228127899 */ /* 0x000fe20008010229 */
[----:B------:R-:W-:Y:S01]  /*79d0*/  F2FP.BF16.F32.PACK_AB R151, R151, R0 ;  /* 0x000000009797723e */ /* 0x000fe200000010ff */
[----:B------:R-:W1:Y:S08]  /*79e0*/  LDC R33, c[0x0][0xbe8] ;  /* 0x0002fa00ff217b82 */ /* 0x000e700000000800 */
[----:B------:R-:W-:Y:S01]  /*79f0*/  BAR.SYNC.DEFER_BLOCKING 0x1, 0x180 ;  /* 0x0046000000007b1d */ /* 0x000fe20000010000 */
[----:B------:R-:W-:-:S05]  /*7a00*/  USHF.R.S32.HI UR17, URZ, 0x1f, UR43 ;  /* 0x0000001f3f117899 */ /* 0x000fca000801142b */
[----:B------:R-:W-:Y:S01]  /*7a10*/  ULDC.64 UR10, c[0x0][0xc08] ;  /* 0x00030200000a7ab9 */ /* 0x000fe20000000a00 */
[----:B------:R-:W-:Y:S01]  /*7a20*/  UMOV UR8, UR39 ;  /* 0x0000002700087c82 */ /* 0x000fe20008000000 */
[----:B0-----:R-:W-:Y:S01]  /*7a30*/  UMOV UR9, UR4 ;  /* 0x0000000400097c82 */ /* 0x001fe20008000000 */
[----:B------:R-:W-:Y:S01]  /*7a40*/  ULDC.64 UR12, c[0x0][0xb90] ;  /* 0x0002e400000c7ab9 */ /* 0x000fe20000000a00 */
[----:B------:R-:W-:Y:S01]  /*7a50*/  IMAD.U32 R20, RZ, RZ, UR8 ;  /* 0x00000008ff147e24 */ /* 0x000fe2000f8e00ff */
[----:B------:R-:W-:Y:S01]  /*7a60*/  ULDC.64 UR14, c[0x0][0xb98] ;  /* 0x0002e600000e7ab9 */ /* 0x000fe20000000a00 */
[----:B------:R-:W-:Y:S01]  /*7a70*/  IMAD.U32 R21, RZ, RZ, UR9 ;  /* 0x00000009ff157e24 */ /* 0x000fe2000f8e00ff */
[----:B------:R-:W-:Y:S02]  /*7a80*/  ULDC.64 UR8, c[0x0][0xc00] ;  /* 0x0003000000087ab9 */ /* 0x000fe40000000a00 */
[----:B------:R-:W-:-:S04]  /*7a90*/  UISETP.NE.U32.AND UP0, UPT, UR8, URZ, UPT ;  /* 0x0000003f0800728c */ /* 0x000fc8000bf05070 */
[----:B------:R-:W-:Y:S02]  /*7aa0*/  UISETP.NE.AND.EX UP0, UPT, UR9, URZ, UPT, UP0 ;  /* 0x0000003f0900728c */ /* 0x000fe4000bf05300 */
[----:B------:R-:W-:-:S04]  /*7ab0*/  UIADD3 UR4, UP1, UR16, UR8, URZ ;  /* 0x0000000810047290 */ /* 0x000fc8000ff3e03f */
[----:B------:R-:W-:Y:S02]  /*7ac0*/  UIADD3.X UR7, UR18, UR9, URZ, UP1, !UPT ;  /* 0x0000000912077290 */ /* 0x000fe40008ffe43f */
[----:B------:R-:W-:-:S04]  /*7ad0*/  IMAD.U32 R26, RZ, RZ, UR4 ;  /* 0x00000004ff1a7e24 */ /* 0x000fc8000f8e00ff */
[----:B------:R-:W-:Y:S02]  /*7ae0*/  IMAD.U32 R27, RZ, RZ, UR7 ;  /* 0x00000007ff1b7e24 */ /* 0x000fe4000f8e00ff */
[----:B--2---:R-:W-:-:S03]  /*7af0*/  IMAD.WIDE R4, R4, 0x2, R20 ;  /* 0x0000000204047825 */ /* 0x004fc600078e0214 */
[C---:B------:R-:W-:Y:S02]  /*7b00*/  IADD3 R9, P1, R4.reuse, 0x40, RZ ;  /* 0x0000004004097810 */ /* 0x040fe40007f3e0ff */
[C---:B------:R-:W-:Y:S02]  /*7b10*/  IADD3 R11, P2, R4.reuse, 0x20, RZ ;  /* 0x00000020040b7810 */ /* 0x040fe40007f5e0ff */
[C---:B------:R-:W-:Y:S02]  /*7b20*/  IADD3 R29, P0, R4.reuse, 0x60, RZ ;  /* 0x00000060041d7810 */ /* 0x040fe40007f1e0ff */
[----:B------:R-:W-:Y:S02]  /*7b30*/  LOP3.LUT R7, R4, 0x380, RZ, 0xc0, !PT ;  /* 0x0000038004077812 */ /* 0x000fe400078ec0ff */
[----:B------:R-:W-:Y:S02]  /*7b40*/  LOP3.LUT R8, R9, 0x380, RZ, 0xc0, !PT ;  /* 0x0000038009087812 */ /* 0x000fe400078ec0ff */
[----:B------:R-:W-:-:S02]  /*7b50*/  LOP3.LUT R10, R11, 0x380, RZ, 0xc0, !PT ;  /* 0x000003800b0a7812 */ /* 0x000fc400078ec0ff */
[----:B------:R-:W-:Y:S02]  /*7b60*/  LOP3.LUT R6, R29, 0x380, RZ, 0xc0, !PT ;  /* 0x000003801d067812 */ /* 0x000fe400078ec0ff */
[----:B------:R-:W-:Y:S02]  /*7b70*/  SHF.R.U64 R7, R7, 0x3, RZ ;  /* 0x0000000307077819 */ /* 0x000fe400000012ff */
[----:B------:R-:W-:Y:S02]  /*7b80*/  SHF.R.U64 R8, R8, 0x3, RZ ;  /* 0x0000000308087819 */ /* 0x000fe400000012ff */
[----:B------:R-:W-:Y:S02]  /*7b90*/  SHF.R.U64 R10, R10, 0x3, RZ ;  /* 0x000000030a0a7819 */ /* 0x000fe400000012ff */
[----:B------:R-:W-:Y:S02]  /*7ba0*/  SHF.R.U64 R6, R6, 0x3, RZ ;  /* 0x0000000306067819 */ /* 0x000fe400000012ff */
[----:B------:R-:W-:Y:S01]  /*7bb0*/  LOP3.LUT R4, R7, R4, RZ, 0x3c, !PT ;  /* 0x0000000407047212 */ /* 0x000fe200078e3cff */
[--C-:B------:R-:W-:Y:S01]  /*7bc0*/  IMAD.X R7, RZ, RZ, R5.reuse, P0 ;  /* 0x000000ffff077224 */ /* 0x100fe200000e0605 */
[----:B------:R-:W-:Y:S01]  /*7bd0*/  LOP3.LUT R8, R8, R9, RZ, 0x3c, !PT ;  /* 0x0000000908087212 */ /* 0x000fe200078e3cff */
[--C-:B------:R-:W-:Y:S01]  /*7be0*/  IMAD.X R9, RZ, RZ, R5.reuse, P1 ;  /* 0x000000ffff097224 */ /* 0x100fe200008e0605 */
[----:B------:R-:W-:Y:S01]  /*7bf0*/  LOP3.LUT R10, R10, R11, RZ, 0x3c, !PT ;  /* 0x0000000b0a0a7212 */ /* 0x000fe200078e3cff */
[----:B------:R-:W-:Y:S01]  /*7c00*/  IMAD.X R11, RZ, RZ, R5, P2 ;  /* 0x000000ffff0b7224 */ /* 0x000fe200010e0605 */
[----:B------:R-:W-:-:S02]  /*7c10*/  LOP3.LUT R6, R6, R29, RZ, 0x3c, !PT ;  /* 0x0000001d06067212 */ /* 0x000fc400078e3cff */
[----:B------:R-:W-:Y:S02]  /*7c20*/  MOV R55, R4 ;  /* 0x0000000400377202 */ /* 0x000fe40000000f00 */
[----:B------:R-:W-:Y:S02]  /*7c30*/  MOV R28, R6 ;  /* 0x00000006001c7202 */ /* 0x000fe40000000f00 */
[----:B------:R-:W-:Y:S02]  /*7c40*/  MOV R29, R8 ;  /* 0x00000008001d7202 */ /* 0x000fe40000000f00 */
[----:B------:R-:W-:Y:S02]  /*7c50*/  MOV R30, R10 ;  /* 0x0000000a001e7202 */ /* 0x000fe40000000f00 */
[----:B------:R-:W-:Y:S02]  /*7c60*/  F2FP.BF16.F32.PACK_AB R4, R53, R54 ;  /* 0x000000363504723e */ /* 0x000fe400000010ff */
[----:B------:R-:W-:-:S02]  /*7c70*/  F2FP.BF16.F32.PACK_AB R5, R51, R52 ;  /* 0x000000343305723e */ /* 0x000fc400000010ff */
[----:B------:R-:W-:Y:S02]  /*7c80*/  F2FP.BF16.F32.PACK_AB R6, R49, R50 ;  /* 0x000000323106723e */ /* 0x000fe400000010ff */
[----:B------:R-:W-:Y:S02]  /*7c90*/  F2FP.BF16.F32.PACK_AB R7, R47, R48 ;  /* 0x000000302f07723e */ /* 0x000fe400000010ff */
[----:B------:R-:W-:Y:S02]  /*7ca0*/  F2FP.BF16.F32.PACK_AB R8, R45, R46 ;  /* 0x0000002e2d08723e */ /* 0x000fe400000010ff */
[----:B------:R-:W-:Y:S02]  /*7cb0*/  F2FP.BF16.F32.PACK_AB R9, R43, R44 ;  /* 0x0000002c2b09723e */ /* 0x000fe400000010ff */
[----:B------:R-:W-:Y:S02]  /*7cc0*/  F2FP.BF16.F32.PACK_AB R10, R41, R42 ;  /* 0x0000002a290a723e */ /* 0x000fe400000010ff */
[----:B------:R-:W-:Y:S01]  /*7cd0*/  F2FP.BF16.F32.PACK_AB R11, R39, R40 ;  /* 0x00000028270b723e */ /* 0x000fe200000010ff */
[----:B------:R0:W-:Y:S04]  /*7ce0*/  STSM.16.M88.4 [R55], R4 ;  /* 0x0000000437007844 */ /* 0x0001e80000000200 */
[----:B------:R2:W-:Y:S04]  /*7cf0*/  STSM.16.M88.4 [R30], R8 ;  /* 0x000000081e007844 */ /* 0x0005e80000000200 */
[----:B------:R4:W-:Y:S04]  /*7d00*/  STSM.16.M88.4 [R29], R12 ;  /* 0x0000000c1d007844 */ /* 0x0009e80000000200 */
[----:B------:R4:W-:Y:S01]  /*7d10*/  STSM.16.M88.4 [R28], R148 ;  /* 0x000000941c007844 */ /* 0x0009e20000000200 */
[----:B------:R-:W-:Y:S01]  /*7d20*/  PLOP3.LUT P2, PT, PT, PT, UP0, 0x80, 0x0 ;  /* 0x000000000000781c */ /* 0x000fe20003f4f008 */
[----:B------:R-:W-:-:S12]  /*7d30*/  BAR.SYNC.DEFER_BLOCKING 0x1, 0x180 ;  /* 0x0046000000007b1d */ /* 0x000fd80000010000 */
[----:B------:R-:W4:Y:S01]  /*7d40*/  @P2 LDG.E R0, desc[UR48][R26.64] ;  /* 0x000000301a002981 */ /* 0x000f22000c1e1900 */
[----:B-1----:R-:W-:-:S13]  /*7d50*/  ISETP.NE.AND P1, PT, R33, 0x1, PT ;  /* 0x000000012100780c */ /* 0x002fda0003f25270 */
[----:B------:R-:W1:Y:S08]  /*7d60*/  @P1 LDC R3, c[0x0][0xbec] ;  /* 0x0002fb00ff031b82 */ /* 0x000e700000000800 */
[----:B------:R-:W1:Y:S01]  /*7d70*/  @P1 LDC R35, c[0x0][0xbf0] ;  /* 0x0002fc00ff231b82 */ /* 0x000e620000000800 */
[----:B0-----:R-:W-:Y:S01]  /*7d80*/  IMAD.U32 R6, RZ, RZ, UR42 ;  /* 0x0000002aff067e24 */ /* 0x001fe2000f8e00ff */
[----:B------:R-:W-:-:S03]  /*7d90*/  UMOV UR4, URZ ;  /* 0x0000003f00047c82 */ /* 0x000fc60008000000 */
[----:B---3--:R-:W-:Y:S01]  /*7da0*/  IMAD R6, R6, 0xc0, R56 ;  /* 0x000000c006067824 */ /* 0x008fe200078e0238 */
[----:B------:R-:W-:-:S03]  /*7db0*/  UISETP.NE.U32.AND UP1, UPT, UR10, URZ, UPT ;  /* 0x0000003f0a00728c */ /* 0x000fc6000bf25070 */
[----:B------:R-:W-:Y:S01]  /*7dc0*/  IMAD.MOV.U32 R4, RZ, RZ, R6 ;  /* 0x000000ffff047224 */ /* 0x000fe200078e0006 */
[----:B------:R-:W-:Y:S02]  /*7dd0*/  UIMAD UR7, UR17, UR12, URZ ;  /* 0x0000000c110772a4 */ /* 0x000fe4000f8e023f */
[----:B------:R-:W-:Y:S02]  /*7de0*/  USEL UR41, UR41, URZ, !UP0 ;  /* 0x0000003f29297287 */ /* 0x000fe4000c000000 */
[----:B------:R-:W-:Y:S02]  /*7df0*/  USEL UR40, UR40, URZ, !UP0 ;  /* 0x0000003f28287287 */ /* 0x000fe4000c000000 */
[----:B------:R-:W-:Y:S02]  /*7e00*/  UISETP.NE.AND.EX UP0, UPT, UR11, URZ, UPT, UP1 ;  /* 0x0000003f0b00728c */ /* 0x000fe4000bf05310 */
[----:B------:R-:W-:-:S04]  /*7e10*/  UIMAD UR7, UR43, UR13, UR7 ;  /* 0x0000000d2b0772a4 */ /* 0x000fc8000f8e0207 */
[----:B------:R-:W-:-:S05]  /*7e20*/  PLOP3.LUT P3, PT, PT, PT, UP0, 0x80, 0x0 ;  /* 0x000000000000781c */ /* 0x000fca0003f6f008 */
[----:B------:R-:W-:-:S04]  /*7e30*/  @UP0 UIADD3 UR10, UP1, UR16, UR10, URZ ;  /* 0x0000000a100a0290 */ /* 0x000fc8000ff3e03f */
[----:B------:R-:W-:Y:S02]  /*7e40*/  @UP0 UIADD3.X UR11, UR18, UR11, URZ, UP1, !UPT ;  /* 0x0000000b120b0290 */ /* 0x000fe40008ffe43f */
[----:B--2---:R-:W-:-:S04]  /*7e50*/  IMAD.U32 R8, RZ, RZ, UR10 ;  /* 0x0000000aff087e24 */ /* 0x004fc8000f8e00ff */
[----:B------:R-:W-:Y:S01]  /*7e60*/  IMAD.U32 R9, RZ, RZ, UR11 ;  /* 0x0000000bff097e24 */ /* 0x000fe2000f8e00ff */
[----:B----4-:R-:W-:Y:S01]  /*7e70*/  @P2 R2UR UR4, R0 ;  /* 0x00000000000422ca */ /* 0x010fe200000e0000 */
[----:B-1----:R-:W-:-:S05]  /*7e80*/  @P1 IMAD.HI.U32 R0, R6, R3, RZ ;  /* 0x0000000306001227 */ /* 0x002fca00078e00ff */
[----:B------:R-:W-:-:S07]  /*7e90*/  @P1 SHF.R.U32.HI R4, RZ, R35, R0 ;  /* 0x00000023ff041219 */ /* 0x000fce0000011600 */
[----:B------:R-:W-:Y:S01]  /*7ea0*/  USHF.R.S32.HI UR9, URZ, 0x1f, UR4 ;  /* 0x0000001f3f097899 */ /* 0x000fe20008011404 */
[----:B------:R-:W-:Y:S01]  /*7eb0*/  IMAD.MOV R0, RZ, RZ, -R4 ;  /* 0x000000ffff007224 */ /* 0x000fe200078e0a04 */
[----:B------:R-:W-:Y:S02]  /*7ec0*/  UMOV UR8, UR4 ;  /* 0x0000000400087c82 */ /* 0x000fe40008000000 */
[----:B------:R-:W-:Y:S01]  /*7ed0*/  UIMAD.WIDE.U32 UR12, UR43, UR12, UR8 ;  /* 0x0000000c2b0c72a5 */ /* 0x000fe2000f8e0008 */
[----:B------:R-:W-:-:S03]  /*7ee0*/  IMAD R3, R33, R0, R6 ;  /* 0x0000000021037224 */ /* 0x000fc600078e0206 */
[----:B------:R-:W-:Y:S02]  /*7ef0*/  UIADD3 UR13, UR13, UR7, URZ ;  /* 0x000000070d0d7290 */ /* 0x000fe4000fffe03f */
[----:B------:R-:W-:Y:S01]  /*7f00*/  UIMAD UR7, UR41, UR14, URZ ;  /* 0x0000000e290772a4 */ /* 0x000fe2000f8e023f */
[----:B------:R-:W-:Y:S01]  /*7f10*/  SHF.R.S32.HI R0, RZ, 0x1f, R3 ;  /* 0x0000001fff007819 */ /* 0x000fe20000011403 */
[----:B------:R-:W-:Y:S02]  /*7f20*/  UIMAD.WIDE.U32 UR12, UR40, UR14, UR12 ;  /* 0x0000000e280c72a5 */ /* 0x000fe4000f8e000c */
[----:B------:R-:W-:-:S03]  /*7f30*/  UIMAD UR7, UR40, UR15, UR7 ;  /* 0x0000000f280772a4 */ /* 0x000fc6000f8e0207 */
[----:B------:R-:W-:Y:S02]  /*7f40*/  ULDC.64 UR14, c[0x0][0xb88] ;  /* 0x0002e200000e7ab9 */ /* 0x000fe40000000a00 */
[----:B------:R-:W-:Y:S02]  /*7f50*/  IMAD R0, R0, UR14, RZ ;  /* 0x0000000e00007c24 */ /* 0x000fe4000f8e02ff */
[----:B------:R-:W-:Y:S01]  /*7f60*/  IMAD.U32 R6, RZ, RZ, UR7 ;  /* 0x00000007ff067e24 */ /* 0x000fe2000f8e00ff */
[----:B------:R-:W-:Y:S01]  /*7f70*/  ULDC UR7, c[0x0][0xa88] ;  /* 0x0002a20000077ab9 */ /* 0x000fe20000000800 */
[----:B------:R-:W-:Y:S02]  /*7f80*/  IMAD R7, R3, UR15, R0 ;  /* 0x0000000f03077c24 */ /* 0x000fe4000f8e0200 */
[----:B------:R-:W-:-:S06]  /*7f90*/  IMAD.U32 R0, RZ, RZ, UR7 ;  /* 0x00000007ff007e24 */ /* 0x000fcc000f8e00ff */
[----:B------:R0:W5:Y:S01]  /*7fa0*/  @P3 LDG.E R0, desc[UR48][R8.64] ;  /* 0x0000003008003981 */ /* 0x000162000c1e1900 */
[----:B------:R-:W-:Y:S02]  /*7fb0*/  SHF.R.S32.HI R5, RZ, 0x1f, R4 ;  /* 0x0000001fff057819 */ /* 0x000fe40000011404 */
[----:B------:R-:W-:-:S04]  /*7fc0*/  IADD3 R4, P0, R4, UR12, RZ ;  /* 0x0000000c04047c10 */ /* 0x000fc8000ff1e0ff */
[----:B------:R-:W-:Y:S01]  /*7fd0*/  IADD3.X R5, R5, UR13, R6, P0, !PT ;  /* 0x0000000d05057c10 */ /* 0x000fe200087fe406 */
[----:B------:R-:W-:Y:S02]  /*7fe0*/  ULDC.64 UR12, c[0x0][0xb50] ;  /* 0x0002d400000c7ab9 */ /* 0x000fe40000000a00 */
[----:B------:R-:W-:-:S04]  /*7ff0*/  IMAD.WIDE.U32 R4, R3, UR14, R4 ;  /* 0x0000000e03047c25 */ /* 0x000fc8000f8e0004 */
[----:B------:R-:W-:Y:S01]  /*8000*/  IMAD.IADD R3, R5, 0x1, R7 ;  /* 0x0000000105037824 */ /* 0x000fe200078e0207 */
[----:B------:R-:W-:Y:S01]  /*8010*/  LEA R5, P0, R4, UR12, 0x2 ;  /* 0x0000000c04057c11 */ /* 0x000fe2000f8010ff */
[----:B------:R-:W-:-:S03]  /*8020*/  IMAD.U32 R7, RZ, RZ, UR42 ;  /* 0x0000002aff077e24 */ /* 0x000fc6000f8e00ff */
[----:B------:R-:W-:Y:S01]  /*8030*/  LEA.HI.X R4, R4, UR13, R3, 0x2, P0 ;  /* 0x0000000d04047c11 */ /* 0x000fe200080f1403 */
[----:B0-----:R-:W-:Y:S08]  /*8040*/  @P3 BRA `(.L_x_192) ;  /* 0x0000000000103947 */ /* 0x001ff00003800000 */
[----:B------:R-:W-:Y:S05]  /*8050*/  @!P2 BRA `(.L_x_192) ;  /* 0x00000000000ca947 */ /* 0x000fea0003800000 */
[----:B------:R-:W2:Y:S04]  /*8060*/  LDG.E R3, desc[UR48][R26.64] ;  /* 0x000000301a037981 */ /* 0x000ea8000c1e1900 */
[----:B-----5:R-:W2:Y:S02]  /*8070*/  LDG.E R0, desc[UR48][R26.64+0x4] ;  /* 0x000004301a007981 */ /* 0x020ea4000c1e1900 */
[----:B--2---:R-:W-:-:S07]  /*8080*/  IMAD.IADD R0, R0, 0x1, -R3 ;  /* 0x0000000100007824 */ /* 0x004fce00078e0a03 */
.L_x_192:
[----:B------:R-:W-:Y:S01]  /*8090*/  IMAD R3, R153, 0x40, R152 ;  /* 0x0000004099037824 */ /* 0x000fe200078e0298 */
[----:B------:R-:W-:Y:S01]  /*80a0*/  SHFL.IDX PT, R26, R5, RZ, 0x1c1f ;  /* 0x001c1fff051a7589 */ /* 0x000fe200000e0000 */
[----:B------:R-:W-:Y:S01]  /*80b0*/  IMAD R6, R7, 0xc0, R156 ;  /* 0x000000c007067824 */ /* 0x000fe200078e029c */
[----:B------:R-:W-:Y:S01]  /*80c0*/  LOP3.LUT P0, RZ, R154, 0x3, RZ, 0xc0, !PT ;  /* 0x000000039aff7812 */ /* 0x000fe2000780c0ff */
[----:B------:R-:W-:Y:S01]  /*80d0*/  IMAD.WIDE R20, R3, 0x2, R20 ;  /* 0x0000000203147825 */ /* 0x000fe200078e0214 */
[----:B------:R-:W0:Y:S01]  /*80e0*/  SHFL.IDX PT, R27, R4, RZ, 0x1c1f ;  /* 0x001c1fff041b7589 */ /* 0x000e2200000e0000 */
[----:B------:R-:W-:Y:S02]  /*80f0*/  ULDC.64 UR10, c[0x0][0xaa0] ;  /* 0x0002a800000a7ab9 */ /* 0x000fe40000000a00 */
[----:B-----5:R-:W-:Y:S01]  /*8100*/  IMAD R35, R0, R33, RZ ;  /* 0x0000002100237224 */ /* 0x020fe200078e02ff */
[----:B------:R1:W-:Y:S01]  /*8110*/  SHFL.IDX PT, R28, R5, 0x1, 0x1c1f ;  /* 0x003c1f00051c7f89 */ /* 0x0003e200000e0000 */
[----:B------:R-:W-:Y:S01]  /*8120*/  VIADD R0, R6, 0x8 ;  /* 0x0000000806007836 */ /* 0x000fe20000000000 */
[----:B------:R-:W-:-:S02]  /*8130*/  IADD3 R9, P3, R20, 0x1800, RZ ;  /* 0x0000180014097810 */ /* 0x000fc40007f7e0ff */
[----:B------:R2:W3:Y:S01]  /*8140*/  SHFL.IDX PT, R29, R4, 0x1, 0x1c1f ;  /* 0x003c1f00041d7f89 */ /* 0x0004e200000e0000 */
[----:B------:R-:W-:Y:S02]  /*8150*/  IADD3 R13, P4, R20, 0x3000, RZ ;  /* 0x00003000140d7810 */ /* 0x000fe40007f9e0ff */
[-C--:B------:R-:W-:Y:S02]  /*8160*/  ISETP.GE.OR P2, PT, R6, R35.reuse, P0 ;  /* 0x000000230600720c */ /* 0x080fe40000746670 */
[----:B-1----:R-:W-:Y:S02]  /*8170*/  LOP3.LUT R5, R20, 0x380, RZ, 0xc0, !PT ;  /* 0x0000038014057812 */ /* 0x002fe400078ec0ff */
[----:B------:R-:W-:Y:S02]  /*8180*/  LOP3.LUT R8, R9, 0x380, RZ, 0xc0, !PT ;  /* 0x0000038009087812 */ /* 0x000fe400078ec0ff */
[----:B------:R-:W-:Y:S02]  /*8190*/  ISETP.GE.OR P0, PT, R0, R35, P0 ;  /* 0x000000230000720c */ /* 0x000fe40000706670 */
[----:B------:R-:W-:-:S02]  /*81a0*/  LOP3.LUT R12, R13, 0x380, RZ, 0xc0, !PT ;  /* 0x000003800d0c7812 */ /* 0x000fc400078ec0ff */
[----:B------:R-:W-:Y:S02]  /*81b0*/  SHF.R.U64 R5, R5, 0x3, RZ ;  /* 0x0000000305057819 */ /* 0x000fe400000012ff */
[----:B------:R-:W-:Y:S01]  /*81c0*/  SHF.R.U64 R8, R8, 0x3, RZ ;  /* 0x0000000308087819 */ /* 0x000fe200000012ff */
[----:B0-----:R0:W-:Y:S01]  /*81d0*/  @!P2 ST.E desc[UR48][R26.64], R25 ;  /* 0x000000191a00a985 */ /* 0x0011e2000c101930 */
[----:B------:R-:W-:Y:S02]  /*81e0*/  SHF.R.U64 R12, R12, 0x3, RZ ;  /* 0x000000030c0c7819 */ /* 0x000fe400000012ff */
[----:B--2---:R-:W-:Y:S01]  /*81f0*/  LOP3.LUT R4, R5, R20, RZ, 0x3c, !PT ;  /* 0x0000001405047212 */ /* 0x004fe200078e3cff */
[--C-:B------:R-:W-:Y:S01]  /*8200*/  IMAD.MOV.U32 R5, RZ, RZ, R21.reuse ;  /* 0x000000ffff057224 */ /* 0x100fe200078e0015 */
[----:B------:R-:W-:Y:S01]  /*8210*/  LOP3.LUT R8, R8, R9, RZ, 0x3c, !PT ;  /* 0x0000000908087212 */ /* 0x000fe200078e3cff */
[--C-:B------:R-:W-:Y:S01]  /*8220*/  IMAD.X R9, RZ, RZ, R21.reuse, P3 ;  /* 0x000000ffff097224 */ /* 0x100fe200018e0615 */
[----:B------:R-:W-:Y:S01]  /*8230*/  LOP3.LUT R12, R12, R13, RZ, 0x3c, !PT ;  /* 0x0000000d0c0c7212 */ /* 0x000fe200078e3cff */
[----:B------:R-:W-:Y:S01]  /*8240*/  IMAD.X R13, RZ, RZ, R21, P4 ;  /* 0x000000ffff0d7224 */ /* 0x000fe200020e0615 */
[----:B---3--:R1:W-:Y:S04]  /*8250*/  @!P0 ST.E desc[UR48][R28.64], R24 ;  /* 0x000000181c008985 */ /* 0x0083e8000c101930 */
[----:B------:R-:W2:Y:S04]  /*8260*/  LD.E.128 R4, desc[UR48][R4.64] ;  /* 0x0000003004047980 */ /* 0x000ea8000c101d00 */
[----:B------:R-:W3:Y:S04]  /*8270*/  LD.E.128 R8, desc[UR48][R8.64] ;  /* 0x0000003008087980 */ /* 0x000ee8000c101d00 */
[----:B------:R-:W4:Y:S01]  /*8280*/  LD.E.128 R12, desc[UR48][R12.64] ;  /* 0x000000300c0c7980 */ /* 0x000f22000c101d00 */
[----:B------:R-:W-:-:S02]  /*8290*/  IADD3 R3, P0, R20, 0x4800, RZ ;  /* 0x0000480014037810 */ /* 0x000fc40007f1e0ff */
[----:B------:R-:W1:Y:S02]  /*82a0*/  @P1 LDC R20, c[0x0][0xbec] ;  /* 0x0002fb00ff141b82 */ /* 0x000e640000000800 */
[----:B------:R-:W-:Y:S01]  /*82b0*/  LOP3.LUT R0, R3, 0x380, RZ, 0xc0, !PT ;  /* 0x0000038003007812 */ /* 0x000fe200078ec0ff */
[----:B0-----:R-:W-:Y:S01]  /*82c0*/  IMAD.X R27, RZ, RZ, R21, P0 ;  /* 0x000000ffff1b7224 */ /* 0x001fe200000e0615 */
[----:B------:R-:W-:Y:S02]  /*82d0*/  UIMAD UR7, UR9, UR10, URZ ;  /* 0x0000000a090772a4 */ /* 0x000fe4000f8e023f */
[----:B------:R-:W-:Y:S02]  /*82e0*/  SHF.R.U64 R0, R0, 0x3, RZ ;  /* 0x0000000300007819 */ /* 0x000fe400000012ff */
[----:B------:R-:W0:Y:S01]  /*82f0*/  @P1 LDC R21, c[0x0][0xbf0] ;  /* 0x0002fc00ff151b82 */ /* 0x000e220000000800 */
[----:B------:R-:W-:Y:S01]  /*8300*/  UIMAD.WIDE.U32 UR8, UR4, UR10, URZ ;  /* 0x0000000a040872a5 */ /* 0x000fe2000f8e003f */
[----:B------:R-:W-:Y:S01]  /*8310*/  LOP3.LUT R26, R0, R3, RZ, 0x3c, !PT ;  /* 0x00000003001a7212 */ /* 0x000fe200078e3cff */
[----:B------:R-:W-:Y:S01]  /*8320*/  UIMAD UR7, UR4, UR11, UR7 ;  /* 0x0000000b040772a4 */ /* 0x000fe2000f8e0207 */
[----:B------:R-:W-:-:S02]  /*8330*/  IMAD R0, R23, 0x30, R153 ;  /* 0x0000003017007824 */ /* 0x000fc400078e0299 */
[----:B------:R-:W-:Y:S01]  /*8340*/  ULDC.64 UR10, c[0x0][0xae8] ;  /* 0x0002ba00000a7ab9 */ /* 0x000fe20000000a00 */
[----:B-1----:R-:W-:Y:S01]  /*8350*/  IMAD.U32 R29, RZ, RZ, UR42 ;  /* 0x0000002aff1d7e24 */ /* 0x002fe2000f8e00ff */
[----:B------:R-:W-:Y:S01]  /*8360*/  UIADD3 UR9, UR9, UR7, URZ ;  /* 0x0000000709097290 */ /* 0x000fe2000fffe03f */
[----:B------:R-:W-:Y:S01]  /*8370*/  IMAD.U32 R36, RZ, RZ, UR42 ;  /* 0x0000002aff247e24 */ /* 0x000fe2000f8e00ff */
[----:B------:R-:W-:Y:S01]  /*8380*/  UIMAD UR4, UR17, UR10, URZ ;  /* 0x0000000a110472a4 */ /* 0x000fe2000f8e023f */
[----:B------:R-:W-:Y:S01]  /*8390*/  IMAD R29, R29, 0xc0, R0 ;  /* 0x000000c01d1d7824 */ /* 0x000fe200078e0200 */
[----:B------:R-:W-:Y:S01]  /*83a0*/  UIMAD.WIDE.U32 UR8, UR43, UR10, UR8 ;  /* 0x0000000a2b0872a5 */ /* 0x000fe2000f8e0008 */
[----:B------:R-:W5:Y:S01]  /*83b0*/  LD.E.128 R24, desc[UR48][R26.64] ;  /* 0x000000301a187980 */ /* 0x000f62000c101d00 */
[----:B------:R-:W-:Y:S01]  /*83c0*/  UIMAD UR4, UR43, UR11, UR4 ;  /* 0x0000000b2b0472a4 */ /* 0x000fe2000f8e0204 */
[----:B------:R-:W-:Y:S01]  /*83d0*/  IMAD.MOV.U32 R3, RZ, RZ, R29 ;  /* 0x000000ffff037224 */ /* 0x000fe200078e001d */
[----:B------:R-:W-:Y:S01]  /*83e0*/  SHF.R.S32.HI R38, RZ, 0x1f, R152 ;  /* 0x0000001fff267819 */ /* 0x000fe20000011498 */
[----:B------:R-:W-:Y:S01]  /*83f0*/  ULDC.64 UR10, c[0x0][0xaf0] ;  /* 0x0002bc00000a7ab9 */ /* 0x000fe20000000a00 */
[----:B------:R-:W-:Y:S01]  /*8400*/  @P1 IMAD.HI.U32 R0, R29, R20, RZ ;  /* 0x000000141d001227 */ /* 0x000fe200078e00ff */
[----:B------:R-:W-:Y:S01]  /*8410*/  UIMAD UR41, UR41, UR10, URZ ;  /* 0x0000000a292972a4 */ /* 0x000fe2000f8e023f */
[----:B------:R-:W-:Y:S01]  /*8420*/  @!PT LDS RZ, [RZ] ;  /* 0x00000000fffff984 */ /* 0x000fe20000000800 */
[----:B------:R-:W-:Y:S01]  /*8430*/  @!PT LDS RZ, [RZ] ;  /* 0x00000000fffff984 */ /* 0x000fe20000000800 */
[----:B------:R-:W-:Y:S01]  /*8440*/  @!PT LDS RZ, [RZ] ;  /* 0x00000000fffff984 */ /* 0x000fe20000000800 */
[----:B------:R-:W-:Y:S01]  /*8450*/  @!PT LDS RZ, [RZ] ;  /* 0x00000000fffff984 */ /* 0x000fe20000000800 */
[----:B------:R1:W-:Y:S06]  /*8460*/  MEMBAR.ALL.CTA ;  /* 0x0000000000007992 */ /* 0x0003ec0000008000 */
[----:B-1----:R-:W1:Y:S01]  /*8470*/  FENCE.VIEW.ASYNC.S ;  /* 0x00000000000073c6 */ /* 0x002e620000000000 */
[----:B------:R-:W-:Y:S01]  /*8480*/  UIADD3 UR9, UR9, UR4, URZ ;  /* 0x0000000409097290 */ /* 0x000fe2000fffe03f */
[----:B------:R-:W-:Y:S01]  /*8490*/  IMAD R36, R36, 0xc0, R153 ;  /* 0x000000c024247824 */ /* 0x000fe200078e0299 */
[----:B------:R-:W-:Y:S01]  /*84a0*/  UIMAD UR4, UR40, UR11, UR41 ;  /* 0x0000000b280472a4 */ /* 0x000fe2000f8e0229 */
[----:B0-----:R-:W-:Y:S01]  /*84b0*/  @P1 SHF.R.U32.HI R3, RZ, R21, R0 ;  /* 0x00000015ff031219 */ /* 0x001fe20000011600 */
[----:B------:R-:W-:-:S03]  /*84c0*/  UIMAD.WIDE.U32 UR40, UR40, UR10, UR8 ;  /* 0x0000000a282872a5 */ /* 0x000fc6000f8e0008 */
[--C-:B------:R-:W-:Y:S01]  /*84d0*/  SHF.R.S32.HI R0, RZ, 0x1f, R3.reuse ;  /* 0x0000001fff007819 */ /* 0x100fe20000011403 */
[----:B------:R-:W-:Y:S01]  /*84e0*/  UIADD3 UR4, UR41, UR4, URZ ;  /* 0x0000000429047290 */ /* 0x000fe2000fffe03f */
[----:B------:R-:W-:Y:S01]  /*84f0*/  IMAD.MOV R28, RZ, RZ, -R3 ;  /* 0x000000ffff1c7224 */ /* 0x000fe200078e0a03 */
[----:B------:R-:W-:Y:S01]  /*8500*/  ULDC.64 UR8, c[0x0][0xae0] ;  /* 0x0002b80000087ab9 */ /* 0x000fe20000000a00 */
[----:B------:R-:W-:Y:S02]  /*8510*/  IMAD.U32 R21, RZ, RZ, UR41 ;  /* 0x00000029ff157e24 */ /* 0x000fe4000f8e00ff */
[----:B------:R-:W-:Y:S02]  /*8520*/  IMAD R0, R0, UR8, RZ ;  /* 0x0000000800007c24 */ /* 0x000fe4000f8e02ff */
[----:B------:R-:W-:Y:S02]  /*8530*/  IMAD R29, R33, R28, R29 ;  /* 0x0000001c211d7224 */ /* 0x000fe400078e021d */
[----:B------:R-:W-:-:S02]  /*8540*/  IMAD.U32 R20, RZ, RZ, UR40 ;  /* 0x00000028ff147e24 */ /* 0x000fc4000f8e00ff */
[----:B------:R-:W-:Y:S01]  /*8550*/  IMAD.U32 R21, RZ, RZ, UR4 ;  /* 0x00000004ff157e24 */ /* 0x000fe2000f8e00ff */
[----:B------:R-:W-:Y:S01]  /*8560*/  ULDC UR4, c[0x0][0xac8] ;  /* 0x0002b20000047ab9 */ /* 0x000fe20000000800 */
[C---:B------:R-:W-:Y:S01]  /*8570*/  IMAD R33, R3.reuse, UR9, R0 ;  /* 0x0000000903217c24 */ /* 0x040fe2000f8e0200 */
[----:B------:R-:W-:Y:S01]  /*8580*/  SHF.R.S32.HI R0, RZ, 0x1f, R29 ;  /* 0x0000001fff007819 */ /* 0x000fe2000001141d */
[----:B------:R-:W-:Y:S01]  /*8590*/  IMAD.WIDE.U32 R20, R3, UR8, R20 ;  /* 0x0000000803147c25 */ /* 0x000fe2000f8e0014 */
[----:B------:R-:W-:-:S03]  /*85a0*/  ULDC.64 UR8, c[0x0][0xad8] ;  /* 0x0002b60000087ab9 */ /* 0x000fc60000000a00 */
[----:B------:R-:W-:Y:S02]  /*85b0*/  IMAD.IADD R21, R21, 0x1, R33 ;  /* 0x0000000115157824 */ /* 0x000fe400078e0221 */
[----:B------:R-:W-:Y:S02]  /*85c0*/  IMAD R0, R0, UR8, RZ ;  /* 0x0000000800007c24 */ /* 0x000fe4000f8e02ff */
[----:B------:R-:W-:-:S04]  /*85d0*/  IMAD.WIDE.U32 R20, R29, UR8, R20 ;  /* 0x000000081d147c25 */ /* 0x000fc8000f8e0014 */
[----:B------:R-:W-:Y:S01]  /*85e0*/  IMAD R3, R29, UR9, R0 ;  /* 0x000000091d037c24 */ /* 0x000fe2000f8e0200 */
[----:B------:R-:W-:Y:S01]  /*85f0*/  ULDC.64 UR8, c[0x0][0xa80] ;  /* 0x0002a00000087ab9 */ /* 0x000fe20000000a00 */
[----:B------:R-:W-:Y:S01]  /*8600*/  VIADD R0, R36, 0x30 ;  /* 0x0000003024007836 */ /* 0x000fe20000000000 */
[----:B------:R-:W-:Y:S01]  /*8610*/  LEA R30, P0, R20, UR8, 0x1 ;  /* 0x00000008141e7c11 */ /* 0x000fe2000f8008ff */
[----:B------:R-:W-:-:S04]  /*8620*/  IMAD.IADD R3, R21, 0x1, R3 ;  /* 0x0000000115037824 */ /* 0x000fc800078e0203 */
[----:B-1----:R-:W0:Y:S01]  /*8630*/  SHFL.IDX PT, R29, R30, RZ, 0x181f ;  /* 0x00181fff1e1d7589 */ /* 0x002e2200000e0000 */
[----:B------:R-:W-:Y:S01]  /*8640*/  LEA.HI.X R34, R20, UR9, R3, 0x1, P0 ;  /* 0x0000000914227c11 */ /* 0x000fe200080f0c03 */
[----:B------:R-:W-:Y:S01]  /*8650*/  VIADD R3, R36, 0x60 ;  /* 0x0000006024037836 */ /* 0x000fe20000000000 */
[----:B------:R-:W-:Y:S01]  /*8660*/  ISETP.GE.AND P0, PT, R152, UR4, PT ;  /* 0x0000000498007c0c */ /* 0x000fe2000bf06270 */
[----:B------:R-:W1:Y:S01]  /*8670*/  SHFL.IDX PT, R37, R30, 0x1, 0x181f ;  /* 0x00381f001e257f89 */ /* 0x000e6200000e0000 */
[----:B------:R-:W-:Y:S02]  /*8680*/  UIADD3 UR4, UR39, 0x30820, URZ ;  /* 0x0003082027047890 */ /* 0x000fe4000fffe03f */
[-C--:B------:R-:W-:Y:S01]  /*8690*/  ISETP.GE.OR P1, PT, R36, R35.reuse, P0 ;  /* 0x000000232400720c */ /* 0x080fe20000726670 */
[----:B------:R-:W1:Y:S01]  /*86a0*/  SHFL.IDX PT, R41, R30, 0x2, 0x181f ;  /* 0x00581f001e297f89 */ /* 0x000e6200000e0000 */
[-C--:B------:R-:W-:Y:S01]  /*86b0*/  ISETP.GE.OR P2, PT, R0, R35.reuse, P0 ;  /* 0x000000230000720c */ /* 0x080fe20000746670 */
[----:B------:R-:W-:Y:S01]  /*86c0*/  UPRMT UR4, URZ, 0x654, UR4 ;  /* 0x000006543f047896 */ /* 0x000fe20008000004 */
[----:B------:R-:W-:Y:S01]  /*86d0*/  ISETP.GE.OR P3, PT, R3, R35, P0 ;  /* 0x000000230300720c */ /* 0x000fe20000766670 */
[----:B------:R-:W1:Y:S01]  /*86e0*/  SHFL.IDX PT, R21, R34, RZ, 0x181f ;  /* 0x00181fff22157589 */ /* 0x000e6200000e0000 */
[----:B------:R-:W-:-:S03]  /*86f0*/  VIADD R0, R36, 0x90 ;  /* 0x0000009024007836 */ /* 0x000fc60000000000 */
[----:B------:R-:W1:Y:S02]  /*8700*/  SHFL.IDX PT, R33, R34, 0x1, 0x181f ;  /* 0x00381f0022217f89 */ /* 0x000e6400000e0000 */
[----:B------:R-:W-:Y:S01]  /*8710*/  ISETP.GE.OR P0, PT, R0, R35, P0 ;  /* 0x000000230000720c */ /* 0x000fe20000706670 */
[----:B------:R-:W-:Y:S01]  /*8720*/  SYNCS.ARRIVE.TRANS64.RED.A1T0 RZ, [UR4], RZ ;  /* 0x000000ffffff79a7 */ /* 0x000fe20008100404 */
[----:B------:R-:W1:Y:S01]  /*8730*/  SHFL.IDX PT, R39, R34, 0x2, 0x181f ;  /* 0x00581f0022277f89 */ /* 0x000e6200000e0000 */
[----:B0-----:R-:W-:-:S03]  /*8740*/  @!P1 LEA R20, P4, R152, R29, 0x1 ;  /* 0x0000001d98149211 */ /* 0x001fc600078808ff */
[----:B------:R0:W0:Y:S01]  /*8750*/  SHFL.IDX PT, R3, R34, 0x3, 0x181f ;  /* 0x00781f0022037f89 */ /* 0x00002200000e0000 */
[----:B-1----:R-:W-:-:S03]  /*8760*/  @!P2 LEA R28, P5, R152, R37, 0x1 ;  /* 0x00000025981ca211 */ /* 0x002fc600078a08ff */
[----:B------:R1:W0:Y:S01]  /*8770*/  SHFL.IDX PT, R37, R30, 0x3, 0x181f ;  /* 0x00781f001e257f89 */ /* 0x00022200000e0000 */
[C---:B------:R-:W-:Y:S02]  /*8780*/  @!P3 LEA R32, P6, R152.reuse, R41, 0x1 ;  /* 0x000000299820b211 */ /* 0x040fe400078c08ff */
[C-C-:B------:R-:W-:Y:S02]  /*8790*/  @!P1 LEA.HI.X R21, R152.reuse, R21, R38.reuse, 0x1, P4 ;  /* 0x0000001598159211 */ /* 0x140fe400020f0c26 */
[C-C-:B------:R-:W-:Y:S02]  /*87a0*/  @!P2 LEA.HI.X R29, R152.reuse, R33, R38.reuse, 0x1, P5 ;  /* 0x00000021981da211 */ /* 0x140fe400028f0c26 */
[----:B------:R-:W-:Y:S01]  /*87b0*/  @!P3 LEA.HI.X R33, R152, R39, R38, 0x1, P6 ;  /* 0x000000279821b211 */ /* 0x000fe200030f0c26 */
[----:B--2---:R1:W-:Y:S04]  /*87c0*/  @!P1 ST.E.128 desc[UR48][R20.64], R4 ;  /* 0x0000000414009985 */ /* 0x0043e8000c101d30 */
[----:B---3--:R1:W-:Y:S04]  /*87d0*/  @!P2 ST.E.128 desc[UR48][R28.64], R8 ;  /* 0x000000081c00a985 */ /* 0x0083e8000c101d30 */
[----:B----4-:R1:W-:Y:S01]  /*87e0*/  @!P3 ST.E.128 desc[UR48][R32.64], R12 ;  /* 0x0000000c2000b985 */ /* 0x0103e2000c101d30 */
[----:B0-----:R-:W-:Y:S05]  /*87f0*/  @P0 BRA `(.L_x_193) ;  /* 0x0000000800840947 */ /* 0x001fea0003800000 */
[----:B-1----:R-:W-:-:S04]  /*8800*/  LEA R4, P0, R152, R37, 0x1 ;  /* 0x0000002598047211 */ /* 0x002fc800078008ff */
[----:B------:R-:W-:-:S05]  /*8810*/  LEA.HI.X R5, R152, R3, R38, 0x1, P0 ;  /* 0x0000000398057211 */ /* 0x000fca00000f0c26 */
[----:B-----5:R0:W-:Y:S01]  /*8820*/  ST.E.128 desc[UR48][R4.64], R24 ;  /* 0x0000001804007985 */ /* 0x0201e2000c101d30 */
[----:B------:R-:W-:Y:S05]  /*8830*/  BRA `(.L_x_193) ;  /* 0x0000000800747947 */ /* 0x000fea0003800000 */
.L_x_191:
[----:B------:R-:W-:Y:S01]  /*8840*/  ULDC.64 UR8, c[0x0][0xc00] ;  /* 0x0003000000087ab9 */ /* 0x000fe20000000a00 */
[----:B------:R-:W-:Y:S01]  /*8850*/  ULDC UR4, c[0x0][0xa88] ;  /* 0x0002a20000047ab9 */ /* 0x000fe20000000800 */
[----:B------:R-:W-:Y:S01]  /*8860*/  UISETP.NE.U32.AND UP0, UPT, UR8, URZ, UPT ;  /* 0x0000003f0800728c */ /* 0x000fe2000bf05070 */
[----:B------:R-:W0:Y:S03]  /*8870*/  LDC R11, c[0x0][0xbe8] ;  /* 0x0002fa00ff0b7b82 */ /* 0x000e260000000800 */
[----:B------:R-:W-:-:S03]  /*8880*/  UISETP.NE.AND.EX UP0, UPT, UR9, URZ, UPT, UP0 ;  /* 0x0000003f0900728c */ /* 0x000fc6000bf05300 */
[----:B------:R-:W-:Y:S02]  /*8890*/  ULDC.64 UR8, c[0x0][0xc00] ;  /* 0x0003000000087ab9 */ /* 0x000fe40000000a00 */
[----:B------:R-:W-:Y:S01]  /*88a0*/  UIMAD.WIDE UR8, UR40, 0x4, UR8 ;  /* 0x00000004280878a5 */ /* 0x000fe2000f8e0208 */
[----:B------:R-:W-:-:S05]  /*88b0*/  PLOP3.LUT P2, PT, PT, PT, UP0, 0x80, 0x0 ;  /* 0x000000000000781c */ /* 0x000fca0003f4f008 */
[----:B------:R-:W-:Y:S02]  /*88c0*/  IMAD.U32 R4, RZ, RZ, UR8 ;  /* 0x00000008ff047e24 */ /* 0x000fe4000f8e00ff */
[----:B------:R-:W-:Y:S01]  /*88d0*/  IMAD.U32 R5, RZ, RZ, UR9 ;  /* 0x00000009ff057e24 */ /* 0x000fe2000f8e00ff */
[----:B------:R-:W-:Y:S02]  /*88e0*/  ULDC.64 UR8, c[0x0][0xc08] ;  /* 0x0003020000087ab9 */ /* 0x000fe40000000a00 */
[----:B------:R-:W-:-:S03]  /*88f0*/  UISETP.NE.U32.AND UP1, UPT, UR8, URZ, UPT ;  /* 0x0000003f0800728c */ /* 0x000fc6000bf25070 */
[----:B------:R-:W2:Y:S01]  /*8900*/  @P2 LDG.E R3, desc[UR48][R4.64] ;  /* 0x0000003004032981 */ /* 0x000ea2000c1e1900 */
[----:B------:R-:W-:Y:S01]  /*8910*/  UISETP.NE.AND.EX UP1, UPT, UR9, URZ, UPT, UP1 ;  /* 0x0000003f0900728c */ /* 0x000fe2000bf25310 */
[----:B------:R-:W-:-:S05]  /*8920*/  IMAD.U32 R0, RZ, RZ, UR4 ;  /* 0x00000004ff007e24 */ /* 0x000fca000f8e00ff */
[----:B------:R-:W-:-:S05]  /*8930*/  PLOP3.LUT P3, PT, PT, PT, UP1, 0x80, 0x0 ;  /* 0x000000000000781c */ /* 0x000fca0003f6f018 */
[----:B------:R-:W-:Y:S02]  /*8940*/  @UP1 ULDC.64 UR8, c[0x0][0xc08] ;  /* 0x0003020000081ab9 */ /* 0x000fe40000000a00 */
[----:B------:R-:W-:-:S06]  /*8950*/  @UP1 UIMAD.WIDE UR8, UR40, 0x4, UR8 ;  /* 0x00000004280818a5 */ /* 0x000fcc000f8e0208 */
[----:B------:R-:W-:Y:S02]  /*8960*/  IMAD.U32 R6, RZ, RZ, UR8 ;  /* 0x00000008ff067e24 */ /* 0x000fe4000f8e00ff */
[----:B------:R-:W-:-:S05]  /*8970*/  IMAD.U32 R7, RZ, RZ, UR9 ;  /* 0x00000009ff077e24 */ /* 0x000fca000f8e00ff */
[----:B------:R1:W5:Y:S01]  /*8980*/  @P3 LDG.E R0, desc[UR48][R6.64] ;  /* 0x0000003006003981 */ /* 0x000362000c1e1900 */
[----:B0-----:R-:W-:Y:S01]  /*8990*/  ISETP.NE.AND P0, PT, R11, 0x1, PT ;  /* 0x000000010b00780c */ /* 0x001fe20003f05270 */
[----:B------:R-:W-:Y:S01]  /*89a0*/  UMOV UR4, URZ ;  /* 0x0000003f00047c82 */ /* 0x000fe20008000000 */
[----:B------:R-:W-:Y:S01]  /*89b0*/  USHF.R.S32.HI UR11, URZ, 0x1f, UR43 ;  /* 0x0000001f3f0b7899 */ /* 0x000fe2000801142b */
[----:B------:R-:W0:Y:S10]  /*89c0*/  S2R R8, SR_TID.X ;  /* 0x0000000000087919 */ /* 0x000e340000002100 */
[----:B------:R-:W3:Y:S01]  /*89d0*/  @P0 LDC R9, c[0x0][0xbec] ;  /* 0x0002fb00ff090b82 */ /* 0x000ee20000000800 */
[----:B0-----:R-:W-:-:S05]  /*89e0*/  VIADD R8, R8, 0xffffff80 ;  /* 0xffffff8008087836 */ /* 0x001fca0000000000 */
[----:B------:R-:W-:Y:S02]  /*89f0*/  ISETP.GE.AND P1, PT, R8, 0xc0, PT ;  /* 0x000000c00800780c */ /* 0x000fe40003f26270 */
[----:B--2---:R-:W-:-:S13]  /*8a00*/  @P2 R2UR UR4, R3 ;  /* 0x00000000030422ca */ /* 0x004fda00000e0000 */
[----:B------:R-:W-:Y:S01]  /*8a10*/  USHF.R.S32.HI UR10, URZ, 0x1f, UR4 ;  /* 0x0000001f3f0a7899 */ /* 0x000fe20008011404 */
[----:B-1-3--:R-:W-:Y:S11]  /*8a20*/  @P3 BRA `(.L_x_194) ;  /* 0x0000000000103947 */ /* 0x00aff60003800000 */
[----:B------:R-:W-:Y:S05]  /*8a30*/  @!P2 BRA `(.L_x_194) ;  /* 0x00000000000ca947 */ /* 0x000fea0003800000 */
[----:B------:R-:W2:Y:S04]  /*8a40*/  LDG.E R3, desc[UR48][R4.64] ;  /* 0x0000003004037981 */ /* 0x000ea8000c1e1900 */
[----:B-----5:R-:W2:Y:S02]  /*8a50*/  LDG.E R0, desc[UR48][R4.64+0x4] ;  /* 0x0000043004007981 */ /* 0x020ea4000c1e1900 */
[----:B--2---:R-:W-:-:S07]  /*8a60*/  IMAD.IADD R0, R0, 0x1, -R3 ;  /* 0x0000000100007824 */ /* 0x004fce00078e0a03 */
.L_x_194:
[----:B------:R-:W-:Y:S01]  /*8a70*/  USEL UR40, UR40, URZ, !UP0 ;  /* 0x0000003f28287287 */ /* 0x000fe2000c000000 */
[----:B------:R-:W-:Y:S01]  /*8a80*/  BSSY B1, `(.L_x_195) ;  /* 0x000002d000017945 */ /* 0x000fe20003800000 */
[----:B------:R-:W-:-:S03]  /*8a90*/  USEL UR41, UR41, URZ, !UP0 ;  /* 0x0000003f29297287 */ /* 0x000fc6000c000000 */
[----:B------:R-:W-:Y:S09]  /*8aa0*/  @P1 BRA `(.L_x_196) ;  /* 0x0000000000a81947 */ /* 0x000ff20003800000 */
[----:B------:R-:W0:Y:S01]  /*8ab0*/  S2R R4, SR_TID.X ;  /* 0x0000000000047919 */ /* 0x000e220000002100 */
[----:B------:R-:W1:Y:S01]  /*8ac0*/  LDC R6, c[0x0][0xbe8] ;  /* 0x0002fa00ff067b82 */ /* 0x000e620000000800 */
[----:B------:R-:W-:-:S05]  /*8ad0*/  MOV R3, UR42 ;  /* 0x0000002a00037c02 */ /* 0x000fca0008000f00 */
[----:B0-----:R-:W-:Y:S02]  /*8ae0*/  IMAD R3, R3, 0xc0, R4 ;  /* 0x000000c003037824 */ /* 0x001fe400078e0204 */
[----:B-1---5:R-:W-:Y:S02]  /*8af0*/  IMAD R4, R0, R6, RZ ;  /* 0x0000000600047224 */ /* 0x022fe400078e02ff */
[----:B------:R-:W-:-:S05]  /*8b00*/  VIADD R5, R3, 0xffffff80 ;  /* 0xffffff8003057836 */ /* 0x000fca0000000000 */
[----:B------:R-:W-:-:S13]  /*8b10*/  ISETP.GE.AND P1, PT, R5, R4, PT ;  /* 0x000000040500720c */ /* 0x000fda0003f26270 */
[----:B------:R-:W-:Y:S05]  /*8b20*/  @P1 BRA `(.L_x_196) ;  /* 0x0000000000881947 */ /* 0x000fea0003800000 */
[----:B------:R-:W-:Y:S01]  /*8b30*/  ISETP.NE.AND P1, PT, R6, 0x1, PT ;  /* 0x000000010600780c */ /* 0x000fe20003f25270 */
[----:B------:R-:W-:Y:S01]  /*8b40*/  ULDC.64 UR12, c[0x0][0xb90] ;  /* 0x0002e400000c7ab9 */ /* 0x000fe20000000a00 */
[----:B------:R-:W-:Y:S01]  /*8b50*/  UMOV UR8, UR4 ;  /* 0x0000000400087c82 */ /* 0x000fe20008000000 */
[----:B------:R-:W-:Y:S01]  /*8b60*/  UIMAD UR7, UR11, UR12, URZ ;  /* 0x0000000c0b0772a4 */ /* 0x000fe2000f8e023f */
[----:B------:R-:W-:Y:S02]  /*8b70*/  UMOV UR9, UR10 ;  /* 0x0000000a00097c82 */ /* 0x000fe40008000000 */
[----:B------:R-:W-:Y:S02]  /*8b80*/  UIMAD.WIDE.U32 UR8, UR43, UR12, UR8 ;  /* 0x0000000c2b0872a5 */ /* 0x000fe4000f8e0008 */
[----:B------:R-:W-:-:S03]  /*8b90*/  UIMAD UR7, UR43, UR13, UR7 ;  /* 0x0000000d2b0772a4 */ /* 0x000fc6000f8e0207 */
[----:B------:R-:W-:Y:S02]  /*8ba0*/  ULDC.64 UR12, c[0x0][0xb98] ;  /* 0x0002e600000c7ab9 */ /* 0x000fe40000000a00 */
[----:B------:R-:W0:Y:S01]  /*8bb0*/  @P1 LDC R4, c[0x0][0xbec] ;  /* 0x0002fb00ff041b82 */ /* 0x000e220000000800 */
[----:B------:R-:W-:Y:S02]  /*8bc0*/  UIADD3 UR9, UR9, UR7, URZ ;  /* 0x0000000709097290 */ /* 0x000fe4000fffe03f */
[----:B------:R-:W-:Y:S02]  /*8bd0*/  UIMAD UR7, UR41, UR12, URZ ;  /* 0x0000000c290772a4 */ /* 0x000fe4000f8e023f */
[----:B------:R-:W-:Y:S02]  /*8be0*/  UIMAD.WIDE.U32 UR8, UR40, UR12, UR8 ;  /* 0x0000000c280872a5 */ /* 0x000fe4000f8e0008 */
[----:B------:R-:W-:Y:S01]  /*8bf0*/  UIMAD UR7, UR40, UR13, UR7 ;  /* 0x0000000d280772a4 */ /* 0x000fe2000f8e0207 */
[----:B------:R-:W1:Y:S02]  /*8c00*/  @P1 LDC R8, c[0x0][0xbf0] ;  /* 0x0002fc00ff081b82 */ /* 0x000e640000000800 */
[----:B------:R-:W-:Y:S01]  /*8c10*/  ULDC.64 UR12, c[0x0][0xb88] ;  /* 0x0002e200000c7ab9 */ /* 0x000fe20000000a00 */
[----:B0-----:R-:W-:-:S04]  /*8c20*/  @P1 IMAD.HI.U32 R3, R5, R4, RZ ;  /* 0x0000000405031227 */ /* 0x001fc800078e00ff */
[----:B------:R-:W-:Y:S01]  /*8c30*/  IMAD.MOV.U32 R4, RZ, RZ, R5 ;  /* 0x000000ffff047224 */ /* 0x000fe200078e0005 */
[----:B-1----:R-:W-:Y:S01]  /*8c40*/  @P1 SHF.R.U32.HI R4, RZ, R8, R3 ;  /* 0x00000008ff041219 */ /* 0x002fe20000011603 */
[----:B------:R-:W-:-:S04]  /*8c50*/  IMAD.U32 R8, RZ, RZ, UR7 ;  /* 0x00000007ff087e24 */ /* 0x000fc8000f8e00ff */
[----:B------:R-:W-:-:S04]  /*8c60*/  IMAD.MOV R3, RZ, RZ, -R4 ;  /* 0x000000ffff037224 */ /* 0x000fc800078e0a04 */
[----:B------:R-:W-:Y:S01]  /*8c70*/  IMAD R3, R6, R3, R5 ;  /* 0x0000000306037224 */ /* 0x000fe200078e0205 */
[----:B------:R-:W-:Y:S02]  /*8c80*/  SHF.R.S32.HI R5, RZ, 0x1f, R4 ;  /* 0x0000001fff057819 */ /* 0x000fe40000011404 */
[----:B------:R-:W-:Y:S02]  /*8c90*/  IADD3 R4, P1, R4, UR8, RZ ;  /* 0x0000000804047c10 */ /* 0x000fe4000ff3e0ff */
[----:B------:R-:W-:Y:S02]  /*8ca0*/  SHF.R.S32.HI R6, RZ, 0x1f, R3 ;  /* 0x0000001fff067819 */ /* 0x000fe40000011403 */
[----:B------:R-:W-:Y:S01]  /*8cb0*/  IADD3.X R5, R5, UR9, R8, P1, !PT ;  /* 0x0000000905057c10 */ /* 0x000fe20008ffe408 */
[----:B------:R-:W-:Y:S02]  /*8cc0*/  ULDC.64 UR8, c[0x0][0xb50] ;  /* 0x0002d40000087ab9 */ /* 0x000fe40000000a00 */
[----:B------:R-:W-:-:S02]  /*8cd0*/  IMAD R6, R6, UR12, RZ ;  /* 0x0000000c06067c24 */ /* 0x000fc4000f8e02ff */
[----:B------:R-:W-:-:S04]  /*8ce0*/  IMAD.WIDE.U32 R4, R3, UR12, R4 ;  /* 0x0000000c03047c25 */ /* 0x000fc8000f8e0004 */
[----:B------:R-:W-:Y:S01]  /*8cf0*/  IMAD R7, R3, UR13, R6 ;  /* 0x0000000d03077c24 */ /* 0x000fe2000f8e0206 */
[----:B------:R-:W-:-:S03]  /*8d00*/  LEA R6, P1, R4, UR8, 0x2 ;  /* 0x0000000804067c11 */ /* 0x000fc6000f8210ff */
[----:B------:R-:W-:-:S05]  /*8d10*/  IMAD.IADD R3, R5, 0x1, R7 ;  /* 0x0000000105037824 */ /* 0x000fca00078e0207 */
[----:B------:R-:W-:Y:S01]  /*8d20*/  LEA.HI.X R7, R4, UR9, R3, 0x2, P1 ;  /* 0x0000000904077c11 */ /* 0x000fe200088f1403 */
[----:B------:R-:W-:-:S05]  /*8d30*/  IMAD.MOV.U32 R3, RZ, RZ, -0x800000 ;  /* 0xff800000ff037424 */ /* 0x000fca00078e00ff */
[----:B------:R0:W-:Y:S02]  /*8d40*/  STG.E desc[UR48][R6.64], R3 ;  /* 0x0000000306007986 */ /* 0x0001e4000c101930 */
.L_x_196:
[----:B------:R-:W-:Y:S05]  /*8d50*/  BSYNC B1 ;  /* 0x0000000000017941 */ /* 0x000fea0003800000 */
.L_x_195:
[----:B------:R-:W1:Y:S01]  /*8d60*/  @P0 LDC R5, c[0x0][0xbf0] ;  /* 0x0002fc00ff050b82 */ /* 0x000e620000000800 */
[----:B------:R-:W-:Y:S01]  /*8d70*/  ULDC.64 UR12, c[0x0][0xaa0] ;  /* 0x0002a800000c7ab9 */ /* 0x000fe20000000a00 */
[----:B0-----:R-:W-:Y:S01]  /*8d80*/  IMAD.U32 R6, RZ, RZ, UR42 ;  /* 0x0000002aff067e24 */ /* 0x001fe2000f8e00ff */
[----:B------:R-:W-:Y:S01]  /*8d90*/  UIMAD UR7, UR10, UR12, URZ ;  /* 0x0000000c0a0772a4 */ /* 0x000fe2000f8e023f */
[----:B------:R-:W-:Y:S01]  /*8da0*/  IMAD R3, R23, 0x30, R153 ;  /* 0x0000003017037824 */ /* 0x000fe200078e0299 */
[----:B------:R-:W-:Y:S01]  /*8db0*/  UIMAD.WIDE.U32 UR8, UR4, UR12, URZ ;  /* 0x0000000c040872a5 */ /* 0x000fe2000f8e003f */
[----:B-----5:R-:W-:Y:S01]  /*8dc0*/  IMAD R29, R0, R11, RZ ;  /* 0x0000000b001d7224 */ /* 0x020fe200078e02ff */
[----:B------:R-:W-:Y:S01]  /*8dd0*/  UIMAD UR7, UR4, UR13, UR7 ;  /* 0x0000000d040772a4 */ /* 0x000fe2000f8e0207 */
[----:B------:R-:W-:Y:S01]  /*8de0*/  IMAD R6, R6, 0xc0, R3 ;  /* 0x000000c006067824 */ /* 0x000fe200078e0203 */
[----:B------:R-:W-:Y:S01]  /*8df0*/  SHF.R.S32.HI R12, RZ, 0x1f, R152 ;  /* 0x0000001fff0c7819 */ /* 0x000fe20000011498 */
[----:B------:R-:W-:Y:S01]  /*8e00*/  ULDC.64 UR12, c[0x0][0xae8] ;  /* 0x0002ba00000c7ab9 */ /* 0x000fe20000000a00 */
[----:B------:R-:W-:Y:S01]  /*8e10*/  UIADD3 UR9, UR9, UR7, URZ ;  /* 0x0000000709097290 */ /* 0x000fe2000fffe03f */
[----:B------:R-:W-:Y:S01]  /*8e20*/  @P0 IMAD.HI.U32 R4, R6, R9, RZ ;  /* 0x0000000906040227 */ /* 0x000fe200078e00ff */
[----:B------:R-:W-:-:S02]  /*8e30*/  UIMAD UR4, UR11, UR12, URZ ;  /* 0x0000000c0b0472a4 */ /* 0x000fc4000f8e023f */
[----:B------:R-:W-:Y:S01]  /*8e40*/  UIMAD.WIDE.U32 UR8, UR43, UR12, UR8 ;  /* 0x0000000c2b0872a5 */ /* 0x000fe2000f8e0008 */
[----:B------:R-:W-:Y:S01]  /*8e50*/  IMAD.MOV.U32 R3, RZ, RZ, R6 ;  /* 0x000000ffff037224 */ /* 0x000fe200078e0006 */
[----:B------:R-:W-:Y:S01]  /*8e60*/  UIMAD UR4, UR43, UR13, UR4 ;  /* 0x0000000d2b0472a4 */ /* 0x000fe2000f8e0204 */
[----:B------:R-:W-:-:S03]  /*8e70*/  ULDC.64 UR10, c[0x0][0xaf0] ;  /* 0x0002bc00000a7ab9 */ /* 0x000fc60000000a00 */
[----:B------:R-:W-:Y:S02]  /*8e80*/  UIADD3 UR9, UR9, UR4, URZ ;  /* 0x0000000409097290 */ /* 0x000fe4000fffe03f */
[----:B------:R-:W-:Y:S01]  /*8e90*/  UIMAD UR4, UR41, UR10, URZ ;  /* 0x0000000a290472a4 */ /* 0x000fe2000f8e023f */
[----:B-1----:R-:W-:Y:S01]  /*8ea0*/  @P0 SHF.R.U32.HI R3, RZ, R5, R4 ;  /* 0x00000005ff030219 */ /* 0x002fe20000011604 */
[----:B------:R-:W-:Y:S02]  /*8eb0*/  UIMAD.WIDE.U32 UR8, UR40, UR10, UR8 ;  /* 0x0000000a280872a5 */ /* 0x000fe4000f8e0008 */
[----:B------:R-:W-:Y:S01]  /*8ec0*/  UIMAD UR4, UR40, UR11, UR4 ;  /* 0x0000000b280472a4 */ /* 0x000fe2000f8e0204 */
[--C-:B------:R-:W-:Y:S01]  /*8ed0*/  SHF.R.S32.HI R4, RZ, 0x1f, R3.reuse ;  /* 0x0000001fff047819 */ /* 0x100fe20000011403 */
[----:B------:R-:W-:Y:S01]  /*8ee0*/  IMAD.MOV R7, RZ, RZ, -R3 ;  /* 0x000000ffff077224 */ /* 0x000fe200078e0a03 */
[----:B------:R-:W-:Y:S01]  /*8ef0*/  ULDC.64 UR10, c[0x0][0xae0] ;  /* 0x0002b800000a7ab9 */ /* 0x000fe20000000a00 */
[----:B------:R-:W-:-:S02]  /*8f00*/  UIADD3 UR4, UR9, UR4, URZ ;  /* 0x0000000409047290 */ /* 0x000fc4000fffe03f */
[----:B------:R-:W-:Y:S02]  /*8f10*/  IMAD.U32 R5, RZ, RZ, UR9 ;  /* 0x00000009ff057e24 */ /* 0x000fe4000f8e00ff */
[----:B------:R-:W-:Y:S02]  /*8f20*/  IMAD R7, R11, R7, R6 ;  /* 0x000000070b077224 */ /* 0x000fe400078e0206 */
[----:B------:R-:W-:Y:S02]  /*8f30*/  IMAD R8, R4, UR10, RZ ;  /* 0x0000000a04087c24 */ /* 0x000fe4000f8e02ff */
[----:B------:R-:W-:Y:S01]  /*8f40*/  IMAD.U32 R4, RZ, RZ, UR8 ;  /* 0x00000008ff047e24 */ /* 0x000fe2000f8e00ff */
[----:B------:R-:W-:Y:S01]  /*8f50*/  SHF.R.S32.HI R6, RZ, 0x1f, R7 ;  /* 0x0000001fff067819 */ /* 0x000fe20000011407 */
[----:B------:R-:W-:Y:S01]  /*8f60*/  IMAD.U32 R5, RZ, RZ, UR4 ;  /* 0x00000004ff057e24 */ /* 0x000fe2000f8e00ff */
[----:B------:R-:W-:Y:S01]  /*8f70*/  ULDC.64 UR8, c[0x0][0xad8] ;  /* 0x0002b60000087ab9 */ /* 0x000fe20000000a00 */
[C---:B------:R-:W-:Y:S01]  /*8f80*/  IMAD R9, R3.reuse, UR11, R8 ;  /* 0x0000000b03097c24 */ /* 0x040fe2000f8e0208 */
[----:B------:R-:W-:Y:S01]  /*8f90*/  ULDC UR4, c[0x0][0xac8] ;  /* 0x0002b20000047ab9 */ /* 0x000fe20000000800 */
[----:B------:R-:W-:-:S04]  /*8fa0*/  IMAD.WIDE.U32 R4, R3, UR10, R4 ;  /* 0x0000000a03047c25 */ /* 0x000fc8000f8e0004 */
[----:B------:R-:W-:Y:S02]  /*8fb0*/  IMAD R6, R6, UR8, RZ ;  /* 0x0000000806067c24 */ /* 0x000fe4000f8e02ff */
[----:B------:R-:W-:Y:S02]  /*8fc0*/  IMAD.IADD R5, R5, 0x1, R9 ;  /* 0x0000000105057824 */ /* 0x000fe400078e0209 */
[C---:B------:R-:W-:Y:S02]  /*8fd0*/  IMAD R3, R7.reuse, UR9, R6 ;  /* 0x0000000907037c24 */ /* 0x040fe4000f8e0206 */
[----:B------:R-:W-:Y:S01]  /*8fe0*/  IMAD.WIDE.U32 R4, R7, UR8, R4 ;  /* 0x0000000807047c25 */ /* 0x000fe2000f8e0004 */
[----:B------:R-:W-:-:S03]  /*8ff0*/  ULDC.64 UR8, c[0x0][0xa80] ;  /* 0x0002a00000087ab9 */ /* 0x000fc60000000a00 */
[----:B------:R-:W-:Y:S01]  /*9000*/  IMAD.IADD R3, R5, 0x1, R3 ;  /* 0x0000000105037824 */ /* 0x000fe200078e0203 */
[----:B------:R-:W-:Y:S01]  /*9010*/  LEA R5, P0, R4, UR8, 0x1 ;  /* 0x0000000804057c11 */ /* 0x000fe2000f8008ff */
[----:B------:R-:W-:-:S03]  /*9020*/  IMAD.U32 R8, RZ, RZ, UR42 ;  /* 0x0000002aff087e24 */ /* 0x000fc6000f8e00ff */
[----:B------:R-:W-:Y:S01]  /*9030*/  LEA.HI.X R10, R4, UR9, R3, 0x1, P0 ;  /* 0x00000009040a7c11 */ /* 0x000fe200080f0c03 */
[----:B------:R-:W0:Y:S01]  /*9040*/  SHFL.IDX PT, R9, R5, RZ, 0x181f ;  /* 0x00181fff05097589 */ /* 0x000e2200000e0000 */
[----:B------:R-:W-:Y:S01]  /*9050*/  IMAD R6, R8, 0xc0, R153 ;  /* 0x000000c008067824 */ /* 0x000fe200078e0299 */
[----:B------:R-:W-:Y:S02]  /*9060*/  ISETP.GE.AND P0, PT, R152, UR4, PT ;  /* 0x0000000498007c0c */ /* 0x000fe4000bf06270 */
[----:B------:R-:W1:Y:S01]  /*9070*/  SHFL.IDX PT, R13, R5, 0x1, 0x181f ;  /* 0x00381f00050d7f89 */ /* 0x000e6200000e0000 */
[C---:B------:R-:W-:Y:S01]  /*9080*/  VIADD R0, R6.reuse, 0x30 ;  /* 0x0000003006007836 */ /* 0x040fe20000000000 */
[CC--:B------:R-:W-:Y:S01]  /*9090*/  ISETP.GE.OR P3, PT, R6.reuse, R29.reuse, P0 ;  /* 0x0000001d0600720c */ /* 0x0c0fe20000766670 */
[C---:B------:R-:W-:Y:S01]  /*90a0*/  VIADD R3, R6.reuse, 0x60 ;  /* 0x0000006006037836 */ /* 0x040fe20000000000 */
[----:B------:R-:W2:Y:S01]  /*90b0*/  SHFL.IDX PT, R21, R5, 0x2, 0x181f ;  /* 0x00581f0005157f89 */ /* 0x000ea200000e0000 */
[----:B------:R-:W-:Y:S01]  /*90c0*/  VIADD R4, R6, 0x90 ;  /* 0x0000009006047836 */ /* 0x000fe20000000000 */
[----:B------:R-:W-:-:S02]  /*90d0*/  ISETP.GE.OR P2, PT, R0, R29, P0 ;  /* 0x0000001d0000720c */ /* 0x000fc40000746670 */
[----:B------:R-:W3:Y:S01]  /*90e0*/  SHFL.IDX PT, R7, R10, RZ, 0x181f ;  /* 0x00181fff0a077589 */ /* 0x000ee200000e0000 */
[-C--:B------:R-:W-:Y:S02]  /*90f0*/  ISETP.GE.OR P1, PT, R3, R29.reuse, P0 ;  /* 0x0000001d0300720c */ /* 0x080fe40000726670 */
[----:B------:R-:W-:Y:S01]  /*9100*/  ISETP.GE.OR P0, PT, R4, R29, P0 ;  /* 0x0000001d0400720c */ /* 0x000fe20000706670 */
[----:B------:R3:W4:Y:S04]  /*9110*/  SHFL.IDX PT, R27, R5, 0x3, 0x181f ;  /* 0x00781f00051b7f89 */ /* 0x00072800000e0000 */
[----:B------:R-:W4:Y:S04]  /*9120*/  SHFL.IDX PT, R11, R10, 0x1, 0x181f ;  /* 0x00381f000a0b7f89 */ /* 0x000f2800000e0000 */
[----:B------:R-:W4:Y:S01]  /*9130*/  SHFL.IDX PT, R15, R10, 0x2, 0x181f ;  /* 0x00581f000a0f7f89 */ /* 0x000f2200000e0000 */
[----:B0-----:R-:W-:-:S03]  /*9140*/  @!P3 LEA R4, P6, R152, R9, 0x1 ;  /* 0x000000099804b211 */ /* 0x001fc600078c08ff */
[----:B------:R4:W0:Y:S01]  /*9150*/  SHFL.IDX PT, R25, R10, 0x3, 0x181f ;  /* 0x00781f000a197f89 */ /* 0x00082200000e0000 */
[C---:B-1----:R-:W-:Y:S02]  /*9160*/  @!P2 LEA R6, P5, R152.reuse, R13, 0x1 ;  /* 0x0000000d9806a211 */ /* 0x042fe400078a08ff */
[C---:B--2---:R-:W-:Y:S02]  /*9170*/  @!P1 LEA R8, P4, R152.reuse, R21, 0x1 ;  /* 0x0000001598089211 */ /* 0x044fe400078808ff */
[C---:B---3--:R-:W-:Y:S02]  /*9180*/  @!P3 LEA.HI.X R5, R152.reuse, R7, R12, 0x1, P6 ;  /* 0x000000079805b211 */ /* 0x048fe400030f0c0c */
[----:B----4-:R-:W-:-:S03]  /*9190*/  @!P0 LEA R10, P6, R152, R27, 0x1 ;  /* 0x0000001b980a8211 */ /* 0x010fc600078c08ff */
[----:B------:R2:W-:Y:S01]  /*91a0*/  @!P3 ST.E.128 desc[UR48][R4.64], RZ ;  /* 0x000000ff0400b985 */ /* 0x0005e2000c101d30 */
[C-C-:B------:R-:W-:Y:S02]  /*91b0*/  @!P2 LEA.HI.X R7, R152.reuse, R11, R12.reuse, 0x1, P5 ;  /* 0x0000000b9807a211 */ /* 0x140fe400028f0c0c */
[----:B------:R-:W-:-:S03]  /*91c0*/  @!P1 LEA.HI.X R9, R152, R15, R12, 0x1, P4 ;  /* 0x0000000f98099211 */ /* 0x000fc600020f0c0c */
[----:B------:R2:W-:Y:S01]  /*91d0*/  @!P2 ST.E.128 desc[UR48][R6.64], RZ ;  /* 0x000000ff0600a985 */ /* 0x0005e2000c101d30 */
[----:B0-----:R-:W-:-:S03]  /*91e0*/  @!P0 LEA.HI.X R11, R152, R25, R12, 0x1, P6 ;  /* 0x00000019980b8211 */ /* 0x001fc600030f0c0c */
[----:B------:R2:W-:Y:S04]  /*91f0*/  @!P1 ST.E.128 desc[UR48][R8.64], RZ ;  /* 0x000000ff08009985 */ /* 0x0005e8000c101d30 */
[----:B------:R2:W-:Y:S02]  /*9200*/  @!P0 ST.E.128 desc[UR48][R10.64], RZ ;  /* 0x000000ff0a008985 */ /* 0x0005e4000c101d30 */
.L_x_193:
[----:B------:R-:W-:Y:S05]  /*9210*/  BSYNC B0 ;  /* 0x0000000000007941 */ /* 0x000fea0003800000 */
.L_x_190:
[----:B------:R-:W-:Y:S02]  /*9220*/  ULDC UR4, c[0x0][0xc3c] ;  /* 0x00030f0000047ab9 */ /* 0x000fe40000000800 */
[----:B------:R-:W-:-:S13]  /*9230*/  ISETP.GE.AND P0, PT, R31, UR4, PT ;  /* 0x000000041f007c0c */ /* 0x000fda000bf06270 */
[----:B------:R-:W-:Y:S05]  /*9240*/  @!P0 BRA `(.L_x_197) ;  /* 0xffffff7c00548947 */ /* 0x000fea000383ffff */
[----:B------:R-:W-:Y:S05]  /*9250*/  EXIT ;  /* 0x000000000000794d */ /* 0x000fea0003800000 */
.L_x_166:
[----:B------:R-:W-:-:S08]  /*9260*/  NOP ;  /* 0x0000000000007918 */ /* 0x000fd00000000000 */
[----:B------:R-:W0:-:S00]  /*9270*/  USETMAXREG.DEALLOC.CTAPOOL 0x20 ;  /* 0x00000020000079c8 */ /* 0x000e0000080e0500 */
[----:B0-----:R-:W-:Y:S02]  /*9280*/  LOP3.LUT R0, R0, 0x3, RZ, 0xc0, !PT ;  /* 0x0000000300007812 */ /* 0x001fe400078ec0ff */
[----:B------:R-:W-:-:S04]  /*9290*/  LOP3.LUT R29, R29, 0xfffffffd, RZ, 0xc0, !PT ;  /* 0xfffffffd1d1d7812 */ /* 0x000fc800078ec0ff */
[----:B------:R-:W0:Y:S02]  /*92a0*/  SHFL.IDX PT, R0, R0, RZ, 0x1f ;  /* 0x00001fff00007589 */ /* 0x000e2400000e0000 */
[----:B0-----:R-:W-:Y:S01]  /*92b0*/  ISETP.NE.AND P0, PT, R0, RZ, PT ;  /* 0x000000ff0000720c */ /* 0x001fe20003f05270 */
[----:B------:R-:W-:-:S12]  /*92c0*/  IMAD.MOV.U32 R0, RZ, RZ, RZ ;  /* 0x000000ffff007224 */ /* 0x000fd800078e00ff */
[----:B------:R-:W-:Y:S01]  /*92d0*/  @P0 LOP3.LUT R29, R29, 0x2, RZ, 0xfc, !PT ;  /* 0x000000021d1d0812 */ /* 0x000fe200078efcff */
[----:B------:R-:W-:Y:S06]  /*92e0*/  @!P0 BRA `(.L_x_198) ;  /* 0x00000000001c8947 */ /* 0x000fec0003800000 */
[----:B------:R-:W0:Y:S08]  /*92f0*/  S2UR UR5, SR_CgaCtaId ;  /* 0x00000000000579c3 */ /* 0x000e300000008800 */
[----:B------:R-:W-:Y:S06]  /*9300*/  BAR.SYNC.DEFER_BLOCKING 0x5, 0x200 ;  /* 0x0148000000007b1d */ /* 0x000fec0000010000 */
[----:B------:R-:W-:-:S02]  /*9310*/  UMOV UR4, 0x400 ;  /* 0x0000040000047882 */ /* 0x000fc40000000000 */
[----:B0-----:R-:W-:-:S09]  /*9320*/  ULEA UR4, UR5, UR4, 0x18 ;  /* 0x0000000405047291 */ /* 0x001fd2000f8ec03f */
[----:B------:R-:W0:Y:S01]  /*9330*/  LDS.128 R16, [UR4+0x308d0] ;  /* 0x0308d004ff107984 */ /* 0x000e220008000c00 */
[----:B------:R-:W-:Y:S06]  /*9340*/  BAR.ARV 0x4, 0x200 ;  /* 0x0108000000007b1d */ /* 0x000fec0000002000 */
[----:B------:R-:W-:Y:S05]  /*9350*/  BRA `(.L_x_199) ;  /* 0x0000000800007947 */ /* 0x000fea0003800000 */
.L_x_198:
[----:B------:R-:W0:Y:S01]  /*9360*/  S2R R2, SR_TID.X ;  /* 0x0000000000027919 */ /* 0x000e220000002100 */
[----:B------:R-:W-:Y:S01]  /*9370*/  ULDC UR4, c[0x0][0xc3c] ;  /* 0x00030f0000047ab9 */ /* 0x000fe20000000800 */
[----:B------:R-:W1:Y:S01]  /*9380*/  S2UR UR6, SR_CTAID.X ;  /* 0x00000000000679c3 */ /* 0x000e620000002500 */
[----:B------:R-:W-:Y:S01]  /*9390*/  ULDC UR5, c[0x0][0xc38] ;  /* 0x00030e0000057ab9 */ /* 0x000fe20000000800 */
[----:B0-----:R-:W-:-:S04]  /*93a0*/  LOP3.LUT R5, R2, 0x1f, RZ, 0xc0, !PT ;  /* 0x0000001f02057812 */ /* 0x001fc800078ec0ff */
[----:B------:R-:W-:-:S04]  /*93b0*/  ISETP.NE.AND P0, PT, R5, 0x1f, PT ;  /* 0x0000001f0500780c */ /* 0x000fc80003f05270 */
[----:B------:R-:W-:-:S13]  /*93c0*/  ISETP.GE.OR P1, PT, R5, UR4, !P0 ;  /* 0x0000000405007c0c */ /* 0x000fda000c726670 */
[----:B------:R-:W0:Y:S02]  /*93d0*/  @!P1 LDC.64 R2, c[0x0][0xc80] ;  /* 0x00032000ff029b82 */ /* 0x000e240000000a00 */
[----:B0-----:R-:W-:-:S05]  /*93e0*/  @!P1 IMAD.WIDE.U32 R2, R5, 0x4, R2 ;  /* 0x0000000405029825 */ /* 0x001fca00078e0002 */
[----:B------:R-:W2:Y:S01]  /*93f0*/  @!P1 LDG.E R0, desc[UR48][R2.64] ;  /* 0x0000003002009981 */ /* 0x000ea2000c1e1900 */
[C---:B------:R-:W-:Y:S01]  /*9400*/  ISETP.NE.AND P1, PT, R5.reuse, RZ, PT ;  /* 0x000000ff0500720c */ /* 0x040fe20003f25270 */
[----:B------:R-:W-:Y:S01]  /*9410*/  UMOV UR4, URZ ;  /* 0x0000003f00047c82 */ /* 0x000fe20008000000 */
[C---:B------:R-:W-:Y:S01]  /*9420*/  ISETP.GE.U32.AND P2, PT, R5.reuse, 0x2, PT ;  /* 0x000000020500780c */ /* 0x040fe20003f46070 */
[----:B------:R-:W-:Y:S01]  /*9430*/  IMAD.MOV.U32 R16, RZ, RZ, RZ ;  /* 0x000000ffff107224 */ /* 0x000fe200078e00ff */
[C---:B------:R-:W-:Y:S02]  /*9440*/  ISETP.GE.U32.AND P3, PT, R5.reuse, 0x4, PT ;  /* 0x000000040500780c */ /* 0x040fe40003f66070 */
[C---:B------:R-:W-:Y:S02]  /*9450*/  ISETP.GE.U32.AND P4, PT, R5.reuse, 0x8, PT ;  /* 0x000000080500780c */ /* 0x040fe40003f86070 */
[----:B------:R-:W-:Y:S01]  /*9460*/  ISETP.GE.U32.AND P5, PT, R5, 0x10, PT ;  /* 0x000000100500780c */ /* 0x000fe20003fa6070 */
[----:B--2---:R-:W0:Y:S02]  /*9470*/  SHFL.UP PT, R4, R0, 0x1, RZ ;  /* 0x0420000000047989 */ /* 0x004e2400000e00ff */
[----:B0-----:R-:W-:-:S05]  /*9480*/  SEL R7, R4, RZ, P1 ;  /* 0x000000ff04077207 */ /* 0x001fca0000800000 */
[----:B------:R-:W-:-:S05]  /*9490*/  IMAD.IADD R7, R0, 0x1, R7 ;  /* 0x0000000100077824 */ /* 0x000fca00078e0207 */
[----:B------:R-:W0:Y:S02]  /*94a0*/  SHFL.UP PT, R4, R7, 0x2, RZ ;  /* 0x0440000007047989 */ /* 0x000e2400000e00ff */
        /* <DEDUP_REMOVED lines=11> */
[----:B------:R-:W0:Y:S02]  /*9560*/  SHFL.IDX PT, R4, R7, 0x1f, 0x1f ;  /* 0x03e01f0007047f89 */ /* 0x000e2400000e0000 */
[----:B0-----:R-:W-:-:S04]  /*9570*/  IMAD R4, R4, UR5, RZ ;  /* 0x0000000504047c24 */ /* 0x001fc8000f8e02ff */
[----:B------:R-:W-:Y:S01]  /*9580*/  IMAD.MOV.U32 R3, RZ, RZ, R4 ;  /* 0x000000ffff037224 */ /* 0x000fe200078e0004 */
[----:B-1----:R-:W-:-:S13]  /*9590*/  ISETP.GT.AND P6, PT, R4, UR6, PT ;  /* 0x0000000604007c0c */ /* 0x002fda000bfc4270 */
[----:B------:R-:W-:Y:S05]  /*95a0*/  @P6 BRA `(.L_x_200) ;  /* 0x00000000009c6947 */ /* 0x000fea0003800000 */
[----:B------:R-:W0:Y:S01]  /*95b0*/  LDC R6, c[0x0][0xc3c] ;  /* 0x00030f00ff067b82 */ /* 0x000e220000000800 */
[----:B------:R-:W-:Y:S01]  /*95c0*/  IMAD.MOV.U32 R4, RZ, RZ, R3 ;  /* 0x000000ffff047224 */ /* 0x000fe200078e0003 */
[----:B------:R-:W-:Y:S01]  /*95d0*/  UMOV UR4, URZ ;  /* 0x0000003f00047c82 */ /* 0x000fe20008000000 */
[----:B------:R-:W-:Y:S01]  /*95e0*/  ULDC UR7, c[0x0][0xc3c] ;  /* 0x00030f0000077ab9 */ /* 0x000fe20000000800 */
[----:B------:R-:W-:-:S05]  /*95f0*/  ULDC UR5, c[0x0][0xc38] ;  /* 0x00030e0000057ab9 */ /* 0x000fca0000000800 */
.L_x_204:
[----:B------:R-:W-:Y:S01]  /*9600*/  UIADD3 UR4, UR4, 0x1f, URZ ;  /* 0x0000001f04047890 */ /* 0x000fe2000fffe03f */
[----:B------:R-:W-:-:S05]  /*9610*/  IMAD.U32 R19, RZ, RZ, UR7 ;  /* 0x00000007ff137e24 */ /* 0x000fca000f8e00ff */
[----:B0-----:R-:W-:-:S13]  /*9620*/  ISETP.LE.AND P6, PT, R6, UR4, PT ;  /* 0x0000000406007c0c */ /* 0x001fda000bfc3270 */
[----:B------:R-:W-:Y:S05]  /*9630*/  @P6 BRA `(.L_x_201) ;  /* 0x0000000400246947 */ /* 0x000fea0003800000 */
[----:B------:R-:W-:Y:S01]  /*9640*/  VIADD R7, R5, UR4 ;  /* 0x0000000405077c36 */ /* 0x000fe20008000000 */
[----:B------:R-:W-:Y:S01]  /*9650*/  BSSY B0, `(.L_x_202) ;  /* 0x0000007000007945 */ /* 0x000fe20003800000 */
[----:B------:R-:W-:-:S03]  /*9660*/  IMAD.MOV.U32 R0, RZ, RZ, RZ ;  /* 0x000000ffff007224 */ /* 0x000fc600078e00ff */
[----:B------:R-:W-:-:S13]  /*9670*/  ISETP.GE.OR P6, PT, R7, R6, !P0 ;  /* 0x000000060700720c */ /* 0x000fda00047c6670 */
[----:B------:R-:W-:Y:S05]  /*9680*/  @P6 BRA `(.L_x_203) ;  /* 0x00000000000c6947 */ /* 0x000fea0003800000 */
[----:B------:R-:W0:Y:S02]  /*9690*/  LDC.64 R2, c[0x0][0xc80] ;  /* 0x00032000ff027b82 */ /* 0x000e240000000a00 */
[----:B0-----:R-:W-:-:S05]  /*96a0*/  IMAD.WIDE R2, R7, 0x4, R2 ;  /* 0x0000000407027825 */ /* 0x001fca00078e0202 */
[----:B------:R0:W5:Y:S02]  /*96b0*/  LDG.E R0, desc[UR48][R2.64] ;  /* 0x0000003002007981 */ /* 0x000164000c1e1900 */
.L_x_203:
[----:B------:R-:W-:Y:S05]  /*96c0*/  BSYNC B0 ;  /* 0x0000000000007941 */ /* 0x000fea0003800000 */
.L_x_202:
[----:B0----5:R-:W0:Y:S02]  /*96d0*/  SHFL.UP PT, R2, R0, 0x1, RZ ;  /* 0x0420000000027989 */ /* 0x021e2400000e00ff */
        /* <DEDUP_REMOVED lines=16> */
[----:B------:R-:W-:-:S05]  /*97e0*/  IMAD.IADD R4, R3, 0x1, R4 ;  /* 0x0000000103047824 */ /* 0x000fca00078e0204 */
[----:B------:R-:W-:-:S13]  /*97f0*/  ISETP.GT.AND P6, PT, R4, UR6, PT ;  /* 0x0000000604007c0c */ /* 0x000fda000bfc4270 */
[----:B------:R-:W-:Y:S05]  /*9800*/  @!P6 BRA `(.L_x_204) ;  /* 0xfffffffc007ce947 */ /* 0x000fea000383ffff */
[----:B------:R-:W-:-:S07]  /*9810*/  IMAD.MOV.U32 R7, RZ, RZ, R9 ;  /* 0x000000ffff077224 */ /* 0x000fce00078e0009 */
.L_x_200:
[----:B------:R-:W-:-:S04]  /*9820*/  IMAD.IADD R9, R4, 0x1, -R3 ;  /* 0x0000000104097824 */ /* 0x000fc800078e0a03 */
[----:B------:R-:W-:-:S05]  /*9830*/  IMAD R2, R7, UR5, R9 ;  /* 0x0000000507027c24 */ /* 0x000fca000f8e0209 */
[----:B------:R-:W-:-:S13]  /*9840*/  ISETP.GT.AND P0, PT, R2, UR6, PT ;  /* 0x0000000602007c0c */ /* 0x000fda000bf04270 */
[----:B------:R-:W-:-:S04]  /*9850*/  VOTE.ANY R6, PT, !P0 ;  /* 0x0000000000067806 */ /* 0x000fc800040e0100 */
[----:B------:R-:W0:Y:S01]  /*9860*/  POPC R19, R6 ;  /* 0x0000000600137309 */ /* 0x000e220000000000 */
[----:B------:R-:W-:Y:S01]  /*9870*/  ISETP.NE.AND P0, PT, R6, RZ, PT ;  /* 0x000000ff0600720c */ /* 0x000fe20003f05270 */
[----:B0-----:R-:W0:Y:S02]  /*9880*/  SHFL.IDX PT, R0, R0, R19, 0x1f ;  /* 0x00001f1300007589 */ /* 0x001e2400000e0000 */
[----:B0-----:R-:W-:-:S04]  /*9890*/  IABS R4, R0 ;  /* 0x0000000000047213 */ /* 0x001fc80000000000 */
[----:B------:R-:W0:Y:S08]  /*98a0*/  I2F.RP R8, R4 ;  /* 0x0000000400087306 */ /* 0x000e300000209400 */
[----:B0-----:R-:W0:Y:S02]  /*98b0*/  MUFU.RCP R8, R8 ;  /* 0x0000000800087308 */ /* 0x001e240000001000 */
[----:B0-----:R-:W-:-:S06]  /*98c0*/  VIADD R2, R8, 0xffffffe ;  /* 0x0ffffffe08027836 */ /* 0x001fcc0000000000 */
[----:B------:R0:W1:Y:S01]  /*98d0*/  F2I.FTZ.U32.TRUNC.NTZ R3, R2 ;  /* 0x0000000200037305 */ /* 0x000062000021f000 */
[----:B------:R-:W-:Y:S05]  /*98e0*/  @!P0 BRA `(.L_x_205) ;  /* 0x0000000000088947 */ /* 0x000fea0003800000 */
[----:B------:R-:W-:-:S06]  /*98f0*/  VIADD R16, R19, 0xffffffff ;  /* 0xffffffff13107836 */ /* 0x000fcc0000000000 */
[----:B------:R2:W3:Y:S02]  /*9900*/  SHFL.IDX PT, R16, R7, R16, 0x1f ;  /* 0x00001f1007107589 */ /* 0x0004e400000e0000 */
.L_x_205:
[----:B---3--:R-:W-:Y:S01]  /*9910*/  IMAD R16, R16, UR5, R9 ;  /* 0x0000000510107c24 */ /* 0x008fe2000f8e0209 */
[----:B0-----:R-:W-:Y:S01]  /*9920*/  IABS R2, R0 ;  /* 0x0000000000027213 */ /* 0x001fe20000000000 */
[----:B-12---:R-:W-:Y:S02]  /*9930*/  IMAD.MOV R7, RZ, RZ, -R3 ;  /* 0x000000ffff077224 */ /* 0x006fe400078e0a03 */
[----:B------:R-:W-:Y:S01]  /*9940*/  VIADD R19, R19, UR4 ;  /* 0x0000000413137c36 */ /* 0x000fe20008000000 */
[----:B------:R-:W-:Y:S01]  /*9950*/  IADD3 R9, -R16, UR6, RZ ;  /* 0x0000000610097c10 */ /* 0x000fe2000fffe1ff */
[----:B------:R-:W-:Y:S02]  /*9960*/  IMAD.MOV R8, RZ, RZ, -R2 ;  /* 0x000000ffff087224 */ /* 0x000fe400078e0a02 */
[----:B------:R-:W-:Y:S01]  /*9970*/  IMAD R7, R7, R4, RZ ;  /* 0x0000000407077224 */ /* 0x000fe200078e02ff */
[----:B------:R-:W-:Y:S01]  /*9980*/  IABS R6, R9 ;  /* 0x0000000900067213 */ /* 0x000fe20000000000 */
[----:B------:R-:W-:-:S04]  /*9990*/  IMAD.MOV.U32 R2, RZ, RZ, RZ ;  /* 0x000000ffff027224 */ /* 0x000fc800078e00ff */
[----:B------:R-:W-:-:S04]  /*99a0*/  IMAD.HI.U32 R2, R3, R7, R2 ;  /* 0x0000000703027227 */ /* 0x000fc800078e0002 */
[----:B------:R-:W-:Y:S02]  /*99b0*/  IMAD.MOV.U32 R3, RZ, RZ, R6 ;  /* 0x000000ffff037224 */ /* 0x000fe400078e0006 */
[----:B------:R-:W-:Y:S02]  /*99c0*/  IMAD.MOV.U32 R6, RZ, RZ, R8 ;  /* 0x000000ffff067224 */ /* 0x000fe400078e0008 */
[----:B------:R-:W-:-:S04]  /*99d0*/  IMAD.HI.U32 R2, R2, R3, RZ ;  /* 0x0000000302027227 */ /* 0x000fc800078e00ff */
[----:B------:R-:W-:-:S05]  /*99e0*/  IMAD R3, R2, R6, R3 ;  /* 0x0000000602037224 */ /* 0x000fca00078e0203 */
[----:B------:R-:W-:-:S13]  /*99f0*/  ISETP.GT.U32.AND P1, PT, R4, R3, PT ;  /* 0x000000030400720c */ /* 0x000fda0003f24070 */
[----:B------:R-:W-:Y:S02]  /*9a00*/  @!P1 IMAD.IADD R3, R3, 0x1, -R4 ;  /* 0x0000000103039824 */ /* 0x000fe400078e0a04 */
[----:B------:R-:W-:Y:S01]  /*9a10*/  @!P1 VIADD R2, R2, 0x1 ;  /* 0x0000000102029836 */ /* 0x000fe20000000000 */
[----:B------:R-:W-:Y:S02]  /*9a20*/  ISETP.NE.AND P1, PT, R0, RZ, PT ;  /* 0x000000ff0000720c */ /* 0x000fe40003f25270 */
[----:B------:R-:W-:Y:S02]  /*9a30*/  ISETP.GE.U32.AND P0, PT, R3, R4, PT ;  /* 0x000000040300720c */ /* 0x000fe40003f06070 */
[----:B------:R-:W-:-:S04]  /*9a40*/  LOP3.LUT R3, R9, R0, RZ, 0x3c, !PT ;  /* 0x0000000009037212 */ /* 0x000fc800078e3cff */
[----:B------:R-:W-:-:S07]  /*9a50*/  ISETP.GE.AND P2, PT, R3, RZ, PT ;  /* 0x000000ff0300720c */ /* 0x000fce0003f46270 */
[----:B------:R-:W-:-:S06]  /*9a60*/  @P0 VIADD R2, R2, 0x1 ;  /* 0x0000000102020836 */ /* 0x000fcc0000000000 */
[----:B------:R-:W-:Y:S01]  /*9a70*/  @!P2 IMAD.MOV R2, RZ, RZ, -R2 ;  /* 0x000000ffff02a224 */ /* 0x000fe200078e0a02 */
[----:B------:R-:W-:-:S04]  /*9a80*/  @!P1 LOP3.LUT R2, RZ, R0, RZ, 0x33, !PT ;  /* 0x00000000ff029212 */ /* 0x000fc800078e33ff */
[----:B------:R-:W-:Y:S01]  /*9a90*/  IADD3 R17, -R2, RZ, RZ ;  /* 0x000000ff02117210 */ /* 0x000fe20007ffe1ff */
[----:B------:R-:W-:-:S04]  /*9aa0*/  IMAD.MOV.U32 R18, RZ, RZ, R2 ;  /* 0x000000ffff127224 */ /* 0x000fc800078e0002 */
[----:B------:R-:W-:Y:S01]  /*9ab0*/  IMAD R17, R0, R17, R9 ;  /* 0x0000001100117224 */ /* 0x000fe200078e0209 */
[----:B------:R-:W-:Y:S06]  /*9ac0*/  BRA `(.L_x_206) ;  /* 0x00000000000c7947 */ /* 0x000fec0003800000 */
.L_x_201:
[----:B------:R-:W-:Y:S02]  /*9ad0*/  IMAD.MOV.U32 R17, RZ, RZ, RZ ;  /* 0x000000ffff117224 */ /* 0x000fe400078e00ff */
[----:B------:R-:W-:Y:S02]  /*9ae0*/  IMAD.U32 R16, RZ, RZ, UR6 ;  /* 0x00000006ff107e24 */ /* 0x000fe4000f8e00ff */
[----:B------:R-:W-:-:S07]  /*9af0*/  IMAD.MOV.U32 R18, RZ, RZ, RZ ;  /* 0x000000ffff127224 */ /* 0x000fce00078e00ff */
.L_x_206:
[----:B------:R-:W-:-:S13]  /*9b00*/  ISETP.NE.AND P0, PT, R5, RZ, PT ;  /* 0x000000ff0500720c */ /* 0x000fda0003f05270 */
[----:B------:R-:W0:Y:S01]  /*9b10*/  @!P0 S2R R3, SR_CgaCtaId ;  /* 0x0000000000038919 */ /* 0x000e220000008800 */
[----:B------:R-:W-:-:S04]  /*9b20*/  @!P0 MOV R0, 0x400 ;  /* 0x0000040000008802 */ /* 0x000fc80000000f00 */
[----:B0-----:R-:W-:-:S05]  /*9b30*/  @!P0 LEA R0, R3, R0, 0x18 ;  /* 0x0000000003008211 */ /* 0x001fca00078ec0ff */
[----:B------:R1:W-:Y:S01]  /*9b40*/  @!P0 STS.128 [R0+0x308d0], R16 ;  /* 0x0308d01000008388 */ /* 0x0003e20000000c00 */
[----:B------:R-:W-:Y:S06]  /*9b50*/  BAR.ARV 0x5, 0x200 ;  /* 0x0148000000007b1d */ /* 0x000fec0000002000 */
.L_x_199:
[----:B------:R2:W-:Y:S01]  /*9b60*/  STL [R1+0x30], RZ ;  /* 0x000030ff01007387 */ /* 0x0005e20000100800 */
[----:B------:R-:W-:Y:S01]  /*9b70*/  ULDC UR4, c[0x0][0xc3c] ;  /* 0x00030f0000047ab9 */ /* 0x000fe20000000800 */
[----:B------:R-:W-:Y:S01]  /*9b80*/  IMAD.MOV.U32 R26, RZ, RZ, 0x1 ;  /* 0x00000001ff1a7424 */ /* 0x000fe200078e00ff */
[----:B0-----:R-:W-:Y:S01]  /*9b90*/  ISETP.GE.AND P0, PT, R19, UR4, PT ;  /* 0x0000000413007c0c */ /* 0x001fe2000bf06270 */
[----:B------:R-:W-:-:S12]  /*9ba0*/  IMAD.MOV.U32 R23, RZ, RZ, RZ ;  /* 0x000000ffff177224 */ /* 0x000fd800078e00ff */
[----:B--2---:R-:W-:Y:S05]  /*9bb0*/  @P0 BRA `(.L_x_207) ;  /* 0x00000044005c0947 */ /* 0x004fea0003800000 */
[----:B------:R-:W0:Y:S01]  /*9bc0*/  S2R R5, SR_TID.X ;  /* 0x0000000000057919 */ /* 0x000e220000002100 */
[----:B------:R-:W2:Y:S01]  /*9bd0*/  S2UR UR5, SR_CgaCtaId ;  /* 0x00000000000579c3 */ /* 0x000ea20000008800 */
[----:B------:R-:W-:Y:S01]  /*9be0*/  UMOV UR4, 0x400 ;  /* 0x0000040000047882 */ /* 0x000fe20000000000 */
[----:B------:R-:W-:Y:S01]  /*9bf0*/  BSSY B8, `(.L_x_207) ;  /* 0x0000453000087945 */ /* 0x000fe20003800000 */
[----:B------:R3:W-:Y:S01]  /*9c00*/  STL [R1+0x30], RZ ;  /* 0x000030ff01007387 */ /* 0x0007e20000100800 */
[----:B------:R-:W-:Y:S01]  /*9c10*/  IMAD.MOV.U32 R26, RZ, RZ, 0x1 ;  /* 0x00000001ff1a7424 */ /* 0x000fe200078e00ff */
[----:B------:R-:W-:Y:S01]  /*9c20*/  ULDC UR37, c[0x0][0xc] ;  /* 0x0000030000257ab9 */ /* 0x000fe20000000800 */
[----:B------:R-:W-:Y:S01]  /*9c30*/  IMAD.MOV.U32 R23, RZ, RZ, RZ ;  /* 0x000000ffff177224 */ /* 0x000fe200078e00ff */
[----:B------:R-:W-:Y:S01]  /*9c40*/  ULDC.64 UR38, c[0x0][0x198] ;  /* 0x0000660000267ab9 */ /* 0x000fe20000000a00 */
[----:B--2---:R-:W-:-:S06]  /*9c50*/  ULEA UR4, UR5, UR4, 0x18 ;  /* 0x0000000405047291 */ /* 0x004fcc000f8ec03f */
[----:B------:R-:W-:Y:S01]  /*9c60*/  IMAD.U32 R22, RZ, RZ, UR4 ;  /* 0x00000004ff167e24 */ /* 0x000fe2000f8e00ff */
[C---:B0-----:R-:W-:Y:S01]  /*9c70*/  LOP3.LUT R4, R5.reuse, 0x7f, RZ, 0xc0, !PT ;  /* 0x0000007f05047812 */ /* 0x041fe200078ec0ff */
[----:B-1----:R-:W-:-:S04]  /*9c80*/  IMAD.SHL.U32 R0, R5, 0x8, RZ ;  /* 0x0000000805007824 */ /* 0x002fc800078e00ff */
[----:B------:R-:W-:Y:S01]  /*9c90*/  IMAD.SHL.U32 R3, R4, 0x8, RZ ;  /* 0x0000000804037824 */ /* 0x000fe200078e00ff */
[----:B------:R-:W-:Y:S02]  /*9ca0*/  LOP3.LUT R2, R0, 0x1f8, RZ, 0xc0, !PT ;  /* 0x000001f800027812 */ /* 0x000fe400078ec0ff */
[----:B------:R-:W-:Y:S02]  /*9cb0*/  SHF.R.U32.HI R4, RZ, 0x3, R4 ;  /* 0x00000003ff047819 */ /* 0x000fe40000011604 */
[----:B------:R-:W-:-:S04]  /*9cc0*/  LOP3.LUT R2, R2, 0x38, R5, 0x78, !PT ;  /* 0x0000003802027812 */ /* 0x000fc800078e7805 */
[----:B------:R-:W-:Y:S01]  /*9cd0*/  LOP3.LUT R3, R2, 0x200, R3, 0xf8, !PT ;  /* 0x0000020002037812 */ /* 0x000fe200078ef803 */
[----:B------:R-:W-:-:S04]  /*9ce0*/  IMAD.SHL.U32 R2, R5, 0x10, RZ ;  /* 0x0000001005027824 */ /* 0x000fc800078e00ff */
[----:B------:R-:W-:Y:S01]  /*9cf0*/  IMAD R0, R3, 0x2, R22 ;  /* 0x0000000203007824 */ /* 0x000fe200078e0216 */
[----:B------:R-:W-:-:S04]  /*9d00*/  LOP3.LUT R2, R4, 0x70, R2, 0xf8, !PT ;  /* 0x0000007004027812 */ /* 0x000fc800078ef802 */
[----:B------:R3:W-:Y:S03]  /*9d10*/  STL [R1+0x4], R0 ;  /* 0x0000040001007387 */ /* 0x0007e60000100800 */
.L_x_297:
[----:B0-----:R-:W0:Y:S02]  /*9d20*/  LDC.64 R2, c[0x0][0xc88] ;  /* 0x00032200ff027b82 */ /* 0x001e240000000a00 */
[----:B0-----:R-:W-:-:S05]  /*9d30*/  IMAD.WIDE R2, R19, 0x4, R2 ;  /* 0x0000000413027825 */ /* 0x001fca00078e0202 */
[----:B------:R-:W2:Y:S01]  /*9d40*/  LDG.E R10, desc[UR48][R2.64] ;  /* 0x00000030020a7981 */ /* 0x000ea2000c1e1900 */
[----:B------:R-:W-:Y:S05]  /*9d50*/  YIELD ;  /* 0x0000000000007946 */ /* 0x000fea0003800000 */
[----:B------:R-:W-:Y:S01]  /*9d60*/  ULDC.64 UR4, c[0x0][0xa28] ;  /* 0x00028a0000047ab9 */ /* 0x000fe20000000a00 */
[----:B---3--:R-:W-:Y:S01]  /*9d70*/  IMAD.MOV.U32 R0, RZ, RZ, RZ ;  /* 0x000000ffff007224 */ /* 0x008fe200078e00ff */
[----:B------:R-:W-:Y:S01]  /*9d80*/  ISETP.NE.U32.AND P0, PT, RZ, UR4, PT ;  /* 0x00000004ff007c0c */ /* 0x000fe2000bf05070 */
[----:B------:R-:W-:Y:S01]  /*9d90*/  IMAD.MOV.U32 R6, RZ, RZ, RZ ;  /* 0x000000ffff067224 */ /* 0x000fe200078e00ff */
[----:B------:R-:W-:Y:S01]  /*9da0*/  ULDC.64 UR6, c[0x0][0xa18] ;  /* 0x0002860000067ab9 */ /* 0x000fe20000000a00 */
[----:B------:R-:W-:Y:S01]  /*9db0*/  ULDC.64 UR8, c[0x0][0xa08] ;  /* 0x0002820000087ab9 */ /* 0x000fe20000000a00 */
[----:B------:R-:W-:-:S02]  /*9dc0*/  ISETP.NE.AND.EX P0, PT, RZ, UR5, PT, P0 ;  /* 0x00000005ff007c0c */ /* 0x000fc4000bf05300 */
[----:B-12---:R-:W-:Y:S01]  /*9dd0*/  SHF.R.S32.HI R4, RZ, 0x1f, R10 ;  /* 0x0000001fff047819 */ /* 0x006fe2000001140a */
[----:B------:R-:W-:-:S10]  /*9de0*/  IMAD.SHL.U32 R24, R10, 0x4, RZ ;  /* 0x000000040a187824 */ /* 0x000fd400078e00ff */
[C---:B------:R-:W-:Y:S01]  /*9df0*/  @P0 LEA R2, P1, R10.reuse, UR4, 0x2 ;  /* 0x000000040a020c11 */ /* 0x040fe2000f8210ff */
[----:B------:R-:W-:Y:S03]  /*9e00*/  STL [R1+0x8], R10 ;  /* 0x0000080a01007387 */ /* 0x000fe60000100800 */
[C-C-:B------:R-:W-:Y:S01]  /*9e10*/  @P0 LEA.HI.X R3, R10.reuse, UR5, R4.reuse, 0x2, P1 ;  /* 0x000000050a030c11 */ /* 0x140fe200088f1404 */
[----:B------:R-:W-:Y:S01]  /*9e20*/  ULDC.64 UR4, c[0x0][0xa00] ;  /* 0x0002800000047ab9 */ /* 0x000fe20000000a00 */
[----:B------:R-:W-:Y:S01]  /*9e30*/  SHF.L.U64.HI R9, R10, 0x2, R4 ;  /* 0x000000020a097819 */ /* 0x000fe20000010204 */
[----:B------:R0:W-:Y:S01]  /*9e40*/  STL [R1+0x1c], R4 ;  /* 0x00001c0401007387 */ /* 0x0001e20000100800 */
[----:B------:R-:W-:-:S03]  /*9e50*/  ISETP.NE.U32.AND P1, PT, RZ, UR4, PT ;  /* 0x00000004ff007c0c */ /* 0x000fc6000bf25070 */
[----:B------:R1:W5:Y:S01]  /*9e60*/  @P0 LDG.E R0, desc[UR48][R2.64] ;  /* 0x0000003002000981 */ /* 0x000362000c1e1900 */
[----:B------:R-:W-:Y:S01]  /*9e70*/  ISETP.NE.AND.EX P1, PT, RZ, UR5, PT, P1 ;  /* 0x00000005ff007c0c */ /* 0x000fe2000bf25310 */
[----:B------:R-:W-:Y:S01]  /*9e80*/  IMAD.MOV.U32 R28, RZ, RZ, RZ ;  /* 0x000000ffff1c7224 */ /* 0x000fe200078e00ff */
[----:B------:R-:W-:Y:S01]  /*9e90*/  ISETP.NE.U32.AND P2, PT, RZ, UR6, PT ;  /* 0x00000006ff007c0c */ /* 0x000fe2000bf45070 */
[----:B------:R-:W-:Y:S01]  /*9ea0*/  STL [R1], R9 ;  /* 0x0000000901007387 */ /* 0x000fe20000100800 */
[----:B------:R-:W-:Y:S02]  /*9eb0*/  ISETP.NE.U32.AND P0, PT, RZ, UR8, PT ;  /* 0x00000008ff007c0c */ /* 0x000fe4000bf05070 */
[----:B------:R-:W-:Y:S02]  /*9ec0*/  ISETP.NE.AND.EX P2, PT, RZ, UR7, PT, P2 ;  /* 0x00000007ff007c0c */ /* 0x000fe4000bf45320 */
[----:B------:R-:W-:Y:S02]  /*9ed0*/  ISETP.NE.AND.EX P0, PT, RZ, UR9, PT, P0 ;  /* 0x00000009ff007c0c */ /* 0x000fe4000bf05300 */
[----:B-1----:R-:W-:-:S02]  /*9ee0*/  IADD3 R2, P3, R24, UR4, RZ ;  /* 0x0000000418027c10 */ /* 0x002fc4000ff7e0ff */
[----:B0-----:R-:W-:Y:S02]  /*9ef0*/  IADD3 R4, P4, R24, UR8, RZ ;  /* 0x0000000818047c10 */ /* 0x001fe4000ff9e0ff */
[C---:B------:R-:W-:Y:S01]  /*9f00*/  IADD3.X R3, R9.reuse, UR5, RZ, P3, !PT ;  /* 0x0000000509037c10 */ /* 0x040fe20009ffe4ff */
[----:B------:R-:W-:Y:S01]  /*9f10*/  ULDC UR4, c[0x0][0x288] ;  /* 0x0000a20000047ab9 */ /* 0x000fe20000000800 */
[----:B------:R-:W-:-:S03]  /*9f20*/  IADD3.X R5, R9, UR9, RZ, P4, !PT ;  /* 0x0000000909057c10 */ /* 0x000fc6000a7fe4ff */
[----:B------:R-:W2:Y:S01]  /*9f30*/  @P1 LDG.E R6, desc[UR48][R2.64] ;  /* 0x0000003002061981 */ /* 0x000ea2000c1e1900 */
[----:B------:R-:W-:Y:S01]  /*9f40*/  IMAD.U32 R8, RZ, RZ, UR4 ;  /* 0x00000004ff087e24 */ /* 0x000fe2000f8e00ff */
[----:B------:R-:W-:Y:S02]  /*9f50*/  ULDC.64 UR4, c[0x0][0x418] ;  /* 0x0001060000047ab9 */ /* 0x000fe40000000a00 */
[----:B------:R-:W5:Y:S04]  /*9f60*/  @P0 LDG.E R28, desc[UR48][R4.64] ;  /* 0x00000030041c0981 */ /* 0x000f68000c1e1900 */
[----:B--2---:R0:W-:Y:S02]  /*9f70*/  STL [R1+0x18], R6 ;  /* 0x0000180601007387 */ /* 0x0041e40000100800 */
[----:B0-----:R-:W-:-:S04]  /*9f80*/  @P2 IADD3 R6, P3, R24, UR6, RZ ;  /* 0x0000000618062c10 */ /* 0x001fc8000ff7e0ff */
[----:B------:R-:W-:-:S05]  /*9f90*/  @P2 IADD3.X R7, R9, UR7, RZ, P3, !PT ;  /* 0x0000000709072c10 */ /* 0x000fca0009ffe4ff */
[----:B------:R0:W2:Y:S01]  /*9fa0*/  @P2 LDG.E R8, desc[UR48][R6.64] ;  /* 0x0000003006082981 */ /* 0x0000a2000c1e1900 */
[----:B------:R-:W-:-:S03]  /*9fb0*/  UISETP.NE.U32.AND UP0, UPT, UR4, URZ, UPT ;  /* 0x0000003f0400728c */ /* 0x000fc6000bf05070 */
[----:B------:R-:W-:Y:S01]  /*9fc0*/  ULDC UR4, c[0x0][0x424] ;  /* 0x0001090000047ab9 */ /* 0x000fe20000000800 */
[----:B------:R-:W-:-:S03]  /*9fd0*/  UISETP.NE.AND.EX UP0, UPT, UR5, URZ, UPT, UP0 ;  /* 0x0000003f0500728c */ /* 0x000fc6000bf05300 */
[----:B------:R-:W-:Y:S01]  /*9fe0*/  ULDC UR5, c[0x0][0x2f0] ;  /* 0x0000bc0000057ab9 */ /* 0x000fe20000000800 */
[----:B------:R-:W-:-:S04]  /*9ff0*/  USEL UR4, UR4, 0x1, UP0 ;  /* 0x0000000104047887 */ /* 0x000fc80008000000 */
[----:B------:R-:W-:-:S06]  /*a000*/  UIMAD UR4, UR4, UR5, URZ ;  /* 0x00000005040472a4 */ /* 0x000fcc000f8e023f */
[----:B0-----:R-:W-:Y:S01]  /*a010*/  IMAD.U32 R6, RZ, RZ, UR4 ;  /* 0x00000004ff067e24 */ /* 0x001fe2000f8e00ff */
[----:B--2---:R0:W-:Y:S01]  /*a020*/  STL [R1+0x24], R8 ;  /* 0x0000240801007387 */ /* 0x0041e20000100800 */
[----:B------:R-:W-:Y:S05]  /*a030*/  @P2 BRA `(.L_x_208) ;  /* 0x0000000000142947 */ /* 0x000fea0003800000 */
[----:B------:R-:W-:Y:S05]  /*a040*/  @!P1 BRA `(.L_x_208) ;  /* 0x0000000000109947 */ /* 0x000fea0003800000 */
[----:B------:R-:W2:Y:S04]  /*a050*/  LDG.E R7, desc[UR48][R2.64] ;  /* 0x0000003002077981 */ /* 0x000ea8000c1e1900 */
[----:B0-----:R-:W2:Y:S02]  /*a060*/  LDG.E R8, desc[UR48][R2.64+0x4] ;  /* 0x0000043002087981 */ /* 0x001ea4000c1e1900 */
[----:B--2---:R-:W-:-:S05]  /*a070*/  IMAD.IADD R2, R8, 0x1, -R7 ;  /* 0x0000000108027824 */ /* 0x004fca00078e0a07 */
[----:B------:R1:W-:Y:S02]  /*a080*/  STL [R1+0x24], R2 ;  /* 0x0000240201007387 */ /* 0x0003e40000100800 */
.L_x_208:
[----:B------:R-:W-:Y:S01]  /*a090*/  ULDC.64 UR4, c[0x0][0xa20] ;  /* 0x0002880000047ab9 */ /* 0x000fe20000000a00 */
[----:B-----5:R-:W-:Y:S01]  /*a0a0*/  IMAD.IADD R28, R28, 0x1, R0 ;  /* 0x000000011c1c7824 */ /* 0x020fe200078e0200 */
[----:B------:R-:W-:Y:S01]  /*a0b0*/  ISETP.NE.U32.AND P1, PT, RZ, UR4, PT ;  /* 0x00000004ff007c0c */ /* 0x000fe2000bf25070 */
[----:B------:R-:W-:-:S03]  /*a0c0*/  IMAD.MOV.U32 R25, RZ, RZ, R10 ;  /* 0x000000ffff197224 */ /* 0x000fc600078e000a */
[----:B------:R-:W-:-:S13]  /*a0d0*/  ISETP.NE.AND.EX P1, PT, RZ, UR5, PT, P1 ;  /* 0x00000005ff007c0c */ /* 0x000fda000bf25310 */
[----:B------:R-:W-:Y:S05]  /*a0e0*/  @!P1 BRA `(.L_x_209) ;  /* 0x0000000000109947 */ /* 0x000fea0003800000 */
[----:B-1----:R-:W-:-:S04]  /*a0f0*/  IADD3 R2, P0, R24, UR4, RZ ;  /* 0x0000000418027c10 */ /* 0x002fc8000ff1e0ff */
[----:B------:R-:W-:-:S05]  /*a100*/  IADD3.X R3, R9, UR5, RZ, P0, !PT ;  /* 0x0000000509037c10 */ /* 0x000fca00087fe4ff */
[----:B------:R1:W5:Y:S01]  /*a110*/  LDG.E R6, desc[UR48][R2.64] ;  /* 0x0000003002067981 */ /* 0x000362000c1e1900 */
[----:B------:R-:W-:Y:S05]  /*a120*/  BRA `(.L_x_210) ;  /* 0x0000000000107947 */ /* 0x000fea0003800000 */
.L_x_209:
[----:B------:R-:W-:Y:S05]  /*a130*/  @!P0 BRA `(.L_x_210) ;  /* 0x00000000000c8947 */ /* 0x000fea0003800000 */
[----:B------:R-:W2:Y:S04]  /*a140*/  LDG.E R6, desc[UR48][R4.64] ;  /* 0x0000003004067981 */ /* 0x000ea8000c1e1900 */
[----:B------:R-:W2:Y:S02]  /*a150*/  LDG.E R3, desc[UR48][R4.64+0x4] ;  /* 0x0000043004037981 */ /* 0x000ea4000c1e1900 */
[----:B--2---:R-:W-:-:S07]  /*a160*/  IMAD.IADD R6, R3, 0x1, -R6 ;  /* 0x0000000103067824 */ /* 0x004fce00078e0a06 */
.L_x_210:
[----:B-1---5:R-:W-:Y:S01]  /*a170*/  IMAD.IADD R2, R6, 0x1, -R0 ;  /* 0x0000000106027824 */ /* 0x022fe200078e0a00 */
[----:B------:R-:W-:Y:S03]  /*a180*/  BSSY B7, `(.L_x_211) ;  /* 0x000035b000077945 */ /* 0x000fe60003800000 */
[C---:B------:R-:W-:Y:S01]  /*a190*/  VIADD R0, R2.reuse, 0xbf ;  /* 0x000000bf02007836 */ /* 0x040fe20000000000 */
[----:B------:R1:W-:Y:S01]  /*a1a0*/  STL [R1+0x20], R2 ;  /* 0x0000200201007387 */ /* 0x0003e20000100800 */
[----:B------:R-:W-:Y:S02]  /*a1b0*/  ISETP.GT.AND P0, PT, R2, RZ, PT ;  /* 0x000000ff0200720c */ /* 0x000fe40003f04270 */
[----:B------:R-:W-:-:S05]  /*a1c0*/  IMAD.HI R0, R0, 0x2aaaaaab, RZ ;  /* 0x2aaaaaab00007827 */ /* 0x000fca00078e02ff */
[----:B------:R-:W-:-:S04]  /*a1d0*/  SHF.R.U32.HI R3, RZ, 0x1f, R0 ;  /* 0x0000001fff037819 */ /* 0x000fc80000011600 */
[----:B------:R-:W-:-:S05]  /*a1e0*/  LEA.HI.SX32 R0, R0, R3, 0x1b ;  /* 0x0000000300007211 */ /* 0x000fca00078fdaff */
[----:B------:R1:W-:Y:S01]  /*a1f0*/  STL [R1+0x10], R0 ;  /* 0x0000100001007387 */ /* 0x0003e20000100800 */
[----:B------:R-:W-:Y:S05]  /*a200*/  @P0 BRA `(.L_x_212) ;  /* 0x0000000000440947 */ /* 0x000fea0003800000 */
[----:B-1----:R-:W1:Y:S02]  /*a210*/  S2R R2, SR_TID.X ;  /* 0x0000000000027919 */ /* 0x002e640000002100 */
[----:B-1----:R-:W-:-:S04]  /*a220*/  LOP3.LUT R2, R2, 0x7f, RZ, 0xc0, !PT ;  /* 0x0000007f02027812 */ /* 0x002fc800078ec0ff */
[----:B------:R-:W-:-:S13]  /*a230*/  ISETP.NE.AND P0, PT, R2, RZ, PT ;  /* 0x000000ff0200720c */ /* 0x000fda0003f05270 */
[----:B------:R-:W-:Y:S05]  /*a240*/  @P0 BRA `(.L_x_213) ;  /* 0x0000003400380947 */ /* 0x000fea0003800000 */
[----:B------:R-:W1:Y:S01]  /*a250*/  S2R R5, SR_LANEID ;  /* 0x0000000000057919 */ /* 0x000e620000000000 */
[----:B------:R-:W-:Y:S01]  /*a260*/  VOTEU.ANY UR4, UPT, PT ;  /* 0x0000000000047886 */ /* 0x000fe200038e0100 */
[----:B------:R-:W2:Y:S01]  /*a270*/  LDC.64 R2, c[0x0][0xc60] ;  /* 0x00031800ff027b82 */ /* 0x000ea20000000a00 */
[----:B------:R-:W1:Y:S02]  /*a280*/  FLO.U32 R0, UR4 ;  /* 0x0000000400007d00 */ /* 0x000e6400080e0000 */
[----:B-1----:R-:W-:-:S06]  /*a290*/  ISETP.EQ.U32.AND P0, PT, R0, R5, PT ;  /* 0x000000050000720c */ /* 0x002fcc0003f02070 */
[----:B------:R-:W2:Y:S07]  /*a2a0*/  POPC R5, UR4 ;  /* 0x0000000400057d09 */ /* 0x000eae0008000000 */
[----:B--2---:R-:W2:Y:S01]  /*a2b0*/  @P0 ATOMG.E.ADD.STRONG.GPU PT, R3, desc[UR48][R2.64], R5 ;  /* 0x00000005020309a8 */ /* 0x004ea200081ee1f0 */
[----:B------:R-:W1:Y:S02]  /*a2c0*/  S2R R4, SR_LTMASK ;  /* 0x0000000000047919 */ /* 0x000e640000003900 */
[----:B-1----:R-:W-:-:S04]  /*a2d0*/  LOP3.LUT R4, R4, UR4, RZ, 0xc0, !PT ;  /* 0x0000000404047c12 */ /* 0x002fc8000f8ec0ff */
[----:B------:R-:W1:Y:S01]  /*a2e0*/  POPC R7, R4 ;  /* 0x0000000400077309 */ /* 0x000e620000000000 */
[----:B--2---:R-:W1:Y:S02]  /*a2f0*/  SHFL.IDX PT, R0, R3, R0, 0x1f ;  /* 0x00001f0003007589 */ /* 0x004e6400000e0000 */
[----:B-1----:R-:W-:Y:S01]  /*a300*/  IADD3 R16, R0, UR37, R7 ;  /* 0x0000002500107c10 */ /* 0x002fe2000fffe007 */
[----:B------:R-:W-:Y:S06]  /*a310*/  BRA `(.L_x_213) ;  /* 0x0000003400047947 */ /* 0x000fec0003800000 */
.L_x_212:
[----:B-1----:R-:W-:Y:S01]  /*a320*/  VIADD R0, R22, 0x12400 ;  /* 0x0001240016007836 */ /* 0x002fe20000000000 */
[----:B------:R-:W-:Y:S04]  /*a330*/  BSSY B6, `(.L_x_214) ;  /* 0x0000013000067945 */ /* 0x000fe80003800000 */
[----:B------:R-:W-:-:S13]  /*a340*/  LOP3.LUT P0, RZ, R0, 0x3ff, RZ, 0xc0, !PT ;  /* 0x000003ff00ff7812 */ /* 0x000fda000780c0ff */
[----:B------:R-:W-:Y:S05]  /*a350*/  @!P0 BRA `(.L_x_215) ;  /* 0x0000000000408947 */ /* 0x000fea0003800000 */
[----:B------:R-:W-:Y:S01]  /*a360*/  MOV R2, 0x0 ;  /* 0x0000000000027802 */ /* 0x000fe20000000f00 */
[----:B------:R-:W-:Y:S01]  /*a370*/  ULDC.64 UR6, c[0x4][0xa8] ;  /* 0x01002a0000067ab9 */ /* 0x000fe20000000a00 */
[----:B------:R-:W-:Y:S01]  /*a380*/  ULDC.64 UR8, c[0x4][0xb0] ;  /* 0x01002c0000087ab9 */ /* 0x000fe20000000a00 */
[----:B------:R-:W-:Y:S01]  /*a390*/  ULDC.64 UR4, c[0x4][0x30] ;  /* 0x01000c0000047ab9 */ /* 0x000fe20000000a00 */
[----:B------:R-:W-:Y:S02]  /*a3a0*/  IMAD.U32 R4, RZ, RZ, UR6 ;  /* 0x00000006ff047e24 */ /* 0x000fe4000f8e00ff */
[----:B------:R-:W1:Y:S01]  /*a3b0*/  LDC.64 R2, c[0x4][R2] ;  /* 0x0100000002027b82 */ /* 0x000e620000000a00 */
[----:B------:R-:W-:Y:S02]  /*a3c0*/  IMAD.U32 R5, RZ, RZ, UR7 ;  /* 0x00000007ff057e24 */ /* 0x000fe4000f8e00ff */
[----:B------:R-:W-:Y:S02]  /*a3d0*/  IMAD.U32 R6, RZ, RZ, UR8 ;  /* 0x00000008ff067e24 */ /* 0x000fe4000f8e00ff */
[----:B------:R-:W-:-:S02]  /*a3e0*/  IMAD.U32 R7, RZ, RZ, UR9 ;  /* 0x00000009ff077e24 */ /* 0x000fc4000f8e00ff */
[----:B------:R-:W-:Y:S02]  /*a3f0*/  IMAD.U32 R10, RZ, RZ, UR4 ;  /* 0x00000004ff0a7e24 */ /* 0x000fe4000f8e00ff */
[----:B------:R-:W-:Y:S02]  /*a400*/  IMAD.U32 R11, RZ, RZ, UR5 ;  /* 0x00000005ff0b7e24 */ /* 0x000fe4000f8e00ff */
[----:B0-----:R-:W-:Y:S02]  /*a410*/  IMAD.MOV.U32 R8, RZ, RZ, 0x70 ;  /* 0x00000070ff087424 */ /* 0x001fe400078e00ff */
[----:B------:R-:W-:Y:S02]  /*a420*/  IMAD.MOV.U32 R12, RZ, RZ, 0x1 ;  /* 0x00000001ff0c7424 */ /* 0x000fe400078e00ff */
[----:B------:R-:W-:-:S07]  /*a430*/  IMAD.MOV.U32 R13, RZ, RZ, RZ ;  /* 0x000000ffff0d7224 */ /* 0x000fce00078e00ff */
[----:B------:R-:W-:-:S07]  /*a440*/  LEPC R20, `(.L_x_215) ;  /* 0x000000001014794e */ /* 0x000fce0000000000 */
[----:B-1----:R-:W-:Y:S05]  /*a450*/  CALL.ABS.NOINC R2 ;  /* 0x0000000002007343 */ /* 0x002fea0003c00000 */
.L_x_215:
[----:B------:R-:W-:Y:S05]  /*a460*/  BSYNC B6 ;  /* 0x0000000000067941 */ /* 0x000fea0003800000 */
.L_x_214:
[----:B------:R-:W-:Y:S01]  /*a470*/  VIADD R0, R22, 0x400 ;  /* 0x0000040016007836 */ /* 0x000fe20000000000 */
[----:B------:R-:W-:Y:S04]  /*a480*/  BSSY B6, `(.L_x_216) ;  /* 0x0000023000067945 */ /* 0x000fe80003800000 */
[----:B------:R-:W-:-:S13]  /*a490*/  LOP3.LUT P0, RZ, R0, 0x3ff, RZ, 0xc0, !PT ;  /* 0x000003ff00ff7812 */ /* 0x000fda000780c0ff */
[----:B------:R-:W-:Y:S05]  /*a4a0*/  @!P0 BRA `(.L_x_217) ;  /* 0x0000000000808947 */ /* 0x000fea0003800000 */
[----:B------:R-:W-:Y:S01]  /*a4b0*/  MOV R0, 0x0 ;  /* 0x0000000000007802 */ /* 0x000fe20000000f00 */
[----:B------:R-:W-:Y:S01]  /*a4c0*/  ULDC.64 UR6, c[0x4][0xa8] ;  /* 0x01002a0000067ab9 */ /* 0x000fe20000000a00 */
[----:B------:R-:W-:Y:S01]  /*a4d0*/  ULDC.64 UR8, c[0x4][0xb0] ;  /* 0x01002c0000087ab9 */ /* 0x000fe20000000a00 */
[----:B------:R-:W-:Y:S01]  /*a4e0*/  ULDC.64 UR4, c[0x4][0x38] ;  /* 0x01000e0000047ab9 */ /* 0x000fe20000000a00 */
[----:B------:R1:W2:Y:S01]  /*a4f0*/  LDC.64 R2, c[0x4][R0] ;  /* 0x0100000000027b82 */ /* 0x0002a20000000a00 */
[----:B------:R-:W-:Y:S02]  /*a500*/  IMAD.U32 R4, RZ, RZ, UR6 ;  /* 0x00000006ff047e24 */ /* 0x000fe4000f8e00ff */
[----:B------:R-:W-:Y:S02]  /*a510*/  IMAD.U32 R5, RZ, RZ, UR7 ;  /* 0x00000007ff057e24 */ /* 0x000fe4000f8e00ff */
[----:B------:R-:W-:Y:S02]  /*a520*/  IMAD.U32 R6, RZ, RZ, UR8 ;  /* 0x00000008ff067e24 */ /* 0x000fe4000f8e00ff */
[----:B------:R-:W-:-:S02]  /*a530*/  IMAD.U32 R7, RZ, RZ, UR9 ;  /* 0x00000009ff077e24 */ /* 0x000fc4000f8e00ff */
[----:B------:R-:W-:Y:S02]  /*a540*/  IMAD.U32 R10, RZ, RZ, UR4 ;  /* 0x00000004ff0a7e24 */ /* 0x000fe4000f8e00ff */
[----:B------:R-:W-:Y:S02]  /*a550*/  IMAD.U32 R11, RZ, RZ, UR5 ;  /* 0x00000005ff0b7e24 */ /* 0x000fe4000f8e00ff */
[----:B0-----:R-:W-:Y:S02]  /*a560*/  IMAD.MOV.U32 R8, RZ, RZ, 0x70 ;  /* 0x00000070ff087424 */ /* 0x001fe400078e00ff */
[----:B------:R-:W-:Y:S02]  /*a570*/  IMAD.MOV.U32 R12, RZ, RZ, 0x1 ;  /* 0x00000001ff0c7424 */ /* 0x000fe400078e00ff */
[----:B-1----:R-:W-:-:S07]  /*a580*/  IMAD.MOV.U32 R13, RZ, RZ, RZ ;  /* 0x000000ffff0d7224 */ /* 0x002fce00078e00ff */
[----:B------:R-:W-:-:S07]  /*a590*/  LEPC R20, `(.L_x_218) ;  /* 0x000000001014794e */ /* 0x000fce0000000000 */
[----:B--2---:R-:W-:Y:S05]  /*a5a0*/  CALL.ABS.NOINC R2 ;  /* 0x0000000002007343 */ /* 0x004fea0003c00000 */
.L_x_218:
[----:B------:R-:W-:Y:S01]  /*a5b0*/  MOV R2, 0x0 ;  /* 0x0000000000027802 */ /* 0x000fe20000000f00 */
[----:B------:R-:W-:Y:S01]  /*a5c0*/  ULDC.64 UR6, c[0x4][0xa8] ;  /* 0x01002a0000067ab9 */ /* 0x000fe20000000a00 */
[----:B------:R-:W-:Y:S01]  /*a5d0*/  ULDC.64 UR8, c[0x4][0xb0] ;  /* 0x01002c0000087ab9 */ /* 0x000fe20000000a00 */
[----:B------:R-:W-:Y:S01]  /*a5e0*/  ULDC.64 UR4, c[0x4][0x40] ;  /* 0x0100100000047ab9 */ /* 0x000fe20000000a00 */
[----:B------:R-:W-:Y:S01]  /*a5f0*/  IMAD.U32 R4, RZ, RZ, UR6 ;  /* 0x00000006ff047e24 */ /* 0x000fe2000f8e00ff */
[----:B------:R-:W-:Y:S01]  /*a600*/  MOV R7, UR9 ;  /* 0x0000000900077c02 */ /* 0x000fe20008000f00 */
[----:B------:R-:W0:Y:S01]  /*a610*/  LDC.64 R2, c[0x4][R2] ;  /* 0x0100000002027b82 */ /* 0x000e220000000a00 */
[----:B------:R-:W-:Y:S02]  /*a620*/  IMAD.U32 R5, RZ, RZ, UR7 ;  /* 0x00000007ff057e24 */ /* 0x000fe4000f8e00ff */
[----:B------:R-:W-:Y:S02]  /*a630*/  IMAD.U32 R6, RZ, RZ, UR8 ;  /* 0x00000008ff067e24 */ /* 0x000fe4000f8e00ff */
[----:B------:R-:W-:-:S02]  /*a640*/  IMAD.U32 R10, RZ, RZ, UR4 ;  /* 0x00000004ff0a7e24 */ /* 0x000fc4000f8e00ff */
[----:B------:R-:W-:Y:S02]  /*a650*/  IMAD.U32 R11, RZ, RZ, UR5 ;  /* 0x00000005ff0b7e24 */ /* 0x000fe4000f8e00ff */
[----:B------:R-:W-:Y:S02]  /*a660*/  IMAD.MOV.U32 R8, RZ, RZ, 0x70 ;  /* 0x00000070ff087424 */ /* 0x000fe400078e00ff */
[----:B------:R-:W-:Y:S02]  /*a670*/  IMAD.MOV.U32 R12, RZ, RZ, 0x1 ;  /* 0x00000001ff0c7424 */ /* 0x000fe400078e00ff */
[----:B------:R-:W-:-:S07]  /*a680*/  IMAD.MOV.U32 R13, RZ, RZ, RZ ;  /* 0x000000ffff0d7224 */ /* 0x000fce00078e00ff */
[----:B------:R-:W-:-:S07]  /*a690*/  LEPC R20, `(.L_x_217) ;  /* 0x000000001014794e */ /* 0x000fce0000000000 */
[----:B0-----:R-:W-:Y:S05]  /*a6a0*/  CALL.ABS.NOINC R2 ;  /* 0x0000000002007343 */ /* 0x001fea0003c00000 */
.L_x_217:
[----:B------:R-:W-:Y:S05]  /*a6b0*/  BSYNC B6 ;  /* 0x0000000000067941 */ /* 0x000fea0003800000 */
.L_x_216:
[----:B------:R-:W2:Y:S01]  /*a6c0*/  LDL.LU R21, [R1] ;  /* 0x0000000001157983 */ /* 0x000ea20000300800 */
[----:B------:R-:W-:Y:S02]  /*a6d0*/  ULDC.64 UR4, c[0x0][0x9f8] ;  /* 0x00027e0000047ab9 */ /* 0x000fe40000000a00 */
[----:B------:R-:W-:Y:S01]  /*a6e0*/  ISETP.NE.U32.AND P0, PT, RZ, UR4, PT ;  /* 0x00000004ff007c0c */ /* 0x000fe2000bf05070 */
[----:B------:R-:W3:Y:S03]  /*a6f0*/  LDL R20, [R1+0x10] ;  /* 0x0000100001147983 */ /* 0x000ee60000100800 */
[----:B------:R-:W-:-:S13]  /*a700*/  ISETP.NE.AND.EX P0, PT, RZ, UR5, PT, P0 ;  /* 0x00000005ff007c0c */ /* 0x000fda000bf05300 */
[----:B------:R-:W-:-:S04]  /*a710*/  @P0 IADD3 R2, P1, R24, UR4, RZ ;  /* 0x0000000418020c10 */ /* 0x000fc8000ff3e0ff */
[----:B--2---:R-:W-:Y:S01]  /*a720*/  @P0 IADD3.X R3, R21, UR5, RZ, P1, !PT ;  /* 0x0000000515030c10 */ /* 0x004fe20008ffe4ff */
[----:B------:R-:W-:-:S04]  /*a730*/  ULDC.64 UR4, c[0x0][0xa08] ;  /* 0x0002820000047ab9 */ /* 0x000fc80000000a00 */
[----:B------:R1:W2:Y:S01]  /*a740*/  @P0 LDG.E R25, desc[UR48][R2.64] ;  /* 0x0000003002190981 */ /* 0x0002a2000c1e1900 */
[----:B---3--:R-:W-:-:S05]  /*a750*/  VIADD R7, R20, 0xffffffff ;  /* 0xffffffff14077836 */ /* 0x008fca0000000000 */
[----:B------:R3:W-:Y:S01]  /*a760*/  STL [R1+0xc], R7 ;  /* 0x00000c0701007387 */ /* 0x0007e20000100800 */
[----:B-1----:R-:W1:Y:S02]  /*a770*/  LDC.64 R2, c[0x0][0x418] ;  /* 0x00010600ff027b82 */ /* 0x002e640000000a00 */
[----:B-1----:R-:W-:Y:S01]  /*a780*/  LOP3.LUT P0, RZ, R2, UR4, RZ, 0xfc, !PT ;  /* 0x0000000402ff7c12 */ /* 0x002fe2000f80fcff */
[----:B------:R-:W-:-:S03]  /*a790*/  UMOV UR4, 0xffffffff ;  /* 0xffffffff00047882 */ /* 0x000fc60000000000 */
[----:B------:R-:W-:Y:S02]  /*a7a0*/  LOP3.LUT P0, RZ, R3, UR5, RZ, 0xfc, P0 ;  /* 0x0000000503ff7c12 */ /* 0x000fe4000800fcff */
[----:B--2---:R-:W-:Y:S02]  /*a7b0*/  SHF.R.S32.HI R6, RZ, 0x1f, R25 ;  /* 0x0000001fff067819 */ /* 0x004fe40000011419 */
[----:B------:R-:W-:-:S03]  /*a7c0*/  SEL R24, R25, RZ, !P0 ;  /* 0x000000ff19187207 */ /* 0x000fc60004000000 */
[----:B------:R3:W-:Y:S01]  /*a7d0*/  STL [R1], R6 ;  /* 0x0000000601007387 */ /* 0x0007e20000100800 */
[----:B------:R-:W-:Y:S05]  /*a7e0*/  BRA.DIV UR4, `(.L_x_219) ;  /* 0x0000003e04ac7947 */ /* 0x000fea000b800000 */
[----:B------:R-:W1:Y:S02]  /*a7f0*/  S2R R0, SR_TID.X ;  /* 0x0000000000007919 */ /* 0x000e640000002100 */
[----:B-1----:R-:W-:-:S04]  /*a800*/  SHF.R.U32.HI R0, RZ, 0x5, R0 ;  /* 0x00000005ff007819 */ /* 0x002fc80000011600 */
[----:B------:R-:W-:-:S05]  /*a810*/  LOP3.LUT R0, R0, 0x3, RZ, 0xc0, !PT ;  /* 0x0000000300007812 */ /* 0x000fca00078ec0ff */
[----:B------:R1:W2:Y:S02]  /*a820*/  SHFL.IDX PT, R14, R0, RZ, 0x1f ;  /* 0x00001fff000e7589 */ /* 0x0002a400000e0000 */
.L_x_313:
        /* <DEDUP_REMOVED lines=8> */
.L_x_316:
[----:B------:R-:W-:Y:S05]  /*a8b0*/  @!P6 BRA `(.L_x_220) ;  /* 0x0000000000e0e947 */ /* 0x000fea0003800000 */
[----:B------:R-:W-:Y:S01]  /*a8c0*/  ISETP.NE.U32.AND P0, PT, R2, RZ, PT ;  /* 0x000000ff0200720c */ /* 0x000fe20003f05070 */
[----:B------:R-:W-:-:S03]  /*a8d0*/  IMAD.MOV.U32 R27, RZ, RZ, R7 ;  /* 0x000000ffff1b7224 */ /* 0x000fc600078e0007 */
[----:B------:R-:W-:-:S13]  /*a8e0*/  ISETP.NE.AND.EX P0, PT, R3, RZ, PT, P0 ;  /* 0x000000ff0300720c */ /* 0x000fda0003f05300 */
[----:B------:R-:W-:Y:S05]  /*a8f0*/  @!P0 BRA `(.L_x_222) ;  /* 0x0000000000448947 */ /* 0x000fea0003800000 */
[----:B------:R-:W2:Y:S01]  /*a900*/  LDC R27, c[0x0][0x43c] ;  /* 0x00010f00ff1b7b82 */ /* 0x000ea20000000800 */
[----:B------:R-:W-:Y:S01]  /*a910*/  ULDC.64 UR4, c[0x0][0x428] ;  /* 0x00010a0000047ab9 */ /* 0x000fe20000000a00 */
[----:B--2---:R-:W-:-:S13]  /*a920*/  ISETP.NE.AND P0, PT, R27, 0x1, PT ;  /* 0x000000011b00780c */ /* 0x004fda0003f05270 */
[----:B------:R-:W1:Y:S02]  /*a930*/  @P0 LDC.64 R4, c[0x0][0x440] ;  /* 0x00011000ff040b82 */ /* 0x000e640000000a00 */
[----:B-1----:R-:W-:-:S04]  /*a940*/  @P0 IMAD.HI.U32 R0, R7, R4, RZ ;  /* 0x0000000407000227 */ /* 0x002fc800078e00ff */
[----:B------:R-:W-:Y:S01]  /*a950*/  IMAD.MOV.U32 R4, RZ, RZ, R7 ;  /* 0x000000ffff047224 */ /* 0x000fe200078e0007 */
[----:B------:R-:W-:-:S04]  /*a960*/  @P0 SHF.R.U32.HI R4, RZ, R5, R0 ;  /* 0x00000005ff040219 */ /* 0x000fc80000011600 */
[--C-:B------:R-:W-:Y:S01]  /*a970*/  SHF.R.S32.HI R5, RZ, 0x1f, R4.reuse ;  /* 0x0000001fff057819 */ /* 0x100fe20000011404 */
[----:B------:R-:W-:-:S04]  /*a980*/  IMAD.MOV R0, RZ, RZ, -R4 ;  /* 0x000000ffff007224 */ /* 0x000fc800078e0a04 */
[----:B------:R-:W-:Y:S02]  /*a990*/  IMAD R27, R27, R0, R7 ;  /* 0x000000001b1b7224 */ /* 0x000fe400078e0207 */
[----:B------:R-:W-:Y:S02]  /*a9a0*/  IMAD R0, R6, UR4, RZ ;  /* 0x0000000406007c24 */ /* 0x000fe4000f8e02ff */
[----:B------:R-:W-:-:S04]  /*a9b0*/  IMAD.WIDE.U32 R4, R25, UR4, R4 ;  /* 0x0000000419047c25 */ /* 0x000fc8000f8e0004 */
[----:B------:R-:W-:Y:S01]  /*a9c0*/  IMAD R0, R25, UR5, R0 ;  /* 0x0000000519007c24 */ /* 0x000fe2000f8e0200 */
[----:B------:R-:W-:-:S03]  /*a9d0*/  LEA R2, P0, R4, R2, 0x2 ;  /* 0x0000000204027211 */ /* 0x000fc600078010ff */
[----:B------:R-:W-:-:S05]  /*a9e0*/  IMAD.IADD R0, R5, 0x1, R0 ;  /* 0x0000000105007824 */ /* 0x000fca00078e0200 */
[----:B------:R-:W-:-:S05]  /*a9f0*/  LEA.HI.X R3, R4, R3, R0, 0x2, P0 ;  /* 0x0000000304037211 */ /* 0x000fca00000f1400 */
[----:B------:R2:W5:Y:S02]  /*aa00*/  LDG.E R24, desc[UR48][R2.64] ;  /* 0x0000003002187981 */ /* 0x000564000c1e1900 */
.L_x_222:
[----:B-1----:R-:W-:Y:S01]  /*aa10*/  IMAD R0, R23, 0x8, R22 ;  /* 0x0000000817007824 */ /* 0x002fe200078e0216 */
[----:B--2---:R-:W-:-:S04]  /*aa20*/  SHF.L.U32 R2, R26, 0x1f, RZ ;  /* 0x0000001f1a027819 */ /* 0x004fc800000006ff */
[----:B------:R-:W1:Y:S02]  /*aa30*/  SYNCS.PHASECHK.TRANS64.TRYWAIT P0, [R0+URZ+0x30840], R2 ;  /* 0x03084002000075a7 */ /* 0x000e64000800017f */
[----:B-1----:R-:W-:Y:S05]  /*aa40*/  @!P0 BRA `(.L_x_223) ;  /* 0x0000003c00688947 */ /* 0x002fea0003800000 */
.L_x_317:
[----:B------:R-:W2:Y:S02]  /*aa50*/  S2R R3, SR_TID.X ;  /* 0x0000000000037919 */ /* 0x000ea40000002100 */
[----:B--2---:R-:W-:-:S04]  /*aa60*/  LOP3.LUT R3, R3, 0x7f, RZ, 0xc0, !PT ;  /* 0x0000007f03037812 */ /* 0x004fc800078ec0ff */
[----:B------:R-:W-:-:S13]  /*aa70*/  ISETP.NE.AND P0, PT, R3, RZ, PT ;  /* 0x000000ff0300720c */ /* 0x000fda0003f05270 */
[----:B------:R-:W-:Y:S05]  /*aa80*/  @P0 BRA `(.L_x_224) ;  /* 0x00000000001c0947 */ /* 0x000fea0003800000 */
[----:B------:R-:W2:Y:S01]  /*aa90*/  S2R R3, SR_TID.X ;  /* 0x0000000000037919 */ /* 0x000ea20000002100 */
[----:B-1----:R-:W-:-:S04]  /*aaa0*/  IMAD.MOV.U32 R2, RZ, RZ, 0x6000 ;  /* 0x00006000ff027424 */ /* 0x002fc800078e00ff */
[----:B------:R4:W-:Y:S01]  /*aab0*/  SYNCS.ARRIVE.TRANS64 RZ, [R0+URZ+0x30830], R2 ;  /* 0x0308300200ff79a7 */ /* 0x0009e2000800003f */
[----:B--2---:R-:W-:-:S04]  /*aac0*/  LOP3.LUT R3, R3, 0x1f, RZ, 0xc0, !PT ;  /* 0x0000001f03037812 */ /* 0x004fc800078ec0ff */
[----:B------:R-:W-:-:S13]  /*aad0*/  ISETP.NE.AND P0, PT, R3, RZ, PT ;  /* 0x000000ff0300720c */ /* 0x000fda0003f05270 */
[----:B----4-:R-:W-:Y:S05]  /*aae0*/  @!P0 BRA `(.L_x_224) ;  /* 0x0000000000048947 */ /* 0x010fea0003800000 */
[----:B------:R-:W-:Y:S01]  /*aaf0*/  BPT.TRAP 0x1 ;  /* 0x000000040000795c */ /* 0x000fe20000300000 */
.L_x_224:
[----:B------:R-:W-:Y:S01]  /*ab00*/  R2UR UR9, R0 ;  /* 0x00000000000972ca */ /* 0x000fe200000e0000 */
[----:B-1----:R-:W-:Y:S01]  /*ab10*/  IMAD R0, R23, 0x6000, R22 ;  /* 0x0000600017007824 */ /* 0x002fe200078e0216 */
[----:B------:R-:W-:Y:S01]  /*ab20*/  R2UR UR11, R27 ;  /* 0x000000001b0b72ca */ /* 0x000fe200000e0000 */
[----:B------:R-:W-:Y:S01]  /*ab30*/  UIADD3 UR6, UP0, UR38, 0x370, URZ ;  /* 0x0000037026067890 */ /* 0x000fe2000ff1e03f */
[----:B------:R-:W-:Y:S01]  /*ab40*/  R2UR UR4, R28 ;  /* 0x000000001c0472ca */ /* 0x000fe200000e0000 */
[----:B------:R-:W-:Y:S01]  /*ab50*/  UMOV UR5, 0x14f00000 ;  /* 0x14f0000000057882 */ /* 0x000fe20000000000 */
[----:B------:R-:W-:Y:S01]  /*ab60*/  R2UR UR8, R0 ;  /* 0x00000000000872ca */ /* 0x000fe200000e0000 */
[----:B------:R-:W-:Y:S01]  /*ab70*/  UIADD3.X UR7, URZ, UR39, URZ, UP0, !UPT ;  /* 0x000000273f077290 */ /* 0x000fe200087fe43f */
[----:B------:R-:W-:Y:S01]  /*ab80*/  R2UR UR12, R18 ;  /* 0x00000000120c72ca */ /* 0x000fe200000e0000 */
[----:B------:R-:W-:Y:S01]  /*ab90*/  UMOV UR10, URZ ;  /* 0x0000003f000a7c82 */ /* 0x000fe20008000000 */
[----:B-----5:R-:W-:-:S02]  /*aba0*/  R2UR UR13, R24 ;  /* 0x00000000180d72ca */ /* 0x020fc400000e0000 */
[----:B------:R-:W-:Y:S01]  /*abb0*/  PLOP3.LUT P0, PT, PT, PT, PT, 0x80, 0x0 ;  /* 0x000000000000781c */ /* 0x000fe20003f0f070 */
[----:B------:R-:W-:Y:S01]  /*abc0*/  UIADD3 UR9, UR9, 0x30830, URZ ;  /* 0x0003083009097890 */ /* 0x000fe2000fffe03f */
[----:B------:R-:W-:-:S03]  /*abd0*/  LOP3.LUT R29, R29, 0xfffffffe, RZ, 0xc0, !PT ;  /* 0xfffffffe1d1d7812 */ /* 0x000fc600078ec0ff */
[----:B------:R-:W-:Y:S02]  /*abe0*/  UIMAD UR11, UR11, 0xc0, UR4 ;  /* 0x000000c00b0b78a4 */ /* 0x000fe4000f8e0204 */
[----:B------:R-:W-:Y:S01]  /*abf0*/  UIADD3 UR8, UR8, 0x12400, URZ ;  /* 0x0001240008087890 */ /* 0x000fe2000fffe03f */
[----:B------:R-:W-:-:S05]  /*ac00*/  UMOV UR4, 0x0 ;  /* 0x0000000000047882 */ /* 0x000fca0000000000 */
[----:B------:R-:W-:-:S03]  /*ac10*/  @P0 LOP3.LUT R29, R29, 0x1, RZ, 0xfc, !PT ;  /* 0x000000011d1d0812 */ /* 0x000fc600078efcff */
[----:B------:R2:W-:Y:S02]  /*ac20*/  UTMALDG.4D [UR8], [UR6], desc[UR4] ;  /* 0x00000408060075b4 */ /* 0x0005e40008019000 */
[----:B--2---:R-:W-:Y:S02]  /*ac30*/  NOP ;  /* 0x0000000000007918 */ /* 0x004fe40000000000 */
.L_x_220:
[----:B------:R-:W2:Y:S04]  /*ac40*/  LDL.LU R4, [R1+0x18] ;  /* 0x0000180001047983 */ /* 0x000ea80000300800 */
[----:B---3--:R-:W3:Y:S04]  /*ac50*/  LDL.LU R6, [R1+0x8] ;  /* 0x0000080001067983 */ /* 0x008ee80000300800 */
[----:B------:R-:W4:Y:S01]  /*ac60*/  LDL.LU R3, [R1+0x1c] ;  /* 0x00001c0001037983 */ /* 0x000f220000300800 */
[----:B------:R-:W-:Y:S05]  /*ac70*/  WARPSYNC.ALL ;  /* 0x0000000000007948 */ /* 0x000fea0003800000 */
[----:B------:R-:W-:Y:S01]  /*ac80*/  ULDC.64 UR6, c[0x0][0xa00] ;  /* 0x0002800000067ab9 */ /* 0x000fe20000000a00 */
[----:B------:R-:W-:Y:S01]  /*ac90*/  ULDC.64 UR4, c[0x0][0x298] ;  /* 0x0000a60000047ab9 */ /* 0x000fe20000000a00 */
[----:B------:R-:W-:Y:S01]  /*aca0*/  BAR.SYNC.DEFER_BLOCKING 0x8, 0x200 ;  /* 0x0208000000007b1d */ /* 0x000fe20000010000 */
[----:B------:R-:W-:Y:S01]  /*acb0*/  ISETP.NE.U32.AND P0, PT, RZ, UR6, PT ;  /* 0x00000006ff007c0c */ /* 0x000fe2000bf05070 */
[----:B-1----:R-:W-:-:S03]  /*acc0*/  VIADD R0, R22, 0xc400 ;  /* 0x0000c40016007836 */ /* 0x002fc60000000000 */
[----:B------:R-:W-:Y:S01]  /*acd0*/  ISETP.NE.AND.EX P0, PT, RZ, UR7, PT, P0 ;  /* 0x00000007ff007c0c */ /* 0x000fe2000bf05300 */
[----:B------:R-:W-:Y:S01]  /*ace0*/  BSSY B6, `(.L_x_225) ;  /* 0x0000020000067945 */ /* 0x000fe20003800000 */
[----:B------:R-:W-:Y:S02]  /*acf0*/  LOP3.LUT P1, RZ, R0, 0x3ff, RZ, 0xc0, !PT ;  /* 0x000003ff00ff7812 */ /* 0x000fe4000782c0ff */
[----:B--2---:R-:W-:-:S05]  /*ad00*/  SHF.R.S32.HI R2, RZ, 0x1f, R4 ;  /* 0x0000001fff027819 */ /* 0x004fca0000011404 */
[----:B------:R-:W-:Y:S01]  /*ad10*/  IMAD R2, R2, UR4, RZ ;  /* 0x0000000402027c24 */ /* 0x000fe2000f8e02ff */
[----:B----4-:R-:W-:-:S03]  /*ad20*/  SEL R3, R3, RZ, !P0 ;  /* 0x000000ff03037207 */ /* 0x010fc60004000000 */
[----:B------:R-:W-:Y:S01]  /*ad30*/  IMAD R0, R4, UR5, R2 ;  /* 0x0000000504007c24 */ /* 0x000fe2000f8e0202 */
[----:B---3--:R-:W-:Y:S01]  /*ad40*/  SEL R2, R6, RZ, !P0 ;  /* 0x000000ff06027207 */ /* 0x008fe20004000000 */
[----:B------:R-:W-:-:S05]  /*ad50*/  IMAD.WIDE.U32 R4, R4, UR4, RZ ;  /* 0x0000000404047c25 */ /* 0x000fca000f8e00ff */
[----:B------:R-:W-:Y:S04]  /*ad60*/  STL.64 [R1+0x28], R4 ;  /* 0x0000280401007387 */ /* 0x000fe80000100a00 */
[----:B------:R1:W-:Y:S04]  /*ad70*/  STL [R1+0x8], R2 ;  /* 0x0000080201007387 */ /* 0x0003e80000100800 */
[----:B------:R2:W-:Y:S01]  /*ad80*/  STL [R1+0x34], R3 ;  /* 0x0000340301007387 */ /* 0x0005e20000100800 */
[----:B-1----:R-:W-:Y:S01]  /*ad90*/  IMAD.IADD R2, R5, 0x1, R0 ;  /* 0x0000000105027824 */ /* 0x002fe200078e0200 */
[----:B------:R-:W-:-:S05]  /*ada0*/  SHF.R.S32.HI R0, RZ, 0x1f, R18 ;  /* 0x0000001fff007819 */ /* 0x000fca0000011412 */
[----:B------:R2:W-:Y:S04]  /*adb0*/  STL [R1+0x1c], R0 ;  /* 0x00001c0001007387 */ /* 0x0005e80000100800 */
[----:B------:R2:W-:Y:S01]  /*adc0*/  STL [R1+0x18], R2 ;  /* 0x0000180201007387 */ /* 0x0005e20000100800 */
[----:B------:R-:W-:Y:S05]  /*add0*/  @!P1 BRA `(.L_x_226) ;  /* 0x0000000000409947 */ /* 0x000fea0003800000 */
[----:B--2---:R-:W-:Y:S01]  /*ade0*/  MOV R2, 0x0 ;  /* 0x0000000000027802 */ /* 0x004fe20000000f00 */
        /* <DEDUP_REMOVED lines=15> */
.L_x_226:
[----:B------:R-:W-:Y:S05]  /*aee0*/  BSYNC B6 ;  /* 0x0000000000067941 */ /* 0x000fea0003800000 */
.L_x_225:
[----:B--2---:R-:W2:Y:S01]  /*aef0*/  LDL.LU R0, [R1+0x18] ;  /* 0x0000180001007983 */ /* 0x004ea20000300800 */
[----:B------:R-:W1:Y:S01]  /*af00*/  LDC R9, c[0x0][0x448] ;  /* 0x00011200ff097b82 */ /* 0x000e620000000800 */
[----:B------:R-:W-:Y:S01]  /*af10*/  ULDC.64 UR4, c[0x0][0x2d8] ;  /* 0x0000b60000047ab9 */ /* 0x000fe20000000a00 */
[----:B------:R-:W-:Y:S01]  /*af20*/  ULDC.64 UR6, c[0x0][0x2c8] ;  /* 0x0000b20000067ab9 */ /* 0x000fe20000000a00 */
[----:B------:R-:W2:Y:S01]  /*af30*/  LDL.LU.64 R2, [R1+0x28] ;  /* 0x0000280001027983 */ /* 0x000ea20000300a00 */
[----:B------:R-:W-:-:S03]  /*af40*/  ULDC.64 UR8, c[0x0][0x280] ;  /* 0x0000a00000087ab9 */ /* 0x000fc60000000a00 */
[----:B------:R-:W3:Y:S04]  /*af50*/  LDL.LU R20, [R1+0x1c] ;  /* 0x00001c0001147983 */ /* 0x000ee80000300800 */
[----:B------:R-:W4:Y:S04]  /*af60*/  LDL.LU R21, [R1+0x34] ;  /* 0x0000340001157983 */ /* 0x000f280000300800 */
[----:B------:R-:W4:Y:S04]  /*af70*/  LDL.LU R4, [R1+0x8] ;  /* 0x0000080001047983 */ /* 0x000f280000300800 */
[----:B------:R0:W5:Y:S01]  /*af80*/  LDL R10, [R1+0x4] ;  /* 0x00000400010a7983 */ /* 0x0001620000100800 */
[----:B-1----:R-:W-:-:S13]  /*af90*/  ISETP.NE.AND P0, PT, R9, 0x1, PT ;  /* 0x000000010900780c */ /* 0x002fda0003f05270 */
[----:B------:R-:W1:Y:S08]  /*afa0*/  @P0 LDC R5, c[0x0][0x44c] ;  /* 0x00011300ff050b82 */ /* 0x000e700000000800 */
[----:B0-----:R-:W0:Y:S01]  /*afb0*/  @P0 LDC R8, c[0x0][0x450] ;  /* 0x00011400ff080b82 */ /* 0x001e220000000800 */
[----:B------:R-:W0:Y:S01]  /*afc0*/  S2R R11, SR_TID.X ;  /* 0x00000000000b7919 */ /* 0x000e220000002100 */
[----:B--2---:R-:W-:-:S02]  /*afd0*/  IMAD.MOV.U32 R3, RZ, RZ, R0 ;  /* 0x000000ffff037224 */ /* 0x004fc400078e0000 */
[----:B---3--:R-:W-:Y:S02]  /*afe0*/  IMAD R0, R20, UR4, RZ ;  /* 0x0000000414007c24 */ /* 0x008fe4000f8e02ff */
[C---:B------:R-:W-:Y:S01]  /*aff0*/  IMAD.WIDE.U32 R2, R18.reuse, UR4, R2 ;  /* 0x0000000412027c25 */ /* 0x040fe2000f8e0002 */
[----:B------:R-:W2:Y:S03]  /*b000*/  S2R R20, SR_TID.X ;  /* 0x0000000000147919 */ /* 0x000ea60000002100 */
[----:B------:R-:W-:Y:S01]  /*b010*/  IMAD R0, R18, UR5, R0 ;  /* 0x0000000512007c24 */ /* 0x000fe2000f8e0200 */
[----:B------:R-:W-:-:S03]  /*b020*/  ULDC.64 UR4, c[0x0][0x2e0] ;  /* 0x0000b80000047ab9 */ /* 0x000fc60000000a00 */
[----:B------:R-:W-:Y:S02]  /*b030*/  IMAD.IADD R3, R3, 0x1, R0 ;  /* 0x0000000103037824 */ /* 0x000fe400078e0200 */
[----:B----4-:R-:W-:Y:S02]  /*b040*/  IMAD R0, R21, UR4, RZ ;  /* 0x0000000415007c24 */ /* 0x010fe4000f8e02ff */
[----:B------:R-:W3:Y:S01]  /*b050*/  S2R R21, SR_TID.X ;  /* 0x0000000000157919 */ /* 0x000ee20000002100 */
[----:B------:R-:W-:-:S04]  /*b060*/  IMAD.WIDE.U32 R2, R4, UR4, R2 ;  /* 0x0000000404027c25 */ /* 0x000fc8000f8e0002 */
[----:B------:R-:W-:Y:S01]  /*b070*/  IMAD R0, R4, UR5, R0 ;  /* 0x0000000504007c24 */ /* 0x000fe2000f8e0200 */
[----:B------:R-:W-:Y:S01]  /*b080*/  ULDC.64 UR4, c[0x0][0x2d0] ;  /* 0x0000b40000047ab9 */ /* 0x000fe20000000a00 */
[----:B------:R-:W4:Y:S02]  /*b090*/  @P0 LDC R4, c[0x0][0x450] ;  /* 0x00011400ff040b82 */ /* 0x000f240000000800 */
[----:B------:R-:W-:Y:S01]  /*b0a0*/  IMAD.IADD R3, R3, 0x1, R0 ;  /* 0x0000000103037824 */ /* 0x000fe200078e0200 */
[----:B--2---:R-:W-:-:S04]  /*b0b0*/  LOP3.LUT R20, R20, 0x7f, RZ, 0xc0, !PT ;  /* 0x0000007f14147812 */ /* 0x004fc800078ec0ff */
[----:B------:R-:W-:Y:S01]  /*b0c0*/  SHF.R.U32.HI R20, RZ, 0x3, R20 ;  /* 0x00000003ff147819 */ /* 0x000fe20000011614 */
[----:B---3--:R-:W-:-:S05]  /*b0d0*/  IMAD.SHL.U32 R6, R21, 0x10, RZ ;  /* 0x0000001015067824 */ /* 0x008fca00078e00ff */
[----:B------:R-:W-:-:S05]  /*b0e0*/  LOP3.LUT R6, R20, 0x70, R6, 0xf8, !PT ;  /* 0x0000007014067812 */ /* 0x000fca00078ef806 */
[----:B------:R-:W-:-:S04]  /*b0f0*/  IMAD R6, R17, 0xc0, R6 ;  /* 0x000000c011067824 */ /* 0x000fc800078e0206 */
[----:B-1----:R-:W-:-:S04]  /*b100*/  @P0 IMAD.HI.U32 R0, R6, R5, RZ ;  /* 0x0000000506000227 */ /* 0x002fc800078e00ff */
[----:B------:R-:W-:Y:S01]  /*b110*/  IMAD.MOV.U32 R5, RZ, RZ, R6 ;  /* 0x000000ffff057224 */ /* 0x000fe200078e0006 */
[----:B----4-:R-:W-:-:S04]  /*b120*/  @P0 SHF.R.U32.HI R5, RZ, R4, R0 ;  /* 0x00000004ff050219 */ /* 0x010fc80000011600 */
[----:B------:R-:W-:-:S05]  /*b130*/  SHF.R.S32.HI R0, RZ, 0x1f, R5 ;  /* 0x0000001fff007819 */ /* 0x000fca0000011405 */
[----:B------:R-:W-:-:S04]  /*b140*/  IMAD R0, R0, UR4, RZ ;  /* 0x0000000400007c24 */ /* 0x000fc8000f8e02ff */
[C---:B------:R-:W-:Y:S02]  /*b150*/  IMAD R7, R5.reuse, UR5, R0 ;  /* 0x0000000505077c24 */ /* 0x040fe4000f8e0200 */
[----:B------:R-:W-:Y:S02]  /*b160*/  IMAD.MOV R0, RZ, RZ, -R5 ;  /* 0x000000ffff007224 */ /* 0x000fe400078e0a05 */
[----:B------:R-:W-:-:S04]  /*b170*/  IMAD.WIDE.U32 R4, R5, UR4, R2 ;  /* 0x0000000405047c25 */ /* 0x000fc8000f8e0002 */
[----:B------:R-:W-:Y:S02]  /*b180*/  IMAD R0, R9, R0, R6 ;  /* 0x0000000009007224 */ /* 0x000fe400078e0206 */
[----:B------:R-:W-:-:S03]  /*b190*/  IMAD.IADD R5, R5, 0x1, R7 ;  /* 0x0000000105057824 */ /* 0x000fc600078e0207 */
[----:B------:R-:W-:-:S05]  /*b1a0*/  SHF.R.S32.HI R7, RZ, 0x1f, R0 ;  /* 0x0000001fff077819 */ /* 0x000fca0000011400 */
[----:B------:R-:W-:Y:S02]  /*b1b0*/  IMAD R7, R7, UR6, RZ ;  /* 0x0000000607077c24 */ /* 0x000fe4000f8e02ff */
[----:B------:R-:W-:-:S04]  /*b1c0*/  IMAD.WIDE.U32 R4, R0, UR6, R4 ;  /* 0x0000000600047c25 */ /* 0x000fc8000f8e0004 */
[----:B------:R-:W-:-:S04]  /*b1d0*/  IMAD R7, R0, UR7, R7 ;  /* 0x0000000700077c24 */ /* 0x000fc8000f8e0207 */
[----:B------:R-:W-:Y:S02]  /*b1e0*/  IMAD.IADD R5, R5, 0x1, R7 ;  /* 0x0000000105057824 */ /* 0x000fe400078e0207 */
[----:B------:R-:W1:Y:S01]  /*b1f0*/  @P0 LDC R7, c[0x0][0x44c] ;  /* 0x00011300ff070b82 */ /* 0x000e620000000800 */
[----:B------:R-:W-:-:S04]  /*b200*/  LEA R0, P1, R4, UR8, 0x1 ;  /* 0x0000000804007c11 */ /* 0x000fc8000f8208ff */
[----:B------:R-:W-:Y:S01]  /*b210*/  LEA.HI.X R4, R4, UR9, R5, 0x1, P1 ;  /* 0x0000000904047c11 */ /* 0x000fe200088f0c05 */
[----:B------:R-:W-:-:S04]  /*b220*/  VIADD R5, R6, 0x80 ;  /* 0x0000008006057836 */ /* 0x000fc80000000000 */
[----:B------:R-:W-:Y:S02]  /*b230*/  IMAD.MOV.U32 R6, RZ, RZ, R5 ;  /* 0x000000ffff067224 */ /* 0x000fe400078e0005 */
[----:B-1----:R-:W-:-:S05]  /*b240*/  @P0 IMAD.HI.U32 R7, R5, R7, RZ ;  /* 0x0000000705070227 */ /* 0x002fca00078e00ff */
[----:B0-----:R-:W-:-:S05]  /*b250*/  @P0 SHF.R.U32.HI R6, RZ, R8, R7 ;  /* 0x00000008ff060219 */ /* 0x001fca0000011607 */
[----:B------:R-:W-:-:S04]  /*b260*/  IMAD.MOV R7, RZ, RZ, -R6 ;  /* 0x000000ffff077224 */ /* 0x000fc800078e0a06 */
[----:B------:R-:W-:Y:S01]  /*b270*/  IMAD R5, R9, R7, R5 ;  /* 0x0000000709057224 */ /* 0x000fe200078e0205 */
[----:B------:R-:W-:Y:S01]  /*b280*/  SHF.R.S32.HI R7, RZ, 0x1f, R6 ;  /* 0x0000001fff077819 */ /* 0x000fe20000011406 */
[----:B------:R-:W-:-:S04]  /*b290*/  IMAD.WIDE.U32 R2, R6, UR4, R2 ;  /* 0x0000000406027c25 */ /* 0x000fc8000f8e0002 */
[----:B------:R-:W-:Y:S01]  /*b2a0*/  IMAD R7, R7, UR4, RZ ;  /* 0x0000000407077c24 */ /* 0x000fe2000f8e02ff */
[----:B------:R-:W-:-:S03]  /*b2b0*/  ULDC UR4, c[0x0][0x2b8] ;  /* 0x0000ae0000047ab9 */ /* 0x000fc60000000800 */
[----:B------:R-:W-:Y:S01]  /*b2c0*/  IMAD R7, R6, UR5, R7 ;  /* 0x0000000506077c24 */ /* 0x000fe2000f8e0207 */
[----:B------:R-:W-:Y:S01]  /*b2d0*/  SHF.R.S32.HI R6, RZ, 0x1f, R5 ;  /* 0x0000001fff067819 */ /* 0x000fe20000011405 */
[----:B------:R-:W-:Y:S02]  /*b2e0*/  IMAD.SHL.U32 R20, R11, 0x8, RZ ;  /* 0x000000080b147824 */ /* 0x000fe400078e00ff */
[----:B------:R-:W-:Y:S02]  /*b2f0*/  IMAD.IADD R3, R3, 0x1, R7 ;  /* 0x0000000103037824 */ /* 0x000fe400078e0207 */
[----:B------:R-:W-:Y:S02]  /*b300*/  IMAD R6, R6, UR6, RZ ;  /* 0x0000000606067c24 */ /* 0x000fe4000f8e02ff */
[----:B------:R-:W-:Y:S01]  /*b310*/  IMAD.WIDE.U32 R2, R5, UR6, R2 ;  /* 0x0000000605027c25 */ /* 0x000fe2000f8e0002 */
[----:B------:R-:W-:-:S03]  /*b320*/  LOP3.LUT R20, R20, 0x38, RZ, 0xc0, !PT ;  /* 0x0000003814147812 */ /* 0x000fc600078ec0ff */
[----:B------:R-:W-:Y:S01]  /*b330*/  IMAD R6, R5, UR7, R6 ;  /* 0x0000000705067c24 */ /* 0x000fe2000f8e0206 */
[----:B------:R-:W-:-:S03]  /*b340*/  LEA R5, P1, R2, UR8, 0x1 ;  /* 0x0000000802057c11 */ /* 0x000fc6000f8208ff */
[----:B------:R-:W-:Y:S01]  /*b350*/  IMAD.IADD R6, R3, 0x1, R6 ;  /* 0x0000000103067824 */ /* 0x000fe200078e0206 */
[----:B------:R-:W-:Y:S01]  /*b360*/  ISETP.GE.AND P0, PT, R20, UR4, PT ;  /* 0x0000000414007c0c */ /* 0x000fe2000bf06270 */
[----:B------:R-:W-:Y:S01]  /*b370*/  UMOV UR4, 0xffffffff ;  /* 0xffffffff00047882 */ /* 0x000fe20000000000 */
[----:B------:R-:W-:Y:S02]  /*b380*/  LOP3.LUT R21, R11, 0x7f, RZ, 0xc0, !PT ;  /* 0x0000007f0b157812 */ /* 0x000fe400078ec0ff */
[----:B------:R-:W-:Y:S02]  /*b390*/  LEA.HI.X R2, R2, UR9, R6, 0x1, P1 ;  /* 0x0000000902027c11 */ /* 0x000fe400088f0c06 */
[----:B------:R-:W-:Y:S01]  /*b3a0*/  SHF.R.U32.HI R21, RZ, 0x3, R21 ;  /* 0x00000003ff157819 */ /* 0x000fe20000011615 */
[----:B------:R-:W-:Y:S06]  /*b3b0*/  BRA.DIV UR4, `(.L_x_227) ;  /* 0x0000003604207947 */ /* 0x000fec000b800000 */
[----:B------:R-:W2:Y:S01]  /*b3c0*/  LDL.LU R6, [R1+0x24] ;  /* 0x0000240001067983 */ /* 0x000ea20000300800 */
[----:B------:R-:W-:-:S03]  /*b3d0*/  IMAD R17, R17, 0xc0, R21 ;  /* 0x000000c011117824 */ /* 0x000fc600078e0215 */
[----:B------:R-:W0:Y:S04]  /*b3e0*/  SHFL.IDX PT, R7, R0, RZ, 0x181f ;  /* 0x00181fff00077589 */ /* 0x000e2800000e0000 */
[----:B------:R-:W-:Y:S04]  /*b3f0*/  SHFL.IDX PT, R8, R5, RZ, 0x181f ;  /* 0x00181fff05087589 */ /* 0x000fe800000e0000 */
[----:B------:R-:W-:Y:S01]  /*b400*/  SHFL.IDX PT, R14, R5, 0x1, 0x181f ;  /* 0x00381f00050e7f89 */ /* 0x000fe200000e0000 */
[----:B--2---:R-:W-:-:S03]  /*b410*/  IMAD R3, R6, R9, RZ ;  /* 0x0000000906037224 */ /* 0x004fc600078e02ff */
[----:B------:R-:W1:Y:S02]  /*b420*/  SHFL.IDX PT, R6, R4, RZ, 0x181f ;  /* 0x00181fff04067589 */ /* 0x000e6400000e0000 */
[----:B------:R-:W-:-:S13]  /*b430*/  ISETP.GE.AND P1, PT, R17, R3, PT ;  /* 0x000000031100720c */ /* 0x000fda0003f26270 */
[----:B0-----:R-:W-:-:S05]  /*b440*/  @!P1 LEA R7, P2, R20, R7, 0x1 ;  /* 0x0000000714079211 */ /* 0x001fca00078408ff */
[----:B-1----:R-:W-:-:S05]  /*b450*/  @!P1 IMAD.X R6, RZ, RZ, R6, P2 ;  /* 0x000000ffff069224 */ /* 0x002fca00010e0606 */
[----:B------:R-:W-:-:S04]  /*b460*/  @!P1 LOP3.LUT R7, R7, R6, RZ, 0x3c, !PT ;  /* 0x0000000607079212 */ /* 0x000fc800078e3cff */
[----:B------:R-:W-:-:S04]  /*b470*/  @!P1 LOP3.LUT R6, R7, R6, RZ, 0x3c, !PT ;  /* 0x0000000607069212 */ /* 0x000fc800078e3cff */
[----:B------:R-:W-:-:S05]  /*b480*/  @!P1 LOP3.LUT R7, R7, R6, RZ, 0x3c, !PT ;  /* 0x0000000607079212 */ /* 0x000fca00078e3cff */
[----:B-----5:R0:W-:Y:S02]  /*b490*/  @!P1 LDGSTS.E.BYPASS.LTC128B.128 [R10+0xc400], desc[UR48][R6.64], !P0 ;  /* 0x0c400000060a9fae */ /* 0x0201e4000c101d70 */
[----:B0-----:R-:W-:Y:S02]  /*b4a0*/  VIADD R6, R17, 0x10 ;  /* 0x0000001011067836 */ /* 0x001fe40000000000 */
[----:B------:R-:W0:Y:S03]  /*b4b0*/  SHFL.IDX PT, R7, R0, 0x1, 0x181f ;  /* 0x00381f0000077f89 */ /* 0x000e2600000e0000 */
[----:B------:R-:W-:Y:S02]  /*b4c0*/  ISETP.GE.AND P1, PT, R6, R3, PT ;  /* 0x000000030600720c */ /* 0x000fe40003f26270 */
[----:B------:R-:W1:Y:S11]  /*b4d0*/  SHFL.IDX PT, R6, R4, 0x1, 0x181f ;  /* 0x00381f0004067f89 */ /* 0x000e7600000e0000 */
[----:B0-----:R-:W-:-:S05]  /*b4e0*/  @!P1 LEA R7, P2, R20, R7, 0x1 ;  /* 0x0000000714079211 */ /* 0x001fca00078408ff */
[----:B-1----:R-:W-:-:S05]  /*b4f0*/  @!P1 IMAD.X R6, RZ, RZ, R6, P2 ;  /* 0x000000ffff069224 */ /* 0x002fca00010e0606 */
[----:B------:R-:W-:-:S04]  /*b500*/  @!P1 LOP3.LUT R7, R7, R6, RZ, 0x3c, !PT ;  /* 0x0000000607079212 */ /* 0x000fc800078e3cff */
[----:B------:R-:W-:-:S04]  /*b510*/  @!P1 LOP3.LUT R6, R7, R6, RZ, 0x3c, !PT ;  /* 0x0000000607069212 */ /* 0x000fc800078e3cff */
[----:B------:R-:W-:-:S05]  /*b520*/  @!P1 LOP3.LUT R7, R7, R6, RZ, 0x3c, !PT ;  /* 0x0000000607079212 */ /* 0x000fca00078e3cff */
[----:B------:R0:W-:Y:S02]  /*b530*/  @!P1 LDGSTS.E.BYPASS.LTC128B.128 [R10+0xcc00], desc[UR48][R6.64], !P0 ;  /* 0x0cc00000060a9fae */ /* 0x0001e4000c101d70 */
        /* <DEDUP_REMOVED lines=43> */
[----:B------:R-:W1:Y:S04]  /*b7f0*/  SHFL.IDX PT, R6, R4, 0x6, 0x181f ;  /* 0x00d81f0004067f89 */ /* 0x000e6800000e0000 */
[----:B------:R-:W-:Y:S07]  /*b800*/  SHFL.IDX PT, R4, R4, 0x7, 0x181f ;  /* 0x00f81f0004047f89 */ /* 0x000fee00000e0000 */
[----:B0-----:R-:W-:-:S04]  /*b810*/  @!P1 LEA R7, P2, R20, R7, 0x1 ;  /* 0x0000000714079211 */ /* 0x001fc800078408ff */
[----:B-1----:R-:W-:-:S04]  /*b820*/  @!P1 IADD3.X R6, RZ, R6, RZ, P2, !PT ;  /* 0x00000006ff069210 */ /* 0x002fc800017fe4ff */
[----:B------:R-:W-:-:S04]  /*b830*/  @!P1 LOP3.LUT R7, R7, R6, RZ, 0x3c, !PT ;  /* 0x0000000607079212 */ /* 0x000fc800078e3cff */
[----:B------:R-:W-:-:S04]  /*b840*/  @!P1 LOP3.LUT R6, R7, R6, RZ, 0x3c, !PT ;  /* 0x0000000607069212 */ /* 0x000fc800078e3cff */
[----:B------:R-:W-:-:S05]  /*b850*/  @!P1 LOP3.LUT R7, R7, R6, RZ, 0x3c, !PT ;  /* 0x0000000607079212 */ /* 0x000fca00078e3cff */
[----:B------:R0:W-:Y:S04]  /*b860*/  @!P1 LDGSTS.E.BYPASS.LTC128B.128 [R10+0xf400], desc[UR48][R6.64], !P0 ;  /* 0x0f400000060a9fae */ /* 0x0001e8000c101d70 */
[----:B0-----:R0:W1:Y:S02]  /*b870*/  SHFL.IDX PT, R6, R0, 0x7, 0x181f ;  /* 0x00f81f0000067f89 */ /* 0x00106400000e0000 */
[----:B0-----:R-:W-:-:S05]  /*b880*/  VIADD R0, R17, 0x80 ;  /* 0x0000008011007836 */ /* 0x001fca0000000000 */
[----:B------:R-:W-:Y:S01]  /*b890*/  ISETP.GE.AND P2, PT, R0, R3, PT ;  /* 0x000000030000720c */ /* 0x000fe20003f46270 */
[----:B------:R-:W-:-:S05]  /*b8a0*/  VIADD R0, R17, 0x70 ;  /* 0x0000007011007836 */ /* 0x000fca0000000000 */
[----:B------:R-:W-:Y:S02]  /*b8b0*/  ISETP.GE.AND P1, PT, R0, R3, PT ;  /* 0x000000030000720c */ /* 0x000fe40003f26270 */
[----:B------:R-:W0:Y:S11]  /*b8c0*/  SHFL.IDX PT, R0, R2, RZ, 0x181f ;  /* 0x00181fff02007589 */ /* 0x000e3600000e0000 */
[----:B-1----:R-:W-:-:S05]  /*b8d0*/  @!P1 LEA R6, P3, R20, R6, 0x1 ;  /* 0x0000000614069211 */ /* 0x002fca00078608ff */
[----:B------:R-:W-:-:S04]  /*b8e0*/  @!P1 IMAD.X R4, RZ, RZ, R4, P3 ;  /* 0x000000ffff049224 */ /* 0x000fc800018e0604 */
[----:B------:R-:W-:-:S05]  /*b8f0*/  @!P1 IMAD.MOV.U32 R7, RZ, RZ, R4 ;  /* 0x000000ffff079224 */ /* 0x000fca00078e0004 */
[----:B------:R1:W-:Y:S02]  /*b900*/  @!P1 LDGSTS.E.BYPASS.LTC128B.128 [R10+0xfc00], desc[UR48][R6.64], !P0 ;  /* 0x0fc00000060a9fae */ /* 0x0003e4000c101d70 */
[----:B-1----:R-:W-:-:S05]  /*b910*/  @!P2 LEA R6, P1, R20, R8, 0x1 ;  /* 0x000000081406a211 */ /* 0x002fca00078208ff */
[----:B0-----:R-:W-:Y:S02]  /*b920*/  @!P2 IMAD.X R7, RZ, RZ, R0, P1 ;  /* 0x000000ffff07a224 */ /* 0x001fe400008e0600 */
[----:B------:R-:W-:-:S03]  /*b930*/  VIADD R0, R17, 0x90 ;  /* 0x0000009011007836 */ /* 0x000fc60000000000 */
[----:B------:R0:W-:Y:S02]  /*b940*/  @!P2 LDGSTS.E.BYPASS.LTC128B.128 [R10+0x10400], desc[UR48][R6.64], !P0 ;  /* 0x10400000060aafae */ /* 0x0001e4000c101d70 */
[----:B------:R-:W-:Y:S02]  /*b950*/  ISETP.GE.AND P1, PT, R0, R3, PT ;  /* 0x000000030000720c */ /* 0x000fe40003f26270 */
[----:B------:R-:W1:Y:S11]  /*b960*/  SHFL.IDX PT, R0, R2, 0x1, 0x181f ;  /* 0x00381f0002007f89 */ /* 0x000e7600000e0000 */
[----:B------:R-:W-:-:S02]  /*b970*/  @!P1 LEA R4, P2, R20, R14, 0x1 ;  /* 0x0000000e14049211 */ /* 0x000fc400078408ff */
[----:B------:R-:W-:Y:S03]  /*b980*/  SHFL.IDX PT, R14, R5, 0x3, 0x181f ;  /* 0x00781f00050e7f89 */ /* 0x000fe600000e0000 */
[----:B0-----:R-:W-:Y:S02]  /*b990*/  @!P1 IMAD.MOV.U32 R6, RZ, RZ, R4 ;  /* 0x000000ffff069224 */ /* 0x001fe400078e0004 */
[----:B------:R-:W0:Y:S01]  /*b9a0*/  SHFL.IDX PT, R4, R5, 0x2, 0x181f ;  /* 0x00581f0005047f89 */ /* 0x000e2200000e0000 */
[----:B-1----:R-:W-:Y:S02]  /*b9b0*/  @!P1 IMAD.X R9, RZ, RZ, R0, P2 ;  /* 0x000000ffff099224 */ /* 0x002fe400010e0600 */
[----:B------:R-:W-:Y:S02]  /*b9c0*/  VIADD R0, R17, 0xa0 ;  /* 0x000000a011007836 */ /* 0x000fe40000000000 */
[----:B------:R-:W-:-:S05]  /*b9d0*/  @!P1 IMAD.MOV.U32 R7, RZ, RZ, R9 ;  /* 0x000000ffff079224 */ /* 0x000fca00078e0009 */
[----:B------:R0:W-:Y:S01]  /*b9e0*/  @!P1 LDGSTS.E.BYPASS.LTC128B.128 [R10+0x10c00], desc[UR48][R6.64], !P0 ;  /* 0x10c00000060a9fae */ /* 0x0001e2000c101d70 */
[----:B------:R-:W-:-:S03]  /*b9f0*/  ISETP.GE.AND P1, PT, R0, R3, PT ;  /* 0x000000030000720c */ /* 0x000fc60003f26270 */
[----:B------:R-:W1:Y:S10]  /*ba00*/  SHFL.IDX PT, R0, R2, 0x2, 0x181f ;  /* 0x00581f0002007f89 */ /* 0x000e7400000e0000 */
[----:B0-----:R-:W-:-:S05]  /*ba10*/  @!P1 LEA R6, P2, R20, R4, 0x1 ;  /* 0x0000000414069211 */ /* 0x001fca00078408ff */
[----:B-1----:R-:W-:Y:S02]  /*ba20*/  @!P1 IMAD.X R7, RZ, RZ, R0, P2 ;  /* 0x000000ffff079224 */ /* 0x002fe400010e0600 */
[----:B------:R0:W1:Y:S04]  /*ba30*/  SHFL.IDX PT, R0, R2, 0x3, 0x181f ;  /* 0x00781f0002007f89 */ /* 0x00006800000e0000 */
[----:B------:R0:W-:Y:S02]  /*ba40*/  @!P1 LDGSTS.E.BYPASS.LTC128B.128 [R10+0x11400], desc[UR48][R6.64], !P0 ;  /* 0x11400000060a9fae */ /* 0x0001e4000c101d70 */
.L_x_342:
[----:B0-----:R-:W-:-:S05]  /*ba50*/  VIADD R2, R17, 0xb0 ;  /* 0x000000b011027836 */ /* 0x001fca0000000000 */
[----:B------:R-:W-:-:S13]  /*ba60*/  ISETP.GE.AND P1, PT, R2, R3, PT ;  /* 0x000000030200720c */ /* 0x000fda0003f26270 */
[----:B------:R-:W-:-:S05]  /*ba70*/  @!P1 LEA R2, P2, R20, R14, 0x1 ;  /* 0x0000000e14029211 */ /* 0x000fca00078408ff */
[----:B-1----:R-:W-:Y:S02]  /*ba80*/  @!P1 IMAD.X R3, RZ, RZ, R0, P2 ;  /* 0x000000ffff039224 */ /* 0x002fe400010e0600 */
[----:B------:R-:W-:-:S03]  /*ba90*/  VIADD R0, R22, 0x30800 ;  /* 0x0003080016007836 */ /* 0x000fc60000000000 */
[----:B------:R-:W-:Y:S01]  /*baa0*/  @!PT LDS RZ, [RZ] ;  /* 0x00000000fffff984 */ /* 0x000fe20000000800 */
[----:B------:R-:W-:Y:S01]  /*bab0*/  @!PT LDS RZ, [RZ] ;  /* 0x00000000fffff984 */ /* 0x000fe20000000800 */
[----:B------:R-:W-:Y:S01]  /*bac0*/  @!PT LDS RZ, [RZ] ;  /* 0x00000000fffff984 */ /* 0x000fe20000000800 */
[----:B------:R0:W-:Y:S01]  /*bad0*/  @!P1 LDGSTS.E.BYPASS.LTC128B.128 [R10+0x11c00], desc[UR48][R2.64], !P0 ;  /* 0x11c00000020a9fae */ /* 0x0001e2000c101d70 */
[----:B------:R-:W-:Y:S01]  /*bae0*/  PLOP3.LUT P0, PT, PT, PT, PT, 0x80, 0x0 ;  /* 0x000000000000781c */ /* 0x000fe20003f0f070 */
[----:B------:R-:W-:-:S12]  /*baf0*/  NOP ;  /* 0x0000000000007918 */ /* 0x000fd80000000000 */
.L_x_228:
[----:B------:R-:W-:Y:S02]  /*bb00*/  PLOP3.LUT P1, PT, P1, P0, PT, 0xa2, 0x0 ;  /* 0x000000000000781c */ /* 0x000fe40000f21472 */
[----:B------:R-:W-:-:S08]  /*bb10*/  @P0 R2UR P1, UR4, R22 ;  /* 0x00000000160402ca */ /* 0x000fd00000020000 */
[----:B------:R-:W-:-:S05]  /*bb20*/  @P0 PLOP3.LUT P0, PT, P1, PT, PT, 0x80, 0x0 ;  /* 0x000000000000081c */ /* 0x000fca0000f0f070 */
[----:B------:R-:W-:Y:S01]  /*bb30*/  @!P1 SYNCS.ARRIVE.TRANS64.RED.A0T1 RZ, [UR4+0x30800], RZ ;  /* 0x030800ffffff99a7 */ /* 0x000fe20008200404 */
[----:B------:R-:W-:Y:S07]  /*bb40*/  @!P1 ARRIVES.LDGSTSBAR.64.TRANSCNT [UR4+0x30800] ;  /* 0x03080000ff0099b0 */ /* 0x000fee0008000a84 */
[----:B------:R-:W-:Y:S05]  /*bb50*/  @P0 BRA.U.ANY `(.L_x_228) ;  /* 0xfffffffd00e80947 */ /* 0x000fea000393ffff */
[----:B0-----:R-:W2:Y:S02]  /*bb60*/  LDL.LU R3, [R1+0x30] ;  /* 0x0000300001037983 */ /* 0x001ea40000300800 */
[----:B--2---:R-:W-:-:S05]  /*bb70*/  VIADD R3, R3, 0x1 ;  /* 0x0000000103037836 */ /* 0x004fca0000000000 */
[----:B------:R-:W-:Y:S01]  /*bb80*/  LEA.HI R2, R3, R3, RZ, 0x1 ;  /* 0x0000000303027211 */ /* 0x000fe200078f08ff */
[----:B------:R0:W-:Y:S03]  /*bb90*/  STL [R1+0x30], R3 ;  /* 0x0000300301007387 */ /* 0x0001e60000100800 */
[----:B------:R-:W-:-:S05]  /*bba0*/  LOP3.LUT R2, R2, 0xfffffffe, RZ, 0xc0, !PT ;  /* 0xfffffffe02027812 */ /* 0x000fca00078ec0ff */
[----:B------:R-:W-:-:S05]  /*bbb0*/  IMAD.IADD R2, R3, 0x1, -R2 ;  /* 0x0000000103027824 */ /* 0x000fca00078e0a02 */
[----:B0-----:R-:W-:Y:S01]  /*bbc0*/  SHF.L.U32 R3, R2, 0x1f, RZ ;  /* 0x0000001f02037819 */ /* 0x001fe200000006ff */
[----:B------:R-:W-:Y:S01]  /*bbd0*/  NOP ;  /* 0x0000000000007918 */ /* 0x000fe20000000000 */
[----:B------:R-:W2:Y:S01]  /*bbe0*/  LDL.LU R4, [R1+0x20] ;  /* 0x0000200001047983 */ /* 0x000ea20000300800 */
[----:B------:R0:W-:Y:S01]  /*bbf0*/  SYNCS.ARRIVE.TRANS64.A1T0 RZ, [R22+URZ+0x30800], RZ ;  /* 0x030800ff16ff79a7 */ /* 0x0001e2000810003f */
[----:B------:R-:W-:Y:S01]  /*bc00*/  BSSY B0, `(.L_x_229) ;  /* 0x0000004000007945 */ /* 0x000fe20003800000 */
[----:B------:R-:W1:Y:S01]  /*bc10*/  SYNCS.PHASECHK.TRANS64.TRYWAIT P0, [R22+URZ+0x30820], R3 ;  /* 0x03082003160075a7 */ /* 0x000e62000800017f */
[----:B--2---:R-:W-:Y:S02]  /*bc20*/  ISETP.GE.AND P1, PT, R4, 0xc1, PT ;  /* 0x000000c10400780c */ /* 0x004fe40003f26270 */
[----:B01----:R-:W-:Y:S11]  /*bc30*/  @!P0 BRA `(.L_x_230) ;  /* 0x0000003800dc8947 */ /* 0x003ff60003800000 */
.L_x_343:
[----:B------:R-:W-:Y:S05]  /*bc40*/  BSYNC B0 ;  /* 0x0000000000007941 */ /* 0x000fea0003800000 */
.L_x_229:
[----:B------:R-:W-:Y:S04]  /*bc50*/  BSSY B0, `(.L_x_231) ;  /* 0x000016d000007945 */ /* 0x000fe80003800000 */
[----:B------:R-:W-:Y:S05]  /*bc60*/  @!P1 BRA `(.L_x_232) ;  /* 0x0000001400ac9947 */ /* 0x000fea0003800000 */
[----:B------:R-:W2:Y:S01]  /*bc70*/  LDL R4, [R1+0x10] ;  /* 0x0000100001047983 */ /* 0x000ea20000100800 */
[----:B------:R-:W-:Y:S01]  /*bc80*/  IMAD.MOV.U32 R2, RZ, RZ, 0x1 ;  /* 0x00000001ff027424 */ /* 0x000fe200078e00ff */
[----:B------:R-:W-:Y:S01]  /*bc90*/  BSSY B2, `(.L_x_233) ;  /* 0x000007e000027945 */ /* 0x000fe20003800000 */
[----:B--2---:R-:W-:Y:S02]  /*bca0*/  IMAD.MOV R7, RZ, RZ, -R4 ;  /* 0x000000ffff077224 */ /* 0x004fe400078e0a04 */
[----:B------:R-:W-:-:S03]  /*bcb0*/  VIADD R6, R4, 0xfffffffe ;  /* 0xfffffffe04067836 */ /* 0x000fc60000000000 */
[----:B------:R-:W-:-:S05]  /*bcc0*/  VIADDMNMX R7, R7, R2, 0xffffffff, !PT ;  /* 0xffffffff07077446 */ /* 0x000fca0007800102 */
[----:B------:R-:W-:-:S05]  /*bcd0*/  IMAD.IADD R2, R4, 0x1, R7 ;  /* 0x0000000104027824 */ /* 0x000fca00078e0207 */
[----:B------:R-:W-:-:S04]  /*bce0*/  LOP3.LUT R2, R2, 0x1, RZ, 0xc0, !PT ;  /* 0x0000000102027812 */ /* 0x000fc800078ec0ff */
[----:B------:R-:W-:-:S13]  /*bcf0*/  ISETP.NE.U32.AND P0, PT, R2, 0x1, PT ;  /* 0x000000010200780c */ /* 0x000fda0003f05070 */
        /* <DEDUP_REMOVED lines=9> */
[----:B------:R-:W-:Y:S01]  /*bd90*/  ULDC.64 UR4, c[0x0][0x418] ;  /* 0x0001060000047ab9 */ /* 0x000fe20000000a00 */
[----:B------:R-:W-:Y:S01]  /*bda0*/  IMAD.MOV.U32 R4, RZ, RZ, R24 ;  /* 0x000000ffff047224 */ /* 0x000fe200078e0018 */
[----:B------:R-:W-:-:S04]  /*bdb0*/  ISETP.NE.U32.AND P0, PT, RZ, UR4, PT ;  /* 0x00000004ff007c0c */ /* 0x000fc8000bf05070 */
[----:B------:R-:W-:-:S13]  /*bdc0*/  ISETP.NE.AND.EX P0, PT, RZ, UR5, PT, P0 ;  /* 0x00000005ff007c0c */ /* 0x000fda000bf05300 */
[----:B------:R-:W-:Y:S05]  /*bdd0*/  @!P0 BRA `(.L_x_237) ;  /* 0x0000000000488947 */ /* 0x000fea0003800000 */
[----:B------:R-:W2:Y:S01]  /*bde0*/  LDL R10, [R1] ;  /* 0x00000000010a7983 */ /* 0x000ea20000100800 */
[----:B------:R-:W1:Y:S01]  /*bdf0*/  LDC R4, c[0x0][0x43c] ;  /* 0x00010f00ff047b82 */ /* 0x000e620000000800 */
[----:B------:R-:W-:Y:S01]  /*be00*/  ULDC.64 UR6, c[0x0][0x428] ;  /* 0x00010a0000067ab9 */ /* 0x000fe20000000a00 */
[----:B-1----:R-:W-:-:S13]  /*be10*/  ISETP.NE.AND P0, PT, R4, 0x1, PT ;  /* 0x000000010400780c */ /* 0x002fda0003f05270 */
[----:B0-----:R-:W0:Y:S02]  /*be20*/  @P0 LDC.64 R2, c[0x0][0x440] ;  /* 0x00011000ff020b82 */ /* 0x001e240000000a00 */
[----:B0-----:R-:W-:-:S04]  /*be30*/  @P0 IMAD.HI.U32 R5, R6, R2, RZ ;  /* 0x0000000206050227 */ /* 0x001fc800078e00ff */
[----:B------:R-:W-:Y:S01]  /*be40*/  IMAD.MOV.U32 R2, RZ, RZ, R6 ;  /* 0x000000ffff027224 */ /* 0x000fe200078e0006 */
[----:B------:R-:W-:-:S05]  /*be50*/  @P0 SHF.R.U32.HI R2, RZ, R3, R5 ;  /* 0x00000003ff020219 */ /* 0x000fca0000011605 */
[----:B------:R-:W-:-:S04]  /*be60*/  IMAD.MOV R3, RZ, RZ, -R2 ;  /* 0x000000ffff037224 */ /* 0x000fc800078e0a02 */
[----:B------:R-:W-:Y:S01]  /*be70*/  IMAD R6, R4, R3, R6 ;  /* 0x0000000304067224 */ /* 0x000fe200078e0206 */
[----:B------:R-:W-:-:S03]  /*be80*/  SHF.R.S32.HI R3, RZ, 0x1f, R2 ;  /* 0x0000001fff037819 */ /* 0x000fc60000011402 */
[----:B------:R-:W-:-:S04]  /*be90*/  IMAD.WIDE.U32 R2, R25, UR6, R2 ;  /* 0x0000000619027c25 */ /* 0x000fc8000f8e0002 */
[----:B--2---:R-:W-:-:S04]  /*bea0*/  IMAD R4, R10, UR6, RZ ;  /* 0x000000060a047c24 */ /* 0x004fc8000f8e02ff */
[----:B------:R-:W-:-:S04]  /*beb0*/  IMAD R4, R25, UR7, R4 ;  /* 0x0000000719047c24 */ /* 0x000fc8000f8e0204 */
[----:B------:R-:W-:Y:S01]  /*bec0*/  IMAD.IADD R3, R4, 0x1, R3 ;  /* 0x0000000104037824 */ /* 0x000fe200078e0203 */
[----:B------:R-:W-:-:S04]  /*bed0*/  LEA R4, P0, R2, UR4, 0x2 ;  /* 0x0000000402047c11 */ /* 0x000fc8000f8010ff */
[----:B------:R-:W-:-:S05]  /*bee0*/  LEA.HI.X R5, R2, UR5, R3, 0x2, P0 ;  /* 0x0000000502057c11 */ /* 0x000fca00080f1403 */
[----:B------:R1:W5:Y:S04]  /*bef0*/  LDG.E R4, desc[UR48][R4.64] ;  /* 0x0000003004047981 */ /* 0x000368000c1e1900 */
.L_x_237:
[----:B------:R-:W-:Y:S01]  /*bf00*/  IMAD R2, R8, 0x8, R22 ;  /* 0x0000000808027824 */ /* 0x000fe200078e0216 */
[----:B0-----:R-:W-:Y:S01]  /*bf10*/  SHF.L.U32 R3, R9, 0x1f, RZ ;  /* 0x0000001f09037819 */ /* 0x001fe200000006ff */
[----:B------:R-:W-:Y:S03]  /*bf20*/  BSSY B3, `(.L_x_238) ;  /* 0x0000003000037945 */ /* 0x000fe60003800000 */
[----:B------:R-:W0:Y:S02]  /*bf30*/  SYNCS.PHASECHK.TRANS64.TRYWAIT P0, [R2+URZ+0x30840], R3 ;  /* 0x03084003020075a7 */ /* 0x000e24000800017f */
[----:B0-----:R-:W-:Y:S05]  /*bf40*/  @!P0 BRA `(.L_x_239) ;  /* 0x00000038002c8947 */ /* 0x001fea0003800000 */
.L_x_344:
[----:B------:R-:W-:Y:S05]  /*bf50*/  BSYNC B3 ;  /* 0x0000000000037941 */ /* 0x000fea0003800000 */
.L_x_238:
[----:B-1----:R-:W1:Y:S01]  /*bf60*/  S2R R5, SR_TID.X ;  /* 0x0000000000057919 */ /* 0x002e620000002100 */
[----:B------:R-:W-:Y:S01]  /*bf70*/  BSSY B3, `(.L_x_240) ;  /* 0x000000b000037945 */ /* 0x000fe20003800000 */
[----:B-1----:R-:W-:-:S04]  /*bf80*/  LOP3.LUT R5, R5, 0x7f, RZ, 0xc0, !PT ;  /* 0x0000007f05057812 */ /* 0x002fc800078ec0ff */
[----:B------:R-:W-:-:S13]  /*bf90*/  ISETP.NE.AND P1, PT, R5, RZ, PT ;  /* 0x000000ff0500720c */ /* 0x000fda0003f25270 */
        /* <DEDUP_REMOVED lines=8> */
.L_x_241:
[----:B------:R-:W-:Y:S05]  /*c020*/  BSYNC B3 ;  /* 0x0000000000037941 */ /* 0x000fea0003800000 */
.L_x_240:
        /* <DEDUP_REMOVED lines=8> */
[----:B------:R-:W-:Y:S01]  /*c0b0*/  IMAD R5, R6, 0xc0, R28 ;  /* 0x000000c006057824 */ /* 0x000fe200078e021c */
[----:B------:R-:W-:Y:S01]  /*c0c0*/  UMOV UR6, 0x0 ;  /* 0x0000000000067882 */ /* 0x000fe20000000000 */
[----:B------:R-:W-:-:S10]  /*c0d0*/  UMOV UR7, 0x14f00000 ;  /* 0x14f0000000077882 */ /* 0x000fd40000000000 */
.L_x_242:
        /* <DEDUP_REMOVED lines=15> */
.L_x_345:
[----:B------:R-:W-:Y:S05]  /*c1d0*/  BSYNC B3 ;  /* 0x0000000000037941 */ /* 0x000fea0003800000 */
.L_x_243:
[----:B------:R-:W-:Y:S01]  /*c1e0*/  BSSY B3, `(.L_x_245) ;  /* 0x000000c000037945 */ /* 0x000fe20003800000 */
[----:B------:R-:W-:Y:S02]  /*c1f0*/  IMAD.MOV.U32 R12, RZ, RZ, 0x0 ;  /* 0x00000000ff0c7424 */ /* 0x000fe400078e00ff */
[----:B------:R-:W-:Y:S01]  /*c200*/  IMAD.MOV.U32 R13, RZ, RZ, 0x14f00000 ;  /* 0x14f00000ff0d7424 */ /* 0x000fe200078e00ff */
[----:B------:R-:W-:Y:S06]  /*c210*/  @P1 BRA `(.L_x_246) ;  /* 0x0000000000201947 */ /* 0x000fec0003800000 */
[----:B------:R-:W1:Y:S01]  /*c220*/  S2R R5, SR_TID.X ;  /* 0x0000000000057919 */ /* 0x000e620000002100 */
[----:B0-----:R-:W-:Y:S02]  /*c230*/  IMAD R2, R23, 0x8, R22 ;  /* 0x0000000817027824 */ /* 0x001fe400078e0216 */
[----:B------:R-:W-:-:S04]  /*c240*/  IMAD.MOV.U32 R3, RZ, RZ, 0x6000 ;  /* 0x00006000ff037424 */ /* 0x000fc800078e00ff */
[----:B------:R2:W-:Y:S01]  /*c250*/  SYNCS.ARRIVE.TRANS64 RZ, [R2+URZ+0x30850], R3 ;  /* 0x0308500302ff79a7 */ /* 0x0005e2000800003f */
[----:B-1----:R-:W-:-:S04]  /*c260*/  LOP3.LUT R5, R5, 0x1f, RZ, 0xc0, !PT ;  /* 0x0000001f05057812 */ /* 0x002fc800078ec0ff */
[----:B------:R-:W-:-:S13]  /*c270*/  ISETP.NE.AND P0, PT, R5, RZ, PT ;  /* 0x000000ff0500720c */ /* 0x000fda0003f05270 */
[----:B--2---:R-:W-:Y:S05]  /*c280*/  @!P0 BRA `(.L_x_246) ;  /* 0x0000000000048947 */ /* 0x004fea0003800000 */
[----:B------:R-:W-:Y:S01]  /*c290*/  BPT.TRAP 0x1 ;  /* 0x000000040000795c */ /* 0x000fe20000300000 */
.L_x_246:
[----:B------:R-:W-:Y:S05]  /*c2a0*/  BSYNC B3 ;  /* 0x0000000000037941 */ /* 0x000fea0003800000 */
.L_x_245:
[----:B------:R-:W-:Y:S01]  /*c2b0*/  R2UR UR10, R10 ;  /* 0x000000000a0a72ca */ /* 0x000fe200000e0000 */
[C-C-:B0-----:R-:W-:Y:S01]  /*c2c0*/  IMAD R2, R23.reuse, 0x6000, R22.reuse ;  /* 0x0000600017027824 */ /* 0x141fe200078e0216 */
[----:B------:R-:W-:Y:S01]  /*c2d0*/  R2UR UR6, R12 ;  /* 0x000000000c0672ca */ /* 0x000fe200000e0000 */
[----:B------:R-:W-:Y:S01]  /*c2e0*/  IMAD R3, R23, 0x8, R22 ;  /* 0x0000000817037824 */ /* 0x000fe200078e0216 */
[----:B------:R-:W-:Y:S01]  /*c2f0*/  R2UR UR7, R13 ;  /* 0x000000000d0772ca */ /* 0x000fe200000e0000 */
[----:B------:R-:W-:Y:S01]  /*c300*/  UIADD3 UR4, UP0, UR38, 0x470, URZ ;  /* 0x0000047026047890 */ /* 0x000fe2000ff1e03f */
[----:B------:R-:W-:Y:S01]  /*c310*/  PLOP3.LUT P0, PT, PT, PT, PT, 0x80, 0x0 ;  /* 0x000000000000781c */ /* 0x000fe20003f0f070 */
[----:B------:R-:W-:Y:S02]  /*c320*/  IMAD R5, R27, 0xc0, R28 ;  /* 0x000000c01b057824 */ /* 0x000fe400078e021c */
[----:B------:R-:W-:Y:S01]  /*c330*/  VIADD R2, R2, 0x400 ;  /* 0x0000040002027836 */ /* 0x000fe20000000000 */
[----:B------:R-:W-:Y:S01]  /*c340*/  UIADD3.X UR5, URZ, UR39, URZ, UP0, !UPT ;  /* 0x000000273f057290 */ /* 0x000fe200087fe43f */
[----:B------:R-:W-:-:S11]  /*c350*/  VIADD R3, R3, 0x30850 ;  /* 0x0003085003037836 */ /* 0x000fd60000000000 */
.L_x_247:
        /* <DEDUP_REMOVED lines=12> */
.L_x_236:
[----:B------:R-:W-:Y:S05]  /*c420*/  BSYNC B1 ;  /* 0x0000000000017941 */ /* 0x000fea0003800000 */
.L_x_235:
[----:B------:R-:W2:Y:S01]  /*c430*/  LDL.LU R2, [R1+0x10] ;  /* 0x0000100001027983 */ /* 0x000ea20000300800 */
[----:B------:R-:W-:Y:S02]  /*c440*/  IMAD.MOV.U32 R23, RZ, RZ, R8 ;  /* 0x000000ffff177224 */ /* 0x000fe400078e0008 */
[----:B------:R-:W-:Y:S02]  /*c450*/  IMAD.MOV.U32 R26, RZ, RZ, R9 ;  /* 0x000000ffff1a7224 */ /* 0x000fe400078e0009 */
[----:B--2---:R-:W-:-:S07]  /*c460*/  VIADD R6, R2, 0xfffffffd ;  /* 0xfffffffd02067836 */ /* 0x004fce0000000000 */
.L_x_234:
[----:B------:R-:W-:Y:S05]  /*c470*/  BSYNC B2 ;  /* 0x0000000000027941 */ /* 0x000fea0003800000 */
.L_x_233:
[----:B------:R-:W2:Y:S01]  /*c480*/  LDL.LU R2, [R1+0xc] ;  /* 0x00000c0001027983 */ /* 0x000ea20000300800 */
[----:B------:R-:W-:-:S05]  /*c490*/  IMAD.MOV R7, RZ, RZ, -R7 ;  /* 0x000000ffff077224 */ /* 0x000fca00078e0a07 */
[----:B--2---:R-:W-:-:S13]  /*c4a0*/  ISETP.NE.AND P0, PT, R2, R7, PT ;  /* 0x000000070200720c */ /* 0x004fda0003f05270 */
[----:B------:R-:W-:Y:S05]  /*c4b0*/  @!P0 BRA `(.L_x_232) ;  /* 0x0000000c00988947 */ /* 0x000fea0003800000 */
[----:B------:R-:W-:-:S07]  /*c4c0*/  IMAD.MOV.U32 R4, RZ, RZ, R24 ;  /* 0x000000ffff047224 */ /* 0x000fce00078e0018 */
.L_x_274:
[----:B------:R-:W-:Y:S01]  /*c4d0*/  LOP3.LUT P1, RZ, R29, 0x1, RZ, 0xc0, !PT ;  /* 0x000000011dff7812 */ /* 0x000fe2000782c0ff */
[----:B------:R-:W-:Y:S01]  /*c4e0*/  VIADD R7, R23, 0x1 ;  /* 0x0000000117077836 */ /* 0x000fe20000000000 */
[----:B------:R-:W-:Y:S05]  /*c4f0*/  YIELD ;  /* 0x0000000000007946 */ /* 0x000fea0003800000 */
[----:B------:R-:W-:Y:S01]  /*c500*/  ISETP.NE.AND P0, PT, R7, 0x2, PT ;  /* 0x000000020700780c */ /* 0x000fe20003f05270 */
[----:B------:R-:W-:Y:S03]  /*c510*/  BSSY B1, `(.L_x_248) ;  /* 0x000006c000017945 */ /* 0x000fe60003800000 */
[----:B0-----:R-:W-:-:S02]  /*c520*/  SEL R3, RZ, 0x1, P0 ;  /* 0x00000001ff037807 */ /* 0x001fc40000000000 */
        /* <DEDUP_REMOVED lines=21> */
[----:B------:R-:W-:-:S05]  /*c680*/  IMAD R4, R25, UR7, R4 ;  /* 0x0000000719047c24 */ /* 0x000fca000f8e0204 */
[----:B------:R-:W-:Y:S02]  /*c690*/  IADD3 R3, R4, R3, RZ ;  /* 0x0000000304037210 */ /* 0x000fe40007ffe0ff */
[----:B------:R-:W-:-:S04]  /*c6a0*/  LEA R4, P0, R2, UR4, 0x2 ;  /* 0x0000000402047c11 */ /* 0x000fc8000f8010ff */
[----:B------:R-:W-:-:S05]  /*c6b0*/  LEA.HI.X R5, R2, UR5, R3, 0x2, P0 ;  /* 0x0000000502057c11 */ /* 0x000fca00080f1403 */
[----:B------:R0:W5:Y:S04]  /*c6c0*/  LDG.E R4, desc[UR48][R4.64] ;  /* 0x0000003004047981 */ /* 0x000168000c1e1900 */
.L_x_250:
[----:B------:R-:W-:Y:S01]  /*c6d0*/  IMAD R2, R7, 0x8, R22 ;  /* 0x0000000807027824 */ /* 0x000fe200078e0216 */
[----:B------:R-:W-:Y:S01]  /*c6e0*/  SHF.L.U32 R3, R8, 0x1f, RZ ;  /* 0x0000001f08037819 */ /* 0x000fe200000006ff */
[----:B------:R-:W-:Y:S03]  /*c6f0*/  BSSY B2, `(.L_x_251) ;  /* 0x0000003000027945 */ /* 0x000fe60003800000 */
[----:B------:R-:W1:Y:S02]  /*c700*/  SYNCS.PHASECHK.TRANS64.TRYWAIT P0, [R2+URZ+0x30840], R3 ;  /* 0x03084003020075a7 */ /* 0x000e64000800017f */
[----:B-1----:R-:W-:Y:S05]  /*c710*/  @!P0 BRA `(.L_x_252) ;  /* 0x0000003000608947 */ /* 0x002fea0003800000 */
.L_x_346:
[----:B------:R-:W-:Y:S05]  /*c720*/  BSYNC B2 ;  /* 0x0000000000027941 */ /* 0x000fea0003800000 */
.L_x_251:
        /* <DEDUP_REMOVED lines=12> */
.L_x_254:
[----:B------:R-:W-:Y:S05]  /*c7f0*/  BSYNC B2 ;  /* 0x0000000000027941 */ /* 0x000fea0003800000 */
.L_x_253:
[----:B------:R-:W-:Y:S01]  /*c800*/  IMAD.MOV.U32 R5, RZ, RZ, RZ ;  /* 0x000000ffff057224 */ /* 0x000fe200078e00ff */
[----:B------:R-:W-:Y:S01]  /*c810*/  UIADD3 UR4, UP0, UR38, 0x370, URZ ;  /* 0x0000037026047890 */ /* 0x000fe2000ff1e03f */
[----:B-1----:R-:W-:Y:S01]  /*c820*/  IMAD R3, R7, 0x6000, R22 ;  /* 0x0000600007037824 */ /* 0x002fe200078e0216 */
        /* <DEDUP_REMOVED lines=8> */
.L_x_255:
        /* <DEDUP_REMOVED lines=15> */
.L_x_347:
[----:B------:R-:W-:Y:S05]  /*c9a0*/  BSYNC B2 ;  /* 0x0000000000027941 */ /* 0x000fea0003800000 */
.L_x_256:
[----:B------:R-:W-:Y:S01]  /*c9b0*/  BSSY B2, `(.L_x_258) ;  /* 0x000000b000027945 */ /* 0x000fe20003800000 */
[----:B------:R-:W-:Y:S02]  /*c9c0*/  IMAD.MOV.U32 R2, RZ, RZ, 0x0 ;  /* 0x00000000ff027424 */ /* 0x000fe400078e00ff */
[----:B0-----:R-:W-:Y:S01]  /*c9d0*/  IMAD.MOV.U32 R3, RZ, RZ, 0x14f00000 ;  /* 0x14f00000ff037424 */ /* 0x001fe200078e00ff */
        /* <DEDUP_REMOVED lines=8> */
.L_x_259:
[----:B------:R-:W-:Y:S05]  /*ca60*/  BSYNC B2 ;  /* 0x0000000000027941 */ /* 0x000fea0003800000 */
.L_x_258:
[----:B------:R-:W-:Y:S01]  /*ca70*/  R2UR UR7, R3 ;  /* 0x00000000030772ca */ /* 0x000fe200000e0000 */
[----:B------:R-:W-:Y:S01]  /*ca80*/  IMAD R23, R23, 0x6000, R22 ;  /* 0x0000600017177824 */ /* 0x000fe200078e0216 */
[----:B------:R-:W-:Y:S01]  /*ca90*/  R2UR UR10, R5 ;  /* 0x00000000050a72ca */ /* 0x000fe200000e0000 */
[----:B------:R-:W-:Y:S01]  /*caa0*/  UIADD3 UR4, UP0, UR38, 0x470, URZ ;  /* 0x0000047026047890 */ /* 0x000fe2000ff1e03f */
[----:B------:R-:W-:Y:S01]  /*cab0*/  R2UR UR6, R2 ;  /* 0x00000000020672ca */ /* 0x000fe200000e0000 */
[----:B------:R-:W-:Y:S01]  /*cac0*/  IMAD R2, R27, 0xc0, R28 ;  /* 0x000000c01b027824 */ /* 0x000fe200078e021c */
[----:B------:R-:W-:Y:S01]  /*cad0*/  PLOP3.LUT P0, PT, PT, PT, PT, 0x80, 0x0 ;  /* 0x000000000000781c */ /* 0x000fe20003f0f070 */
[----:B------:R-:W-:Y:S01]  /*cae0*/  VIADD R10, R10, 0x50 ;  /* 0x000000500a0a7836 */ /* 0x000fe20000000000 */
[----:B------:R-:W-:Y:S01]  /*caf0*/  UIADD3.X UR5, URZ, UR39, URZ, UP0, !UPT ;  /* 0x000000273f057290 */ /* 0x000fe200087fe43f */
[----:B------:R-:W-:-:S11]  /*cb00*/  VIADD R23, R23, 0x400 ;  /* 0x0000040017177836 */ /* 0x000fd60000000000 */
.L_x_260:
        /* <DEDUP_REMOVED lines=12> */
.L_x_249:
[----:B------:R-:W-:Y:S05]  /*cbd0*/  BSYNC B1 ;  /* 0x0000000000017941 */ /* 0x000fea0003800000 */
.L_x_248:
        /* <DEDUP_REMOVED lines=9> */
[----:B------:R-:W-:Y:S01]  /*cc70*/  VIADD R9, R6, 0xffffffff ;  /* 0xffffffff06097836 */ /* 0x000fe20000000000 */
        /* <DEDUP_REMOVED lines=21> */
.L_x_263:
[----:B------:R-:W-:Y:S01]  /*cdd0*/  IMAD R2, R23, 0x8, R22 ;  /* 0x0000000817027824 */ /* 0x000fe200078e0216 */
[----:B------:R-:W-:Y:S01]  /*cde0*/  SHF.L.U32 R3, R26, 0x1f, RZ ;  /* 0x0000001f1a037819 */ /* 0x000fe200000006ff */
[----:B------:R-:W-:Y:S03]  /*cdf0*/  BSSY B2, `(.L_x_264) ;  /* 0x0000003000027945 */ /* 0x000fe60003800000 */
[----:B------:R-:W1:Y:S02]  /*ce00*/  SYNCS.PHASECHK.TRANS64.TRYWAIT P0, [R2+URZ+0x30840], R3 ;  /* 0x03084003020075a7 */ /* 0x000e64000800017f */
[----:B-1----:R-:W-:Y:S05]  /*ce10*/  @!P0 BRA `(.L_x_265) ;  /* 0x0000002800c88947 */ /* 0x002fea0003800000 */
.L_x_348:
[----:B------:R-:W-:Y:S05]  /*ce20*/  BSYNC B2 ;  /* 0x0000000000027941 */ /* 0x000fea0003800000 */
.L_x_264:
        /* <DEDUP_REMOVED lines=12> */
.L_x_267:
[----:B------:R-:W-:Y:S05]  /*cef0*/  BSYNC B2 ;  /* 0x0000000000027941 */ /* 0x000fea0003800000 */
.L_x_266:
[----:B------:R-:W-:Y:S01]  /*cf00*/  IMAD.MOV.U32 R5, RZ, RZ, RZ ;  /* 0x000000ffff057224 */ /* 0x000fe200078e00ff */
[----:B------:R-:W-:Y:S01]  /*cf10*/  UIADD3 UR4, UP0, UR38, 0x370, URZ ;  /* 0x0000037026047890 */ /* 0x000fe2000ff1e03f */
[C---:B-1----:R-:W-:Y:S01]  /*cf20*/  IMAD R2, R23.reuse, 0x6000, R22 ;  /* 0x0000600017027824 */ /* 0x042fe200078e0216 */
[----:B------:R-:W-:Y:S01]  /*cf30*/  PLOP3.LUT P0, PT, PT, PT, PT, 0x80, 0x0 ;  /* 0x000000000000781c */ /* 0x000fe20003f0f070 */
[----:B------:R-:W-:Y:S01]  /*cf40*/  IMAD R3, R23, 0x8, R0 ;  /* 0x0000000817037824 */ /* 0x000fe200078e0200 */
[----:B------:R-:W-:Y:S01]  /*cf50*/  R2UR UR10, R5 ;  /* 0x00000000050a72ca */ /* 0x000fe200000e0000 */
[----:B------:R-:W-:Y:S01]  /*cf60*/  VIADD R2, R2, 0x12400 ;  /* 0x0001240002027836 */ /* 0x000fe20000000000 */
[----:B------:R-:W-:Y:S01]  /*cf70*/  UIADD3.X UR5, URZ, UR39, URZ, UP0, !UPT ;  /* 0x000000273f057290 */ /* 0x000fe200087fe43f */
[----:B------:R-:W-:Y:S01]  /*cf80*/  VIADD R3, R3, 0x30 ;  /* 0x0000003003037836 */ /* 0x000fe20000000000 */
[----:B------:R-:W-:Y:S01]  /*cf90*/  UMOV UR6, 0x0 ;  /* 0x0000000000067882 */ /* 0x000fe20000000000 */
[----:B------:R-:W-:Y:S01]  /*cfa0*/  IMAD R10, R9, 0xc0, R28 ;  /* 0x000000c0090a7824 */ /* 0x000fe200078e021c */
[----:B------:R-:W-:-:S09]  /*cfb0*/  UMOV UR7, 0x14f00000 ;  /* 0x14f0000000077882 */ /* 0x000fd20000000000 */
.L_x_268:
        /* <DEDUP_REMOVED lines=15> */
.L_x_349:
[----:B------:R-:W-:Y:S05]  /*d0b0*/  BSYNC B2 ;  /* 0x0000000000027941 */ /* 0x000fea0003800000 */
.L_x_269:
        /* <DEDUP_REMOVED lines=11> */
.L_x_272:
[----:B------:R-:W-:Y:S05]  /*d170*/  BSYNC B2 ;  /* 0x0000000000027941 */ /* 0x000fea0003800000 */
.L_x_271:
[----:B------:R-:W-:Y:S01]  /*d180*/  R2UR UR10, R5 ;  /* 0x00000000050a72ca */ /* 0x000fe200000e0000 */
[----:B------:R-:W-:Y:S01]  /*d190*/  UIADD3 UR4, UP0, UR38, 0x470, URZ ;  /* 0x0000047026047890 */ /* 0x000fe2000ff1e03f */
[----:B------:R-:W-:Y:S01]  /*d1a0*/  R2UR UR6, R2 ;  /* 0x00000000020672ca */ /* 0x000fe200000e0000 */
[----:B------:R-:W-:Y:S01]  /*d1b0*/  IMAD R2, R7, 0x6000, R22 ;  /* 0x0000600007027824 */ /* 0x000fe200078e0216 */
[----:B------:R-:W-:Y:S01]  /*d1c0*/  R2UR UR7, R3 ;  /* 0x00000000030772ca */ /* 0x000fe200000e0000 */
[----:B------:R-:W-:Y:S01]  /*d1d0*/  IMAD R3, R27, 0xc0, R28 ;  /* 0x000000c01b037824 */ /* 0x000fe200078e021c */
[----:B------:R-:W-:Y:S01]  /*d1e0*/  PLOP3.LUT P0, PT, PT, PT, PT, 0x80, 0x0 ;  /* 0x000000000000781c */ /* 0x000fe20003f0f070 */
[----:B------:R-:W-:Y:S01]  /*d1f0*/  VIADD R8, R8, 0x50 ;  /* 0x0000005008087836 */ /* 0x000fe20000000000 */
[----:B------:R-:W-:Y:S01]  /*d200*/  UIADD3.X UR5, URZ, UR39, URZ, UP0, !UPT ;  /* 0x000000273f057290 */ /* 0x000fe200087fe43f */
[----:B------:R-:W-:-:S11]  /*d210*/  VIADD R2, R2, 0x400 ;  /* 0x0000040002027836 */ /* 0x000fd60000000000 */
.L_x_273:
        /* <DEDUP_REMOVED lines=12> */
.L_x_262:
[----:B------:R-:W-:Y:S05]  /*d2e0*/  BSYNC B1 ;  /* 0x0000000000017941 */ /* 0x000fea0003800000 */
.L_x_261:
[C---:B------:R-:W-:Y:S01]  /*d2f0*/  ISETP.GT.AND P0, PT, R6.reuse, 0x1, PT ;  /* 0x000000010600780c */ /* 0x040fe20003f04270 */
[----:B------:R-:W-:-:S12]  /*d300*/  VIADD R6, R6, 0xfffffffe ;  /* 0xfffffffe06067836 */ /* 0x000fd80000000000 */
[----:B------:R-:W-:Y:S05]  /*d310*/  @P0 BRA `(.L_x_274) ;  /* 0xfffffff0006c0947 */ /* 0x000fea000383ffff */
.L_x_232:
[----:B------:R-:W-:Y:S05]  /*d320*/  BSYNC B0 ;  /* 0x0000000000007941 */ /* 0x000fea0003800000 */
.L_x_231:
[----:B------:R-:W1:Y:S01]  /*d330*/  S2R R2, SR_TID.X ;  /* 0x0000000000027919 */ /* 0x000e620000002100 */
[----:B------:R-:W-:Y:S01]  /*d340*/  BSSY B0, `(.L_x_275) ;  /* 0x0000010000007945 */ /* 0x000fe20003800000 */
[----:B-1----:R-:W-:-:S04]  /*d350*/  LOP3.LUT R8, R2, 0x7f, RZ, 0xc0, !PT ;  /* 0x0000007f02087812 */ /* 0x002fc800078ec0ff */
[----:B------:R-:W-:-:S13]  /*d360*/  ISETP.NE.AND P0, PT, R8, RZ, PT ;  /* 0x000000ff0800720c */ /* 0x000fda0003f05270 */
[----:B------:R-:W-:Y:S05]  /*d370*/  @P0 BRA `(.L_x_276) ;  /* 0x0000000000300947 */ /* 0x000fea0003800000 */
[----:B------:R-:W1:Y:S01]  /*d380*/  S2R R5, SR_LANEID ;  /* 0x0000000000057919 */ /* 0x000e620000000000 */
[----:B------:R-:W-:Y:S01]  /*d390*/  VOTEU.ANY UR4, UPT, PT ;  /* 0x0000000000047886 */ /* 0x000fe200038e0100 */
[----:B0-----:R-:W0:Y:S01]  /*d3a0*/  LDC.64 R2, c[0x0][0xc60] ;  /* 0x00031800ff027b82 */ /* 0x001e220000000a00 */
[----:B------:R-:W1:Y:S02]  /*d3b0*/  FLO.U32 R0, UR4 ;  /* 0x0000000400007d00 */ /* 0x000e6400080e0000 */
[----:B-1----:R-:W-:-:S06]  /*d3c0*/  ISETP.EQ.U32.AND P0, PT, R0, R5, PT ;  /* 0x000000050000720c */ /* 0x002fcc0003f02070 */
[----:B------:R-:W0:Y:S07]  /*d3d0*/  POPC R5, UR4 ;  /* 0x0000000400057d09 */ /* 0x000e2e0008000000 */
[----:B0-----:R-:W2:Y:S01]  /*d3e0*/  @P0 ATOMG.E.ADD.STRONG.GPU PT, R3, desc[UR48][R2.64], R5 ;  /* 0x00000005020309a8 */ /* 0x001ea200081ee1f0 */
[----:B------:R-:W0:Y:S02]  /*d3f0*/  S2R R4, SR_LTMASK ;  /* 0x0000000000047919 */ /* 0x000e240000003900 */
[----:B0-----:R-:W-:-:S04]  /*d400*/  LOP3.LUT R4, R4, UR4, RZ, 0xc0, !PT ;  /* 0x0000000404047c12 */ /* 0x001fc8000f8ec0ff */
[----:B------:R-:W0:Y:S01]  /*d410*/  POPC R7, R4 ;  /* 0x0000000400077309 */ /* 0x000e220000000000 */
[----:B--2---:R-:W0:Y:S02]  /*d420*/  SHFL.IDX PT, R0, R3, R0, 0x1f ;  /* 0x00001f0003007589 */ /* 0x004e2400000e0000 */
[----:B0-----:R-:W-:-:S07]  /*d430*/  IADD3 R16, R0, UR37, R7 ;  /* 0x0000002500107c10 */ /* 0x001fce000fffe007 */
.L_x_276:
[----:B------:R-:W-:Y:S05]  /*d440*/  BSYNC B0 ;  /* 0x0000000000007941 */ /* 0x000fea0003800000 */
.L_x_275:
[----:B------:R-:W-:Y:S01]  /*d450*/  LOP3.LUT P0, RZ, R29, 0x1, RZ, 0xc0, !PT ;  /* 0x000000011dff7812 */ /* 0x000fe2000780c0ff */
[----:B------:R-:W-:-:S12]  /*d460*/  BSSY B0, `(.L_x_277) ;  /* 0x0000027000007945 */ /* 0x000fd80003800000 */
[----:B------:R-:W-:Y:S05]  /*d470*/  @!P0 BRA `(.L_x_278) ;  /* 0x0000000000948947 */ /* 0x000fea0003800000 */
[----:B0-----:R-:W-:Y:S01]  /*d480*/  IMAD R3, R23, 0x8, R22 ;  /* 0x0000000817037824 */ /* 0x001fe200078e0216 */
[----:B------:R-:W-:Y:S01]  /*d490*/  SHF.L.U32 R0, R26, 0x1f, RZ ;  /* 0x0000001f1a007819 */ /* 0x000fe200000006ff */
[----:B------:R-:W-:Y:S01]  /*d4a0*/  BSSY B1, `(.L_x_279) ;  /* 0x0000004000017945 */ /* 0x000fe20003800000 */
[----:B------:R-:W-:Y:S02]  /*d4b0*/  ISETP.NE.AND P1, PT, R8, RZ, PT ;  /* 0x000000ff0800720c */ /* 0x000fe40003f25270 */
[----:B------:R-:W0:Y:S02]  /*d4c0*/  SYNCS.PHASECHK.TRANS64.TRYWAIT P0, [R3+URZ+0x30860], R0 ;  /* 0x03086000030075a7 */ /* 0x000e24000800017f */
[----:B0-----:R-:W-:Y:S09]  /*d4d0*/  @!P0 BRA `(.L_x_280) ;  /* 0x0000002400408947 */ /* 0x001ff20003800000 */
.L_x_350:
[----:B------:R-:W-:Y:S05]  /*d4e0*/  BSYNC B1 ;  /* 0x0000000000017941 */ /* 0x000fea0003800000 */
.L_x_279:
        /* <DEDUP_REMOVED lines=9> */
.L_x_282:
[----:B------:R-:W-:Y:S05]  /*d580*/  BSYNC B1 ;  /* 0x0000000000017941 */ /* 0x000fea0003800000 */
.L_x_281:
[----:B0-----:R-:W-:Y:S01]  /*d590*/  IMAD R0, R23, 0x6000, R22 ;  /* 0x0000600017007824 */ /* 0x001fe200078e0216 */
[----:B------:R-:W-:Y:S01]  /*d5a0*/  UIADD3 UR4, UP0, UR38, 0x470, URZ ;  /* 0x0000047026047890 */ /* 0x000fe2000ff1e03f */
[----:B------:R-:W-:Y:S01]  /*d5b0*/  PLOP3.LUT P0, PT, PT, PT, PT, 0x80, 0x0 ;  /* 0x000000000000781c */ /* 0x000fe20003f0f070 */
[----:B------:R-:W-:Y:S01]  /*d5c0*/  IMAD R28, R27, 0xc0, R28 ;  /* 0x000000c01b1c7824 */ /* 0x000fe200078e021c */
[----:B------:R-:W-:Y:S01]  /*d5d0*/  UMOV UR6, 0x0 ;  /* 0x0000000000067882 */ /* 0x000fe20000000000 */
[----:B------:R-:W-:Y:S01]  /*d5e0*/  VIADD R2, R3, 0x30850 ;  /* 0x0003085003027836 */ /* 0x000fe20000000000 */
[----:B------:R-:W-:Y:S01]  /*d5f0*/  UIADD3.X UR5, URZ, UR39, URZ, UP0, !UPT ;  /* 0x000000273f057290 */ /* 0x000fe200087fe43f */
[----:B------:R-:W-:Y:S01]  /*d600*/  VIADD R0, R0, 0x400 ;  /* 0x0000040000007836 */ /* 0x000fe20000000000 */
[----:B------:R-:W-:Y:S01]  /*d610*/  UMOV UR7, 0x14f00000 ;  /* 0x14f0000000077882 */ /* 0x000fe20000000000 */
[----:B------:R-:W-:-:S09]  /*d620*/  UMOV UR10, URZ ;  /* 0x0000003f000a7c82 */ /* 0x000fd20008000000 */
.L_x_283:
        /* <DEDUP_REMOVED lines=10> */
.L_x_278:
[----:B------:R-:W-:Y:S05]  /*d6d0*/  BSYNC B0 ;  /* 0x0000000000007941 */ /* 0x000fea0003800000 */
.L_x_277:
[----:B------:R-:W-:-:S05]  /*d6e0*/  VIADD R23, R23, 0x1 ;  /* 0x0000000117177836 */ /* 0x000fca0000000000 */
[----:B------:R-:W-:-:S04]  /*d6f0*/  ISETP.NE.AND P0, PT, R23, 0x2, PT ;  /* 0x000000021700780c */ /* 0x000fc80003f05270 */
[----:B0-----:R-:W-:Y:S02]  /*d700*/  SEL R3, RZ, 0x1, P0 ;  /* 0x00000001ff037807 */ /* 0x001fe40000000000 */
[----:B------:R-:W-:Y:S02]  /*d710*/  SEL R23, R23, RZ, P0 ;  /* 0x000000ff17177207 */ /* 0x000fe40000000000 */
[----:B------:R-:W-:-:S07]  /*d720*/  LOP3.LUT R26, R26, R3, RZ, 0x3c, !PT ;  /* 0x000000031a1a7212 */ /* 0x000fce00078e3cff */
.L_x_213:
[----:B------:R-:W-:Y:S05]  /*d730*/  BSYNC B7 ;  /* 0x0000000000077941 */ /* 0x000fea0003800000 */
.L_x_211:
[----:B------:R-:W-:-:S13]  /*d740*/  LOP3.LUT P0, RZ, R29, 0x2, RZ, 0xc0, !PT ;  /* 0x000000021dff7812 */ /* 0x000fda000780c0ff */
[----:B------:R-:W-:Y:S05]  /*d750*/  @!P0 BRA `(.L_x_284) ;  /* 0x0000000000248947 */ /* 0x000fea0003800000 */
[----:B------:R-:W-:Y:S05]  /*d760*/  WARPSYNC.ALL ;  /* 0x0000000000007948 */ /* 0x000fea0003800000 */
[----:B------:R-:W1:Y:S08]  /*d770*/  S2UR UR5, SR_CgaCtaId ;  /* 0x00000000000579c3 */ /* 0x000e700000008800 */
[----:B------:R-:W-:Y:S06]  /*d780*/  BAR.SYNC.DEFER_BLOCKING 0x5, 0x200 ;  /* 0x0148000000007b1d */ /* 0x000fec0000010000 */
[----:B------:R-:W-:-:S02]  /*d790*/  UMOV UR4, 0x400 ;  /* 0x0000040000047882 */ /* 0x000fc40000000000 */
[----:B-1----:R-:W-:-:S06]  /*d7a0*/  ULEA UR4, UR5, UR4, 0x18 ;  /* 0x0000000405047291 */ /* 0x002fcc000f8ec03f */
[----:B------:R-:W-:-:S05]  /*d7b0*/  IMAD.U32 R22, RZ, RZ, UR4 ;  /* 0x00000004ff167e24 */ /* 0x000fca000f8e00ff */
[----:B------:R1:W2:Y:S01]  /*d7c0*/  LDS.128 R16, [R22+0x308d0] ;  /* 0x0308d00016107984 */ /* 0x0002a20000000c00 */
[----:B------:R-:W-:Y:S06]  /*d7d0*/  BAR.ARV 0x4, 0x200 ;  /* 0x0108000000007b1d */ /* 0x000fec0000002000 */
[----:B------:R-:W-:Y:S05]  /*d7e0*/  BRA `(.L_x_285) ;  /* 0x0000000800407947 */ /* 0x000fea0003800000 */
.L_x_284:
[----:B------:R-:W0:Y:S01]  /*d7f0*/  S2R R0, SR_TID.X ;  /* 0x0000000000007919 */ /* 0x000e220000002100 */
[----:B------:R-:W-:Y:S01]  /*d800*/  UMOV UR4, 0xffffffff ;  /* 0xffffffff00047882 */ /* 0x000fe20000000000 */
[----:B0-----:R-:W-:-:S04]  /*d810*/  LOP3.LUT R8, R0, 0x1f, RZ, 0xc0, !PT ;  /* 0x0000001f00087812 */ /* 0x001fc800078ec0ff */
[----:B------:R-:W-:Y:S01]  /*d820*/  ISETP.NE.AND P0, PT, R8, 0x1f, PT ;  /* 0x0000001f0800780c */ /* 0x000fe20003f05270 */
[----:B------:R-:W-:-:S12]  /*d830*/  BRA.DIV UR4, `(.L_x_286) ;  /* 0x00000022047c7947 */ /* 0x000fd8000b800000 */
[----:B------:R-:W-:Y:S01]  /*d840*/  IMAD.IADD R5, R19, 0x1, R8 ;  /* 0x0000000113057824 */ /* 0x000fe200078e0208 */
[----:B------:R-:W-:-:S04]  /*d850*/  ULDC UR4, c[0x0][0xc3c] ;  /* 0x00030f0000047ab9 */ /* 0x000fc80000000800 */
[----:B------:R-:W-:-:S13]  /*d860*/  ISETP.GE.OR P1, PT, R5, UR4, !P0 ;  /* 0x0000000405007c0c */ /* 0x000fda000c726670 */
[----:B------:R-:W0:Y:S02]  /*d870*/  @!P1 LDC.64 R2, c[0x0][0xc80] ;  /* 0x00032000ff029b82 */ /* 0x000e240000000a00 */
[----:B0-----:R-:W-:-:S06]  /*d880*/  @!P1 IMAD.WIDE R2, R5, 0x4, R2 ;  /* 0x0000000405029825 */ /* 0x001fcc00078e0202 */
[----:B------:R-:W2:Y:S01]  /*d890*/  @!P1 LDG.E R2, desc[UR48][R2.64] ;  /* 0x0000003002029981 */ /* 0x000ea2000c1e1900 */
[----:B------:R-:W-:Y:S01]  /*d8a0*/  IMAD.MOV.U32 R5, RZ, RZ, RZ ;  /* 0x000000ffff057224 */ /* 0x000fe200078e00ff */
[C---:B------:R-:W-:Y:S02]  /*d8b0*/  ISETP.GE.U32.AND P2, PT, R8.reuse, 0x2, PT ;  /* 0x000000020800780c */ /* 0x040fe40003f46070 */
[C---:B------:R-:W-:Y:S01]  /*d8c0*/  ISETP.GE.U32.AND P3, PT, R8.reuse, 0x4, PT ;  /* 0x000000040800780c */ /* 0x040fe20003f66070 */
[----:B------:R-:W-:Y:S01]  /*d8d0*/  SHFL.IDX PT, R0, R16, RZ, 0x1f ;  /* 0x00001fff10007589 */ /* 0x000fe200000e0000 */
[C---:B------:R-:W-:Y:S02]  /*d8e0*/  ISETP.GE.U32.AND P4, PT, R8.reuse, 0x8, PT ;  /* 0x000000080800780c */ /* 0x040fe40003f86070 */
[C---:B------:R-:W-:Y:S01]  /*d8f0*/  ISETP.GE.U32.AND P5, PT, R8.reuse, 0x10, PT ;  /* 0x000000100800780c */ /* 0x040fe20003fa6070 */
[----:B------:R-:W-:Y:S01]  /*d900*/  SHFL.IDX PT, R4, R16, 0x1, 0x1f ;  /* 0x00201f0010047f89 */ /* 0x000fe200000e0000 */
[----:B--2---:R-:W-:Y:S01]  /*d910*/  @!P1 IMAD.MOV.U32 R5, RZ, RZ, R2 ;  /* 0x000000ffff059224 */ /* 0x004fe200078e0002 */
[----:B------:R-:W-:-:S04]  /*d920*/  ISETP.NE.AND P1, PT, R8, RZ, PT ;  /* 0x000000ff0800720c */ /* 0x000fc80003f25270 */
        /* <DEDUP_REMOVED lines=15> */
[----:B------:R0:W1:Y:S02]  /*da20*/  SHFL.IDX PT, R14, R2, 0x1f, 0x1f ;  /* 0x03e01f00020e7f89 */ /* 0x00006400000e0000 */
.L_x_360:
[----:B------:R-:W-:Y:S02]  /*da30*/  ULDC UR4, c[0x0][0xc38] ;  /* 0x00030e0000047ab9 */ /* 0x000fe40000000800 */
[----:B------:R-:W-:-:S04]  /*da40*/  IMAD.U32 R7, RZ, RZ, UR4 ;  /* 0x00000004ff077e24 */ /* 0x000fc8000f8e00ff */
[----:B-1----:R-:W-:-:S04]  /*da50*/  IMAD R14, R14, R7, RZ ;  /* 0x000000070e0e7224 */ /* 0x002fc800078e02ff */
[----:B------:R-:W-:-:S05]  /*da60*/  IMAD.IADD R9, R4, 0x1, R14 ;  /* 0x0000000104097824 */ /* 0x000fca00078e020e */
[----:B------:R-:W-:-:S13]  /*da70*/  ISETP.GT.AND P6, PT, R9, R0, PT ;  /* 0x000000000900720c */ /* 0x000fda0003fc4270 */
[----:B------:R-:W-:Y:S05]  /*da80*/  @P6 BRA `(.L_x_287) ;  /* 0x00000000009c6947 */ /* 0x000fea0003800000 */
.L_x_292:
[----:B0-----:R-:W0:Y:S01]  /*da90*/  LDC R2, c[0x0][0xc3c] ;  /* 0x00030f00ff027b82 */ /* 0x001e220000000800 */
[----:B------:R-:W-:-:S04]  /*daa0*/  IADD3 R19, R19, 0x1f, RZ ;  /* 0x0000001f13137810 */ /* 0x000fc80007ffe0ff */
[----:B0-----:R-:W-:-:S13]  /*dab0*/  ISETP.GE.AND P6, PT, R19, R2, PT ;  /* 0x000000021300720c */ /* 0x001fda0003fc6270 */
[----:B------:R-:W-:Y:S05]  /*dac0*/  @P6 BRA `(.L_x_288) ;  /* 0x0000000400446947 */ /* 0x000fea0003800000 */
[----:B------:R-:W0:Y:S01]  /*dad0*/  S2R R3, SR_TID.X ;  /* 0x0000000000037919 */ /* 0x000e220000002100 */
[----:B------:R-:W-:Y:S01]  /*dae0*/  BSSY B0, `(.L_x_289) ;  /* 0x0000009000007945 */ /* 0x000fe20003800000 */
[----:B------:R-:W-:Y:S01]  /*daf0*/  IMAD.MOV.U32 R5, RZ, RZ, RZ ;  /* 0x000000ffff057224 */ /* 0x000fe200078e00ff */
[----:B0-----:R-:W-:-:S05]  /*db00*/  LOP3.LUT R3, R3, 0x1f, RZ, 0xc0, !PT ;  /* 0x0000001f03037812 */ /* 0x001fca00078ec0ff */
[----:B------:R-:W-:-:S05]  /*db10*/  IMAD.IADD R7, R19, 0x1, R3 ;  /* 0x0000000113077824 */ /* 0x000fca00078e0203 */
[----:B------:R-:W-:-:S13]  /*db20*/  ISETP.GE.OR P6, PT, R7, R2, !P0 ;  /* 0x000000020700720c */ /* 0x000fda00047c6670 */
[----:B------:R-:W-:Y:S05]  /*db30*/  @P6 BRA `(.L_x_290) ;  /* 0x00000000000c6947 */ /* 0x000fea0003800000 */
[----:B------:R-:W0:Y:S02]  /*db40*/  LDC.64 R2, c[0x0][0xc80] ;  /* 0x00032000ff027b82 */ /* 0x000e240000000a00 */
[----:B0-----:R-:W-:-:S05]  /*db50*/  IMAD.WIDE R2, R7, 0x4, R2 ;  /* 0x0000000407027825 */ /* 0x001fca00078e0202 */
[----:B------:R0:W5:Y:S02]  /*db60*/  LDG.E R5, desc[UR48][R2.64] ;  /* 0x0000003002057981 */ /* 0x000164000c1e1900 */
.L_x_290:
[----:B------:R-:W-:Y:S05]  /*db70*/  BSYNC B0 ;  /* 0x0000000000007941 */ /* 0x000fea0003800000 */
.L_x_289:
[----:B------:R-:W-:-:S03]  /*db80*/  UMOV UR4, 0xffffffff ;  /* 0xffffffff00047882 */ /* 0x000fc60000000000 */
[----:B------:R-:W-:Y:S05]  /*db90*/  BRA.DIV UR4, `(.L_x_291) ;  /* 0x0000002204c87947 */ /* 0x000fea000b800000 */
[----:B-----5:R-:W1:Y:S02]  /*dba0*/  SHFL.UP PT, R14, R5, 0x1, RZ ;  /* 0x04200000050e7989 */ /* 0x020e6400000e00ff */
[----:B-1----:R-:W-:-:S05]  /*dbb0*/  SEL R14, R14, RZ, P1 ;  /* 0x000000ff0e0e7207 */ /* 0x002fca0000800000 */
        /* <DEDUP_REMOVED lines=14> */
.L_x_368:
[----:B------:R-:W-:Y:S02]  /*dca0*/  ULDC UR4, c[0x0][0xc38] ;  /* 0x00030e0000047ab9 */ /* 0x000fe40000000800 */
[----:B------:R-:W-:-:S04]  /*dcb0*/  IMAD.U32 R7, RZ, RZ, UR4 ;  /* 0x00000004ff077e24 */ /* 0x000fc8000f8e00ff */
[----:B-1----:R-:W-:-:S04]  /*dcc0*/  IMAD R14, R14, R7, RZ ;  /* 0x000000070e0e7224 */ /* 0x002fc800078e02ff */
[----:B------:R-:W-:-:S05]  /*dcd0*/  IMAD.IADD R9, R14, 0x1, R9 ;  /* 0x000000010e097824 */ /* 0x000fca00078e0209 */
[----:B------:R-:W-:-:S13]  /*dce0*/  ISETP.GT.AND P6, PT, R9, R0, PT ;  /* 0x000000000900720c */ /* 0x000fda0003fc4270 */
[----:B------:R-:W-:Y:S05]  /*dcf0*/  @!P6 BRA `(.L_x_292) ;  /* 0xfffffffc0064e947 */ /* 0x000fea000383ffff */
.L_x_287:
[----:B------:R-:W-:Y:S01]  /*dd00*/  IMAD.IADD R16, R9, 0x1, -R14 ;  /* 0x0000000109107824 */ /* 0x000fe200078e0a0e */
[----:B------:R-:W-:-:S03]  /*dd10*/  UMOV UR4, 0xffffffff ;  /* 0xffffffff00047882 */ /* 0x000fc60000000000 */
[----:B------:R-:W-:-:S05]  /*dd20*/  IMAD R3, R2, R7, R16 ;  /* 0x0000000702037224 */ /* 0x000fca00078e0210 */
[----:B------:R-:W-:Y:S01]  /*dd30*/  ISETP.GT.AND P6, PT, R3, R0, PT ;  /* 0x000000000300720c */ /* 0x000fe20003fc4270 */
[----:B------:R-:W-:-:S12]  /*dd40*/  BRA.DIV UR4, `(.L_x_293) ;  /* 0x0000002604187947 */ /* 0x000fd8000b800000 */
[----:B------:R-:W-:-:S04]  /*dd50*/  VOTE.ANY R3, PT, !P6 ;  /* 0x0000000000037806 */ /* 0x000fc800070e0100 */
[----:B------:R-:W1:Y:S02]  /*dd60*/  POPC R4, R3 ;  /* 0x0000000300047309 */ /* 0x000e640000000000 */
[----:B-1----:R1:W2:Y:S02]  /*dd70*/  SHFL.IDX PT, R5, R5, R4, 0x1f ;  /* 0x00001f0405057589 */ /* 0x0022a400000e0000 */
.L_x_372:
[----:B------:R-:W-:Y:S01]  /*dd80*/  ISETP.NE.AND P0, PT, R3, RZ, PT ;  /* 0x000000ff0300720c */ /* 0x000fe20003f05270 */
[----:B------:R-:W-:-:S12]  /*dd90*/  IMAD.MOV.U32 R14, RZ, RZ, RZ ;  /* 0x000000ffff0e7224 */ /* 0x000fd800078e00ff */
[----:B------:R-:W-:Y:S05]  /*dda0*/  @!P0 BRA `(.L_x_294) ;  /* 0x0000000000108947 */ /* 0x000fea0003800000 */
[----:B------:R-:W-:Y:S01]  /*ddb0*/  UMOV UR4, 0xffffffff ;  /* 0xffffffff00047882 */ /* 0x000fe20000000000 */
[----:B------:R-:W-:Y:S02]  /*ddc0*/  VIADD R12, R4, 0xffffffff ;  /* 0xffffffff040c7836 */ /* 0x000fe40000000000 */
[----:B------:R-:W-:Y:S05]  /*ddd0*/  BRA.DIV UR4, `(.L_x_295) ;  /* 0x00000026043c7947 */ /* 0x000fea000b800000 */
[----:B------:R3:W4:Y:S02]  /*dde0*/  SHFL.IDX PT, R14, R2, R12, 0x1f ;  /* 0x00001f0c020e7589 */ /* 0x00072400000e0000 */
.L_x_294:
[----:B--2---:R-:W-:Y:S01]  /*ddf0*/  IABS R6, R5 ;  /* 0x0000000500067213 */ /* 0x004fe20000000000 */
[----:B----4-:R-:W-:Y:S02]  /*de00*/  IMAD R16, R14, R7, R16 ;  /* 0x000000070e107224 */ /* 0x010fe400078e0210 */
[----:B------:R-:W-:Y:S01]  /*de10*/  IMAD.IADD R19, R4, 0x1, R19 ;  /* 0x0000000104137824 */ /* 0x000fe200078e0213 */
[----:B------:R-:W2:Y:S01]  /*de20*/  I2F.RP R8, R6 ;  /* 0x0000000600087306 */ /* 0x000ea20000209400 */
[----:B------:R-:W-:-:S07]  /*de30*/  IMAD.IADD R0, R0, 0x1, -R16 ;  /* 0x0000000100007824 */ /* 0x000fce00078e0a10 */
[----:B--2---:R-:W0:Y:S02]  /*de40*/  MUFU.RCP R8, R8 ;  /* 0x0000000800087308 */ /* 0x004e240000001000 */
[----:B0--3--:R-:W-:-:S06]  /*de50*/  VIADD R2, R8, 0xffffffe ;  /* 0x0ffffffe08027836 */ /* 0x009fcc0000000000 */
[----:B------:R0:W2:Y:S02]  /*de60*/  F2I.FTZ.U32.TRUNC.NTZ R3, R2 ;  /* 0x0000000200037305 */ /* 0x0000a4000021f000 */
[----:B0-----:R-:W-:Y:S02]  /*de70*/  IMAD.MOV.U32 R2, RZ, RZ, RZ ;  /* 0x000000ffff027224 */ /* 0x001fe400078e00ff */
[----:B--2---:R-:W-:-:S04]  /*de80*/  IMAD.MOV R7, RZ, RZ, -R3 ;  /* 0x000000ffff077224 */ /* 0x004fc800078e0a03 */
[----:B------:R-:W-:-:S04]  /*de90*/  IMAD R7, R7, R6, RZ ;  /* 0x0000000607077224 */ /* 0x000fc800078e02ff */
[----:B------:R-:W-:Y:S01]  /*dea0*/  IMAD.HI.U32 R3, R3, R7, R2 ;  /* 0x0000000703037227 */ /* 0x000fe200078e0002 */
[----:B------:R-:W-:Y:S02]  /*deb0*/  IABS R7, R5 ;  /* 0x0000000500077213 */ /* 0x000fe40000000000 */
[----:B------:R-:W-:-:S03]  /*dec0*/  IABS R2, R0 ;  /* 0x0000000000027213 */ /* 0x000fc60000000000 */
[----:B------:R-:W-:Y:S02]  /*ded0*/  IMAD.MOV R7, RZ, RZ, -R7 ;  /* 0x000000ffff077224 */ /* 0x000fe400078e0a07 */
[----:B------:R-:W-:-:S04]  /*dee0*/  IMAD.HI.U32 R3, R3, R2, RZ ;  /* 0x0000000203037227 */ /* 0x000fc800078e00ff */
[----:B------:R-:W-:Y:S01]  /*def0*/  IMAD R7, R3, R7, R2 ;  /* 0x0000000703077224 */ /* 0x000fe200078e0202 */
[----:B------:R-:W-:-:S04]  /*df00*/  LOP3.LUT R2, R0, R5, RZ, 0x3c, !PT ;  /* 0x0000000500027212 */ /* 0x000fc800078e3cff */
[----:B------:R-:W-:Y:S02]  /*df10*/  ISETP.GT.U32.AND P1, PT, R6, R7, PT ;  /* 0x000000070600720c */ /* 0x000fe40003f24070 */
[----:B------:R-:W-:-:S11]  /*df20*/  ISETP.GE.AND P2, PT, R2, RZ, PT ;  /* 0x000000ff0200720c */ /* 0x000fd60003f46270 */
[----:B------:R-:W-:Y:S02]  /*df30*/  @!P1 IMAD.IADD R7, R7, 0x1, -R6 ;  /* 0x0000000107079824 */ /* 0x000fe400078e0a06 */
[----:B------:R-:W-:Y:S01]  /*df40*/  @!P1 VIADD R3, R3, 0x1 ;  /* 0x0000000103039836 */ /* 0x000fe20000000000 */
[----:B------:R-:W-:Y:S02]  /*df50*/  ISETP.NE.AND P1, PT, R5, RZ, PT ;  /* 0x000000ff0500720c */ /* 0x000fe40003f25270 */
[----:B------:R-:W-:-:S13]  /*df60*/  ISETP.GE.U32.AND P0, PT, R7, R6, PT ;  /* 0x000000060700720c */ /* 0x000fda0003f06070 */
[----:B------:R-:W-:-:S04]  /*df70*/  @P0 VIADD R3, R3, 0x1 ;  /* 0x0000000103030836 */ /* 0x000fc80000000000 */
[----:B------:R-:W-:Y:S01]  /*df80*/  @!P2 IMAD.MOV R3, RZ, RZ, -R3 ;  /* 0x000000ffff03a224 */ /* 0x000fe200078e0a03 */
[----:B------:R-:W-:-:S05]  /*df90*/  @!P1 LOP3.LUT R3, RZ, R5, RZ, 0x33, !PT ;  /* 0x00000005ff039212 */ /* 0x000fca00078e33ff */
[--C-:B------:R-:W-:Y:S02]  /*dfa0*/  IMAD.MOV R17, RZ, RZ, -R3.reuse ;  /* 0x000000ffff117224 */ /* 0x100fe400078e0a03 */
[----:B------:R-:W-:Y:S02]  /*dfb0*/  IMAD.MOV.U32 R18, RZ, RZ, R3 ;  /* 0x000000ffff127224 */ /* 0x000fe400078e0003 */
[----:B------:R-:W-:Y:S01]  /*dfc0*/  IMAD R17, R5, R17, R0 ;  /* 0x0000001105117224 */ /* 0x000fe200078e0200 */
[----:B------:R-:W-:Y:S06]  /*dfd0*/  BRA `(.L_x_296) ;  /* 0x00000000001c7947 */ /* 0x000fec0003800000 */
.L_x_288:
[----:B------:R-:W-:Y:S01]  /*dfe0*/  UMOV UR4, URZ ;  /* 0x0000003f00047c82 */ /* 0x000fe20008000000 */
[----:B------:R-:W-:Y:S01]  /*dff0*/  UMOV UR5, URZ ;  /* 0x0000003f00057c82 */ /* 0x000fe20008000000 */
[----:B------:R-:W-:Y:S01]  /*e000*/  ULDC UR6, c[0x0][0xc3c] ;  /* 0x00030f0000067ab9 */ /* 0x000fe20000000800 */
[----:B------:R-:W-:Y:S02]  /*e010*/  IMAD.MOV.U32 R16, RZ, RZ, R0 ;  /* 0x000000ffff107224 */ /* 0x000fe400078e0000 */
[----:B------:R-:W-:Y:S02]  /*e020*/  IMAD.U32 R17, RZ, RZ, UR4 ;  /* 0x00000004ff117e24 */ /* 0x000fe4000f8e00ff */
[----:B------:R-:W-:Y:S02]  /*e030*/  IMAD.U32 R18, RZ, RZ, UR5 ;  /* 0x00000005ff127e24 */ /* 0x000fe4000f8e00ff */
[----:B------:R-:W-:-:S07]  /*e040*/  IMAD.U32 R19, RZ, RZ, UR6 ;  /* 0x00000006ff137e24 */ /* 0x000fce000f8e00ff */
.L_x_296:
[----:B------:R-:W0:Y:S01]  /*e050*/  S2R R0, SR_TID.X ;  /* 0x0000000000007919 */ /* 0x000e220000002100 */
[----:B------:R-:W-:Y:S05]  /*e060*/  WARPSYNC.ALL ;  /* 0x0000000000007948 */ /* 0x000fea0003800000 */
[----:B------:R-:W-:Y:S01]  /*e070*/  BAR.SYNC.DEFER_BLOCKING 0x4, 0x200 ;  /* 0x0108000000007b1d */ /* 0x000fe20000010000 */
[----:B0-----:R-:W-:-:S04]  /*e080*/  LOP3.LUT R0, R0, 0x1f, RZ, 0xc0, !PT ;  /* 0x0000001f00007812 */ /* 0x001fc800078ec0ff */
[----:B------:R-:W-:-:S13]  /*e090*/  ISETP.NE.AND P0, PT, R0, RZ, PT ;  /* 0x000000ff0000720c */ /* 0x000fda0003f05270 */
[----:B------:R-:W0:Y:S01]  /*e0a0*/  @!P0 S2R R3, SR_CgaCtaId ;  /* 0x0000000000038919 */ /* 0x000e220000008800 */
[----:B------:R-:W-:-:S04]  /*e0b0*/  @!P0 MOV R0, 0x400 ;  /* 0x0000040000008802 */ /* 0x000fc80000000f00 */
[----:B0-----:R-:W-:-:S05]  /*e0c0*/  @!P0 LEA R22, R3, R0, 0x18 ;  /* 0x0000000003168211 */ /* 0x001fca00078ec0ff */
[----:B------:R3:W-:Y:S01]  /*e0d0*/  @!P0 STS.128 [R22+0x308d0], R16 ;  /* 0x0308d01016008388 */ /* 0x0007e20000000c00 */
[----:B------:R-:W-:Y:S06]  /*e0e0*/  BAR.ARV 0x5, 0x200 ;  /* 0x0148000000007b1d */ /* 0x000fec0000002000 */
.L_x_285:
[----:B------:R-:W-:Y:S02]  /*e0f0*/  ULDC UR4, c[0x0][0xc3c] ;  /* 0x00030f0000047ab9 */ /* 0x000fe40000000800 */
[----:B--2---:R-:W-:-:S13]  /*e100*/  ISETP.GE.AND P0, PT, R19, UR4, PT ;  /* 0x0000000413007c0c */ /* 0x004fda000bf06270 */
[----:B------:R-:W-:Y:S05]  /*e110*/  @!P0 BRA `(.L_x_297) ;  /* 0xffffffbc00008947 */ /* 0x000fea000383ffff */
[----:B------:R-:W-:Y:S05]  /*e120*/  BSYNC B8 ;  /* 0x0000000000087941 */ /* 0x000fea0003800000 */
.L_x_207:
[----:B-1----:R-:W2:Y:S01]  /*e130*/  LDL.LU R0, [R1+0x30] ;  /* 0x0000300001007983 */ /* 0x002ea20000300800 */
[----:B------:R-:W-:Y:S01]  /*e140*/  BSSY B0, `(.L_x_298) ;  /* 0x000000b000007945 */ /* 0x000fe20003800000 */
[----:B------:R-:W1:Y:S01]  /*e150*/  S2R R5, SR_CgaCtaId ;  /* 0x0000000000057919 */ /* 0x000e620000008800 */
[----:B--2---:R-:W-:-:S05]  /*e160*/  VIADD R0, R0, 0x1 ;  /* 0x0000000100007836 */ /* 0x004fca0000000000 */
[----:B------:R-:W-:-:S04]  /*e170*/  LEA.HI R2, R0, R0, RZ, 0x1 ;  /* 0x0000000000027211 */ /* 0x000fc800078f08ff */
[----:B------:R-:W-:Y:S02]  /*e180*/  LOP3.LUT R3, R2, 0xfffffffe, RZ, 0xc0, !PT ;  /* 0xfffffffe02037812 */ /* 0x000fe400078ec0ff */
[----:B------:R-:W-:-:S03]  /*e190*/  MOV R2, 0x400 ;  /* 0x0000040000027802 */ /* 0x000fc60000000f00 */
[----:B------:R-:W-:Y:S01]  /*e1a0*/  IMAD.IADD R0, R0, 0x1, -R3 ;  /* 0x0000000100007824 */ /* 0x000fe200078e0a03 */
[----:B-1----:R-:W-:-:S04]  /*e1b0*/  LEA R9, R5, R2, 0x18 ;  /* 0x0000000205097211 */ /* 0x002fc800078ec0ff */
[----:B------:R-:W-:-:S04]  /*e1c0*/  SHF.L.U32 R0, R0, 0x1f, RZ ;  /* 0x0000001f00007819 */ /* 0x000fc800000006ff */
[----:B------:R-:W1:Y:S02]  /*e1d0*/  SYNCS.PHASECHK.TRANS64.TRYWAIT P0, [R9+URZ+0x30820], R0 ;  /* 0x03082000090075a7 */ /* 0x000e64000800017f */
[----:B-1----:R-:W-:Y:S05]  /*e1e0*/  @!P0 BRA `(.L_x_299) ;  /* 0x00000020005c8947 */ /* 0x002fea0003800000 */
.L_x_375:
[----:B------:R-:W-:Y:S05]  /*e1f0*/  BSYNC B0 ;  /* 0x0000000000007941 */ /* 0x000fea0003800000 */
.L_x_298:
[----:B------:R-:W-:-:S03]  /*e200*/  UMOV UR4, 0xffffffff ;  /* 0xffffffff00047882 */ /* 0x000fc60000000000 */
[----:B------:R-:W-:Y:S05]  /*e210*/  BRA.DIV UR4, `(.L_x_300) ;  /* 0x0000002204647947 */ /* 0x000fea000b800000 */
[----:B-1----:R-:W1:Y:S02]  /*e220*/  S2R R0, SR_TID.X ;  /* 0x0000000000007919 */ /* 0x002e640000002100 */
[----:B-1----:R-:W-:-:S04]  /*e230*/  SHF.R.U32.HI R0, RZ, 0x5, R0 ;  /* 0x00000005ff007819 */ /* 0x002fc80000011600 */
[----:B------:R-:W-:-:S05]  /*e240*/  LOP3.LUT R0, R0, 0x3, RZ, 0xc0, !PT ;  /* 0x0000000300007812 */ /* 0x000fca00078ec0ff */
[----:B------:R1:W2:Y:S02]  /*e250*/  SHFL.IDX PT, R14, R0, RZ, 0x1f ;  /* 0x00001fff000e7589 */ /* 0x0002a400000e0000 */
.L_x_378:
[----:B--2---:R-:W-:Y:S01]  /*e260*/  ISETP.NE.AND P0, PT, R14, RZ, PT ;  /* 0x000000ff0e00720c */ /* 0x004fe20003f05270 */
[----:B------:R-:W-:-:S12]  /*e270*/  BSSY B0, `(.L_x_301) ;  /* 0x0000024000007945 */ /* 0x000fd80003800000 */
[----:B------:R-:W-:Y:S05]  /*e280*/  @P0 BRA `(.L_x_302) ;  /* 0x0000000000880947 */ /* 0x000fea0003800000 */
[----:B------:R-:W-:-:S03]  /*e290*/  UMOV UR4, 0xffffffff ;  /* 0xffffffff00047882 */ /* 0x000fc60000000000 */
[----:B------:R-:W-:Y:S05]  /*e2a0*/  BRA.DIV UR4, `(.L_x_303) ;  /* 0x0000002204747947 */ /* 0x000fea000b800000 */
[----:B------:R-:W-:-:S13]  /*e2b0*/  ELECT P6, URZ, PT ;  /* 0x00000000003f782f */ /* 0x000fda00038c0000 */
.L_x_381:
[----:B------:R-:W-:Y:S05]  /*e2c0*/  @!P6 BRA `(.L_x_302) ;  /* 0x000000000078e947 */ /* 0x000fea0003800000 */
[----:B------:R-:W-:-:S06]  /*e2d0*/  ULOP3.LUT UR4, UR36, 0x2, URZ, 0xfc, !UPT ;  /* 0x0000000224047892 */ /* 0x000fcc000f8efc3f */
[----:B-1----:R-:W-:-:S05]  /*e2e0*/  IMAD.U32 R0, RZ, RZ, UR4 ;  /* 0x00000004ff007e24 */ /* 0x002fca000f8e00ff */
[----:B------:R-:W-:-:S13]  /*e2f0*/  ISETP.NE.AND P2, PT, R0, 0x3, PT ;  /* 0x000000030000780c */ /* 0x000fda0003f45270 */
[----:B------:R-:W-:Y:S05]  /*e300*/  @!P2 BRA `(.L_x_304) ;  /* 0x000000000004a947 */ /* 0x000fea0003800000 */
[----:B------:R-:W-:Y:S01]  /*e310*/  BPT.TRAP 0x1 ;  /* 0x000000040000795c */ /* 0x000fe20000300000 */
.L_x_304:
[----:B------:R-:W-:Y:S01]  /*e320*/  VIADD R0, R9, 0x30840 ;  /* 0x0003084009007836 */ /* 0x000fe20000000000 */
[----:B------:R-:W-:Y:S01]  /*e330*/  SHF.L.U32 R4, R26, 0x1f, RZ ;  /* 0x0000001f1a047819 */ /* 0x000fe200000006ff */
[C---:B------:R-:W-:Y:S02]  /*e340*/  VIADD R2, R23.reuse, 0x1 ;  /* 0x0000000117027836 */ /* 0x040fe40000000000 */
[----:B------:R-:W-:-:S03]  /*e350*/  IMAD R5, R23, 0x8, R0 ;  /* 0x0000000817057824 */ /* 0x000fc600078e0200 */
[C---:B------:R-:W-:Y:S01]  /*e360*/  ISETP.NE.AND P1, PT, R2.reuse, 0x2, PT ;  /* 0x000000020200780c */ /* 0x040fe20003f25270 */
[----:B------:R-:W1:Y:S03]  /*e370*/  SYNCS.PHASECHK.TRANS64.TRYWAIT P0, [R5+URZ], R4 ;  /* 0x00000004050075a7 */ /* 0x000e66000800017f */
[----:B------:R-:W-:Y:S02]  /*e380*/  SEL R3, RZ, 0x1, P1 ;  /* 0x00000001ff037807 */ /* 0x000fe40000800000 */
[----:B------:R-:W-:Y:S02]  /*e390*/  SEL R7, R2, RZ, P1 ;  /* 0x000000ff02077207 */ /* 0x000fe40000800000 */
[----:B------:R-:W-:-:S03]  /*e3a0*/  LOP3.LUT R2, R26, R3, RZ, 0x3c, !PT ;  /* 0x000000031a027212 */ /* 0x000fc600078e3cff */
[----:B------:R-:W-:Y:S01]  /*e3b0*/  IMAD R3, R7, 0x8, R0 ;  /* 0x0000000807037824 */ /* 0x000fe200078e0200 */
[----:B------:R-:W-:Y:S01]  /*e3c0*/  SHF.L.U32 R2, R2, 0x1f, RZ ;  /* 0x0000001f02027819 */ /* 0x000fe200000006ff */
[----:B-1----:R-:W-:Y:S06]  /*e3d0*/  @!P0 BRA `(.L_x_305) ;  /* 0x0000002000488947 */ /* 0x002fec0003800000 */
.L_x_382:
[----:B------:R-:W2:Y:S02]  /*e3e0*/  SYNCS.PHASECHK.TRANS64.TRYWAIT P0, [R3+URZ], R2 ;  /* 0x00000002030075a7 */ /* 0x000ea4000800017f */
[----:B--2---:R-:W-:Y:S05]  /*e3f0*/  @!P0 BRA `(.L_x_306) ;  /* 0x0000002000548947 */ /* 0x004fea0003800000 */
.L_x_383:
[----:B------:R-:W-:Y:S05]  /*e400*/  @!P2 BRA `(.L_x_307) ;  /* 0x000000000004a947 */ /* 0x000fea0003800000 */
[----:B------:R-:W-:Y:S01]  /*e410*/  BPT.TRAP 0x1 ;  /* 0x000000040000795c */ /* 0x000fe20000300000 */
.L_x_307:
[----:B------:R-:W-:-:S04]  /*e420*/  VIADD R0, R9, 0x30860 ;  /* 0x0003086009007836 */ /* 0x000fc80000000000 */
[----:B------:R-:W-:-:S04]  /*e430*/  IMAD R23, R23, 0x8, R0 ;  /* 0x0000000817177824 */ /* 0x000fc800078e0200 */
[----:B------:R-:W4:Y:S02]  /*e440*/  SYNCS.PHASECHK.TRANS64.TRYWAIT P0, [R23+URZ], R4 ;  /* 0x00000004170075a7 */ /* 0x000f24000800017f */
[----:B----4-:R-:W-:Y:S05]  /*e450*/  @!P0 BRA `(.L_x_308) ;  /* 0x0000002000508947 */ /* 0x010fea0003800000 */
.L_x_384:
[----:B------:R-:W-:-:S07]  /*e460*/  IMAD R7, R7, 0x8, R0 ;  /* 0x0000000807077824 */ /* 0x000fce00078e0200 */
.L_x_309:
[----:B------:R0:W0:Y:S02]  /*e470*/  SYNCS.PHASECHK.TRANS64.TRYWAIT P0, [R7+URZ], R2 ;  /* 0x00000002070075a7 */ /* 0x000024000800017f */
[----:B0-----:R-:W-:Y:S05]  /*e480*/  @!P0 NANOSLEEP.SYNCS 0x989680 ;  /* 0x009896800000895d */ /* 0x001fea0003900000 */
[----:B------:R-:W0:Y:S02]  /*e490*/  @!P0 SYNCS.PHASECHK.TRANS64 P0, [R7+URZ], R2 ;  /* 0x00000002070085a7 */ /* 0x000e24000800007f */
[----:B0-----:R-:W-:Y:S05]  /*e4a0*/  @!P0 BRA `(.L_x_309) ;  /* 0xfffffffc00f08947 */ /* 0x001fea000383ffff */
.L_x_302:
[----:B------:R-:W-:Y:S05]  /*e4b0*/  BSYNC B0 ;  /* 0x0000000000007941 */ /* 0x000fea0003800000 */
.L_x_301:
[----:B------:R-:W-:Y:S05]  /*e4c0*/  EXIT ;  /* 0x000000000000794d */ /* 0x000fea0003800000 */
.L_x_171:
[----:B0-----:R-:W-:-:S04]  /*e4d0*/  IMAD.U32 R3, RZ, RZ, UR39 ;  /* 0x00000027ff037e24 */ /* 0x001fc8000f8e00ff */
[----:B------:R0:W1:Y:S03]  /*e4e0*/  SYNCS.PHASECHK.TRANS64.TRYWAIT P1, [R3+URZ+0x30800], R0 ;  /* 0x03080000030075a7 */ /* 0x000066000802017f */
[----:B-1----:R-:W-:Y:S05]  /*e4f0*/  @!P1 NANOSLEEP.SYNCS 0x989680 ;  /* 0x009896800000995d */ /* 0x002fea0003900000 */
[----:B------:R-:W1:Y:S02]  /*e500*/  @!P1 SYNCS.PHASECHK.TRANS64 P1, [R3+URZ+0x30800], R0 ;  /* 0x03080000030095a7 */ /* 0x000e64000802007f */
[----:B-1----:R-:W-:Y:S05]  /*e510*/  @!P1 BRA `(.L_x_171) ;  /* 0xfffffffc00ec9947 */ /* 0x002fea000383ffff */
[----:B------:R-:W-:Y:S05]  /*e520*/  BRA `(.L_x_310) ;  /* 0xffffff3000607947 */ /* 0x000fea000383ffff */
.L_x_175:
[----:B-1----:R1:W2:Y:S02]  /*e530*/  SYNCS.PHASECHK.TRANS64.TRYWAIT P2, [R4+URZ+0x30830], R3 ;  /* 0x03083003040075a7 */ /* 0x0022a4000804017f */
[----:B--2---:R-:W-:Y:S05]  /*e540*/  @!P2 NANOSLEEP.SYNCS 0x989680 ;  /* 0x009896800000a95d */ /* 0x004fea0003900000 */
[----:B------:R-:W2:Y:S02]  /*e550*/  @!P2 SYNCS.PHASECHK.TRANS64 P2, [R4+URZ+0x30830], R3 ;  /* 0x030830030400a5a7 */ /* 0x000ea4000804007f */
[----:B--2---:R-:W-:Y:S05]  /*e560*/  @!P2 BRA `(.L_x_175) ;  /* 0xfffffffc00f0a947 */ /* 0x004fea000383ffff */
[----:B------:R-:W-:Y:S05]  /*e570*/  BRA `(.L_x_174) ;  /* 0xffffff3000887947 */ /* 0x000fea000383ffff */
.L_x_180:
[----:B-1----:R-:W-:-:S04]  /*e580*/  IMAD.U32 R3, RZ, RZ, UR6 ;  /* 0x00000006ff037e24 */ /* 0x002fc8000f8e00ff */
[----:B------:R1:W3:Y:S03]  /*e590*/  SYNCS.PHASECHK.TRANS64.TRYWAIT P2, [R3+URZ+0x30830], R0 ;  /* 0x03083000030075a7 */ /* 0x0002e6000804017f */
[----:B---3--:R-:W-:Y:S05]  /*e5a0*/  @!P2 NANOSLEEP.SYNCS 0x989680 ;  /* 0x009896800000a95d */ /* 0x008fea0003900000 */
[----:B------:R-:W3:Y:S02]  /*e5b0*/  @!P2 SYNCS.PHASECHK.TRANS64 P2, [R3+URZ+0x30830], R0 ;  /* 0x030830000300a5a7 */ /* 0x000ee4000804007f */
[----:B---3--:R-:W-:Y:S05]  /*e5c0*/  @!P2 BRA `(.L_x_180) ;  /* 0xfffffffc00eca947 */ /* 0x008fea000383ffff */
[----:B------:R-:W-:Y:S05]  /*e5d0*/  BRA `(.L_x_177) ;  /* 0xffffff5c00dc7947 */ /* 0x000fea000383ffff */
.L_x_184:
[----:B-1----:R-:W-:-:S04]  /*e5e0*/  IMAD.U32 R3, RZ, RZ, UR6 ;  /* 0x00000006ff037e24 */ /* 0x002fc8000f8e00ff */
[----:B------:R1:W2:Y:S03]  /*e5f0*/  SYNCS.PHASECHK.TRANS64.TRYWAIT P2, [R3+URZ+0x30850], R0 ;  /* 0x03085000030075a7 */ /* 0x0002a6000804017f */
[----:B--2---:R-:W-:Y:S05]  /*e600*/  @!P2 NANOSLEEP.SYNCS 0x989680 ;  /* 0x009896800000a95d */ /* 0x004fea0003900000 */
[----:B------:R-:W2:Y:S02]  /*e610*/  @!P2 SYNCS.PHASECHK.TRANS64 P2, [R3+URZ+0x30850], R0 ;  /* 0x030850000300a5a7 */ /* 0x000ea4000804007f */
[----:B--2---:R-:W-:Y:S05]  /*e620*/  @!P2 BRA `(.L_x_184) ;  /* 0xfffffffc00eca947 */ /* 0x004fea000383ffff */
[----:B------:R-:W-:Y:S05]  /*e630*/  BRA `(.L_x_181) ;  /* 0xffffff6000547947 */ /* 0x000fea000383ffff */
.L_x_189:
[----:B---3--:R-:W-:-:S04]  /*e640*/  IMAD.U32 R5, RZ, RZ, UR12 ;  /* 0x0000000cff057e24 */ /* 0x008fc8000f8e00ff */
[----:B------:R3:W4:Y:S03]  /*e650*/  SYNCS.PHASECHK.TRANS64.TRYWAIT P0, [R5+URZ+0x30850], R4 ;  /* 0x03085004050075a7 */ /* 0x000726000800017f */
[----:B----4-:R-:W-:Y:S05]  /*e660*/  @!P0 NANOSLEEP.SYNCS 0x989680 ;  /* 0x009896800000895d */ /* 0x010fea0003900000 */
[----:B------:R-:W4:Y:S02]  /*e670*/  @!P0 SYNCS.PHASECHK.TRANS64 P0, [R5+URZ+0x30850], R4 ;  /* 0x03085004050085a7 */ /* 0x000f24000800007f */
[----:B----4-:R-:W-:Y:S05]  /*e680*/  @!P0 BRA `(.L_x_189) ;  /* 0xfffffffc00ec8947 */ /* 0x010fea000383ffff */
[----:B------:R-:W-:Y:S05]  /*e690*/  BRA `(.L_x_188) ;  /* 0xffffff8400f87947 */ /* 0x000fea000383ffff */
.L_x_219:
        /* <DEDUP_REMOVED lines=8> */
[----:B0--3--:R-:W-:Y:S05]  /*e720*/  WARPSYNC.COLLECTIVE R15, `(.L_x_312) ;  /* 0x000000000f087348 */ /* 0x009fea0003c00000 */
[----:B------:R1:W2:Y:S02]  /*e730*/  SHFL.IDX P6, R14, R13, R12, R11 ;  /* 0x0000000c0d0e7389 */ /* 0x0002a400000c000b */
[----:B0123--:R-:W-:Y:S01]  /*e740*/  ENDCOLLECTIVE ;  /* 0x000000000000791b */ /* 0x00ffe20003800000 */
.L_x_312:
[----:B------:R-:W-:Y:S05]  /*e750*/  BSYNC B0 ;  /* 0x0000000000007941 */ /* 0x000fea0003800000 */
.L_x_311:
[----:B------:R-:W-:Y:S05]  /*e760*/  BRA `(.L_x_313) ;  /* 0xffffffc000307947 */ /* 0x000fea000383ffff */
.L_x_221:
[----:B------:R-:W-:Y:S01]  /*e770*/  BSSY B0, `(.L_x_314) ;  /* 0x0000006000007945 */ /* 0x000fe20003800000 */
[----:B------:R-:W-:-:S07]  /*e780*/  IMAD.MOV.U32 R15, RZ, RZ, -0x1 ;  /* 0xffffffffff0f7424 */ /* 0x000fce00078e00ff */
[----:B01-3--:R-:W-:Y:S05]  /*e790*/  WARPSYNC.COLLECTIVE R15, `(.L_x_315) ;  /* 0x000000000f0c7348 */ /* 0x00bfea0003c00000 */
[----:B------:R-:W-:Y:S02]  /*e7a0*/  ELECT P6, UR62, PT ;  /* 0x00000000003e782f */ /* 0x000fe400038c0000 */
[----:B------:R-:W-:Y:S01]  /*e7b0*/  MOV R14, UR62 ;  /* 0x0000003e000e7c02 */ /* 0x000fe20008000f00 */
[----:B01-3--:R-:W-:Y:S10]  /*e7c0*/  ENDCOLLECTIVE ;  /* 0x000000000000791b */ /* 0x00bff40003800000 */
.L_x_315:
[----:B------:R-:W-:Y:S05]  /*e7d0*/  BSYNC B0 ;  /* 0x0000000000007941 */ /* 0x000fea0003800000 */
.L_x_314:
[----:B------:R-:W-:Y:S05]  /*e7e0*/  BRA `(.L_x_316) ;  /* 0xffffffc000307947 */ /* 0x000fea000383ffff */
.L_x_223:
[----:B-1----:R1:W2:Y:S02]  /*e7f0*/  SYNCS.PHASECHK.TRANS64.TRYWAIT P0, [R0+URZ+0x30840], R2 ;  /* 0x03084002000075a7 */ /* 0x0022a4000800017f */
[----:B--2---:R-:W-:Y:S05]  /*e800*/  @!P0 NANOSLEEP.SYNCS 0x989680 ;  /* 0x009896800000895d */ /* 0x004fea0003900000 */
[----:B------:R-:W2:Y:S02]  /*e810*/  @!P0 SYNCS.PHASECHK.TRANS64 P0, [R0+URZ+0x30840], R2 ;  /* 0x03084002000085a7 */ /* 0x000ea4000800007f */
[----:B--2---:R-:W-:Y:S05]  /*e820*/  @!P0 BRA `(.L_x_223) ;  /* 0xfffffffc00f08947 */ /* 0x004fea000383ffff */
[----:B------:R-:W-:Y:S05]  /*e830*/  BRA `(.L_x_317) ;  /* 0xffffffc000847947 */ /* 0x000fea000383ffff */
.L_x_227:
[----:B------:R-:W2:Y:S01]  /*e840*/  LDL.LU R11, [R1+0x24] ;  /* 0x00002400010b7983 */ /* 0x000ea20000300800 */
[----:B------:R-:W-:Y:S02]  /*e850*/  IMAD.MOV.U32 R13, RZ, RZ, R4 ;  /* 0x000000ffff0d7224 */ /* 0x000fe400078e0004 */
[----:B------:R-:W-:Y:S02]  /*e860*/  IMAD.MOV.U32 R12, RZ, RZ, RZ ;  /* 0x000000ffff0c7224 */ /* 0x000fe400078e00ff */
[----:B------:R-:W-:Y:S02]  /*e870*/  IMAD.MOV.U32 R15, RZ, RZ, -0x1 ;  /* 0xffffffffff0f7424 */ /* 0x000fe400078e00ff */
[----:B------:R-:W-:-:S04]  /*e880*/  IMAD R17, R17, 0xc0, R21 ;  /* 0x000000c011117824 */ /* 0x000fc800078e0215 */
[----:B------:R-:W-:Y:S02]  /*e890*/  VIADD R8, R17, 0x10 ;  /* 0x0000001011087836 */ /* 0x000fe40000000000 */
[----:B--2---:R-:W-:Y:S01]  /*e8a0*/  IMAD R3, R11, R9, RZ ;  /* 0x000000090b037224 */ /* 0x004fe200078e02ff */
[----:B------:R-:W-:-:S04]  /*e8b0*/  MOV R11, 0x181f ;  /* 0x0000181f000b7802 */ /* 0x000fc80000000f00 */
[----:B------:R-:W-:-:S13]  /*e8c0*/  ISETP.GE.AND P1, PT, R17, R3, PT ;  /* 0x000000031100720c */ /* 0x000fda0003f26270 */
[----:B-----5:R-:W-:Y:S05]  /*e8d0*/  WARPSYNC.COLLECTIVE R15, `(.L_x_318) ;  /* 0x000000000f087348 */ /* 0x020fea0003c00000 */
[----:B------:R0:W1:Y:S02]  /*e8e0*/  SHFL.IDX P6, R14, R13, R12, R11 ;  /* 0x0000000c0d0e7389 */ /* 0x00006400000c000b */
[----:B01---5:R-:W-:Y:S01]  /*e8f0*/  ENDCOLLECTIVE ;  /* 0x000000000000791b */ /* 0x023fe20003800000 */
.L_x_318:
[----:B------:R-:W-:Y:S02]  /*e900*/  IMAD.MOV.U32 R13, RZ, RZ, R0 ;  /* 0x000000ffff0d7224 */ /* 0x000fe400078e0000 */
[----:B------:R-:W-:-:S07]  /*e910*/  IMAD.MOV.U32 R6, RZ, RZ, R14 ;  /* 0x000000ffff067224 */ /* 0x000fce00078e000e */
[----:B------:R-:W-:Y:S05]  /*e920*/  WARPSYNC.COLLECTIVE R15, `(.L_x_319) ;  /* 0x000000000f087348 */ /* 0x000fea0003c00000 */
[----:B------:R0:W1:Y:S02]  /*e930*/  SHFL.IDX P6, R14, R13, R12, R11 ;  /* 0x0000000c0d0e7389 */ /* 0x00006400000c000b */
[----:B01----:R-:W-:Y:S01]  /*e940*/  ENDCOLLECTIVE ;  /* 0x000000000000791b */ /* 0x003fe20003800000 */
.L_x_319:
[----:B------:R-:W-:Y:S02]  /*e950*/  IMAD.MOV.U32 R13, RZ, RZ, R4 ;  /* 0x000000ffff0d7224 */ /* 0x000fe400078e0004 */
[----:B------:R-:W-:Y:S02]  /*e960*/  IMAD.MOV.U32 R12, RZ, RZ, 0x1 ;  /* 0x00000001ff0c7424 */ /* 0x000fe400078e00ff */
[----:B------:R-:W-:-:S07]  /*e970*/  IMAD.MOV.U32 R7, RZ, RZ, R14 ;  /* 0x000000ffff077224 */ /* 0x000fce00078e000e */
[----:B------:R-:W-:Y:S05]  /*e980*/  WARPSYNC.COLLECTIVE R15, `(.L_x_320) ;  /* 0x000000000f087348 */ /* 0x000fea0003c00000 */
[----:B------:R0:W1:Y:S02]  /*e990*/  SHFL.IDX P6, R14, R13, R12, R11 ;  /* 0x0000000c0d0e7389 */ /* 0x00006400000c000b */
[----:B01----:R-:W-:Y:S01]  /*e9a0*/  ENDCOLLECTIVE ;  /* 0x000000000000791b */ /* 0x003fe20003800000 */
.L_x_320:
[----:B------:R-:W-:-:S05]  /*e9b0*/  @!P1 LEA R7, P2, R20, R7, 0x1 ;  /* 0x0000000714079211 */ /* 0x000fca00078408ff */
[----:B------:R-:W-:-:S05]  /*e9c0*/  @!P1 IMAD.X R6, RZ, RZ, R6, P2 ;  /* 0x000000ffff069224 */ /* 0x000fca00010e0606 */
[----:B------:R-:W-:Y:S01]  /*e9d0*/  @!P1 LOP3.LUT R7, R7, R6, RZ, 0x3c, !PT ;  /* 0x0000000607079212 */ /* 0x000fe200078e3cff */
[----:B------:R-:W-:-:S03]  /*e9e0*/  IMAD.MOV.U32 R13, RZ, RZ, R0 ;  /* 0x000000ffff0d7224 */ /* 0x000fc600078e0000 */
[----:B------:R-:W-:-:S04]  /*e9f0*/  @!P1 LOP3.LUT R6, R7, R6, RZ, 0x3c, !PT ;  /* 0x0000000607069212 */ /* 0x000fc800078e3cff */
[----:B------:R-:W-:-:S05]  /*ea00*/  @!P1 LOP3.LUT R7, R7, R6, RZ, 0x3c, !PT ;  /* 0x0000000607079212 */ /* 0x000fca00078e3cff */
[----:B------:R-:W-:Y:S01]  /*ea10*/  @!PT LDS RZ, [RZ] ;  /* 0x00000000fffff984 */ /* 0x000fe20000000800 */
[----:B------:R-:W-:Y:S01]  /*ea20*/  @!PT LDS RZ, [RZ] ;  /* 0x00000000fffff984 */ /* 0x000fe20000000800 */
[----:B------:R-:W-:Y:S01]  /*ea30*/  @!PT LDS RZ, [RZ] ;  /* 0x00000000fffff984 */ /* 0x000fe20000000800 */
[----:B------:R0:W-:Y:S01]  /*ea40*/  @!P1 LDGSTS.E.BYPASS.LTC128B.128 [R10+0xc400], desc[UR48][R6.64], !P0 ;  /* 0x0c400000060a9fae */ /* 0x0001e2000c101d70 */
[----:B------:R-:W-:Y:S01]  /*ea50*/  ISETP.GE.AND P1, PT, R8, R3, PT ;  /* 0x000000030800720c */ /* 0x000fe20003f26270 */
[----:B0-----:R-:W-:-:S12]  /*ea60*/  IMAD.MOV.U32 R6, RZ, RZ, R14 ;  /* 0x000000ffff067224 */ /* 0x001fd800078e000e */
[----:B------:R-:W-:Y:S05]  /*ea70*/  WARPSYNC.COLLECTIVE R15, `(.L_x_321) ;  /* 0x000000000f087348 */ /* 0x000fea0003c00000 */
[----:B------:R0:W1:Y:S02]  /*ea80*/  SHFL.IDX P6, R14, R13, R12, R11 ;  /* 0x0000000c0d0e7389 */ /* 0x00006400000c000b */
[----:B01----:R-:W-:Y:S01]  /*ea90*/  ENDCOLLECTIVE ;  /* 0x000000000000791b */ /* 0x003fe20003800000 */
.L_x_321:
[----:B------:R-:W-:Y:S02]  /*eaa0*/  IMAD.MOV.U32 R13, RZ, RZ, R4 ;  /* 0x000000ffff0d7224 */ /* 0x000fe400078e0004 */
[----:B------:R-:W-:Y:S02]  /*eab0*/  IMAD.MOV.U32 R12, RZ, RZ, 0x2 ;  /* 0x00000002ff0c7424 */ /* 0x000fe400078e00ff */
[----:B------:R-:W-:-:S07]  /*eac0*/  IMAD.MOV.U32 R7, RZ, RZ, R14 ;  /* 0x000000ffff077224 */ /* 0x000fce00078e000e */
[----:B------:R-:W-:Y:S05]  /*ead0*/  WARPSYNC.COLLECTIVE R15, `(.L_x_322) ;  /* 0x000000000f087348 */ /* 0x000fea0003c00000 */
[----:B------:R0:W1:Y:S02]  /*eae0*/  SHFL.IDX P6, R14, R13, R12, R11 ;  /* 0x0000000c0d0e7389 */ /* 0x00006400000c000b */
[----:B01----:R-:W-:Y:S01]  /*eaf0*/  ENDCOLLECTIVE ;  /* 0x000000000000791b */ /* 0x003fe20003800000 */
.L_x_322:
        /* <DEDUP_REMOVED lines=9> */
[----:B------:R0:W-:Y:S02]  /*eb90*/  @!P1 LDGSTS.E.BYPASS.LTC128B.128 [R10+0xcc00], desc[UR48][R6.64], !P0 ;  /* 0x0cc00000060a9fae */ /* 0x0001e4000c101d70 */
[----:B0-----:R-:W-:-:S05]  /*eba0*/  VIADD R6, R17, 0x20 ;  /* 0x0000002011067836 */ /* 0x001fca0000000000 */
[----:B------:R-:W-:Y:S01]  /*ebb0*/  ISETP.GE.AND P1, PT, R6, R3, PT ;  /* 0x000000030600720c */ /* 0x000fe20003f26270 */
[----:B------:R-:W-:-:S12]  /*ebc0*/  IMAD.MOV.U32 R6, RZ, RZ, R14 ;  /* 0x000000ffff067224 */ /* 0x000fd800078e000e */
[----:B------:R-:W-:Y:S05]  /*ebd0*/  WARPSYNC.COLLECTIVE R15, `(.L_x_323) ;  /* 0x000000000f087348 */ /* 0x000fea0003c00000 */
[----:B------:R0:W1:Y:S02]  /*ebe0*/  SHFL.IDX P6, R14, R13, R12, R11 ;  /* 0x0000000c0d0e7389 */ /* 0x00006400000c000b */
[----:B01----:R-:W-:Y:S01]  /*ebf0*/  ENDCOLLECTIVE ;  /* 0x000000000000791b */ /* 0x003fe20003800000 */
.L_x_323:
[----:B------:R-:W-:Y:S02]  /*ec00*/  IMAD.MOV.U32 R13, RZ, RZ, R4 ;  /* 0x000000ffff0d7224 */ /* 0x000fe400078e0004 */
[----:B------:R-:W-:Y:S02]  /*ec10*/  IMAD.MOV.U32 R12, RZ, RZ, 0x3 ;  /* 0x00000003ff0c7424 */ /* 0x000fe400078e00ff */
[----:B------:R-:W-:-:S07]  /*ec20*/  IMAD.MOV.U32 R7, RZ, RZ, R14 ;  /* 0x000000ffff077224 */ /* 0x000fce00078e000e */
[----:B------:R-:W-:Y:S05]  /*ec30*/  WARPSYNC.COLLECTIVE R15, `(.L_x_324) ;  /* 0x000000000f087348 */ /* 0x000fea0003c00000 */
[----:B------:R0:W1:Y:S02]  /*ec40*/  SHFL.IDX P6, R14, R13, R12, R11 ;  /* 0x0000000c0d0e7389 */ /* 0x00006400000c000b */
[----:B01----:R-:W-:Y:S01]  /*ec50*/  ENDCOLLECTIVE ;  /* 0x000000000000791b */ /* 0x003fe20003800000 */
.L_x_324:
        /* <DEDUP_REMOVED lines=16> */
.L_x_325:
[----:B------:R-:W-:Y:S02]  /*ed60*/  IMAD.MOV.U32 R13, RZ, RZ, R4 ;  /* 0x000000ffff0d7224 */ /* 0x000fe400078e0004 */
[----:B------:R-:W-:Y:S02]  /*ed70*/  IMAD.MOV.U32 R12, RZ, RZ, 0x4 ;  /* 0x00000004ff0c7424 */ /* 0x000fe400078e00ff */
[----:B------:R-:W-:-:S07]  /*ed80*/  IMAD.MOV.U32 R7, RZ, RZ, R14 ;  /* 0x000000ffff077224 */ /* 0x000fce00078e000e */
[----:B------:R-:W-:Y:S05]  /*ed90*/  WARPSYNC.COLLECTIVE R15, `(.L_x_326) ;  /* 0x000000000f087348 */ /* 0x000fea0003c00000 */
[----:B------:R0:W1:Y:S02]  /*eda0*/  SHFL.IDX P6, R14, R13, R12, R11 ;  /* 0x0000000c0d0e7389 */ /* 0x00006400000c000b */
[----:B01----:R-:W-:Y:S01]  /*edb0*/  ENDCOLLECTIVE ;  /* 0x000000000000791b */ /* 0x003fe20003800000 */
.L_x_326:
        /* <DEDUP_REMOVED lines=16> */
.L_x_327:
[----:B------:R-:W-:Y:S02]  /*eec0*/  IMAD.MOV.U32 R13, RZ, RZ, R4 ;  /* 0x000000ffff0d7224 */ /* 0x000fe400078e0004 */
[----:B------:R-:W-:Y:S02]  /*eed0*/  IMAD.MOV.U32 R12, RZ, RZ, 0x5 ;  /* 0x00000005ff0c7424 */ /* 0x000fe400078e00ff */
[----:B------:R-:W-:-:S07]  /*eee0*/  IMAD.MOV.U32 R7, RZ, RZ, R14 ;  /* 0x000000ffff077224 */ /* 0x000fce00078e000e */
[----:B------:R-:W-:Y:S05]  /*eef0*/  WARPSYNC.COLLECTIVE R15, `(.L_x_328) ;  /* 0x000000000f087348 */ /* 0x000fea0003c00000 */
[----:B------:R0:W1:Y:S02]  /*ef00*/  SHFL.IDX P6, R14, R13, R12, R11 ;  /* 0x0000000c0d0e7389 */ /* 0x00006400000c000b */
[----:B01----:R-:W-:Y:S01]  /*ef10*/  ENDCOLLECTIVE ;  /* 0x000000000000791b */ /* 0x003fe20003800000 */
.L_x_328:
        /* <DEDUP_REMOVED lines=16> */
.L_x_329:
[----:B------:R-:W-:Y:S02]  /*f020*/  IMAD.MOV.U32 R13, RZ, RZ, R4 ;  /* 0x000000ffff0d7224 */ /* 0x000fe400078e0004 */
[----:B------:R-:W-:Y:S02]  /*f030*/  IMAD.MOV.U32 R12, RZ, RZ, 0x6 ;  /* 0x00000006ff0c7424 */ /* 0x000fe400078e00ff */
[----:B------:R-:W-:-:S07]  /*f040*/  IMAD.MOV.U32 R7, RZ, RZ, R14 ;  /* 0x000000ffff077224 */ /* 0x000fce00078e000e */
[----:B------:R-:W-:Y:S05]  /*f050*/  WARPSYNC.COLLECTIVE R15, `(.L_x_330) ;  /* 0x000000000f087348 */ /* 0x000fea0003c00000 */
[----:B------:R0:W1:Y:S02]  /*f060*/  SHFL.IDX P6, R14, R13, R12, R11 ;  /* 0x0000000c0d0e7389 */ /* 0x00006400000c000b */
[----:B01----:R-:W-:Y:S01]  /*f070*/  ENDCOLLECTIVE ;  /* 0x000000000000791b */ /* 0x003fe20003800000 */
.L_x_330:
        /* <DEDUP_REMOVED lines=16> */
.L_x_331:
[----:B------:R-:W-:Y:S02]  /*f180*/  IMAD.MOV.U32 R13, RZ, RZ, R4 ;  /* 0x000000ffff0d7224 */ /* 0x000fe400078e0004 */
[----:B------:R-:W-:Y:S02]  /*f190*/  IMAD.MOV.U32 R12, RZ, RZ, 0x7 ;  /* 0x00000007ff0c7424 */ /* 0x000fe400078e00ff */
[----:B------:R-:W-:-:S07]  /*f1a0*/  IMAD.MOV.U32 R7, RZ, RZ, R14 ;  /* 0x000000ffff077224 */ /* 0x000fce00078e000e */
[----:B------:R-:W-:Y:S05]  /*f1b0*/  WARPSYNC.COLLECTIVE R15, `(.L_x_332) ;  /* 0x000000000f087348 */ /* 0x000fea0003c00000 */
[----:B------:R0:W1:Y:S02]  /*f1c0*/  SHFL.IDX P6, R14, R13, R12, R11 ;  /* 0x0000000c0d0e7389 */ /* 0x00006400000c000b */
[----:B01----:R-:W-:Y:S01]  /*f1d0*/  ENDCOLLECTIVE ;  /* 0x000000000000791b */ /* 0x003fe20003800000 */
.L_x_332:
[----:B------:R-:W-:-:S05]  /*f1e0*/  @!P1 LEA R7, P2, R20, R7, 0x1 ;  /* 0x0000000714079211 */ /* 0x000fca00078408ff */
[----:B------:R-:W-:-:S05]  /*f1f0*/  @!P1 IMAD.X R6, RZ, RZ, R6, P2 ;  /* 0x000000ffff069224 */ /* 0x000fca00010e0606 */
[-C--:B------:R-:W-:Y:S01]  /*f200*/  @!P1 LOP3.LUT R7, R7, R6.reuse, RZ, 0x3c, !PT ;  /* 0x0000000607079212 */ /* 0x080fe200078e3cff */
[----:B------:R-:W-:Y:S02]  /*f210*/  IMAD.MOV.U32 R13, RZ, RZ, R0 ;  /* 0x000000ffff0d7224 */ /* 0x000fe400078e0000 */
[----:B------:R-:W-:Y:S01]  /*f220*/  VIADD R0, R17, 0x70 ;  /* 0x0000007011007836 */ /* 0x000fe20000000000 */
[----:B------:R-:W-:-:S04]  /*f230*/  @!P1 LOP3.LUT R6, R7, R6, RZ, 0x3c, !PT ;  /* 0x0000000607069212 */ /* 0x000fc800078e3cff */
[----:B------:R-:W-:Y:S02]  /*f240*/  @!P1 LOP3.LUT R7, R7, R6, RZ, 0x3c, !PT ;  /* 0x0000000607079212 */ /* 0x000fe400078e3cff */
[----:B------:R-:W-:-:S07]  /*f250*/  MOV R4, R14 ;  /* 0x0000000e00047202 */ /* 0x000fce0000000f00 */
[----:B------:R-:W-:Y:S05]  /*f260*/  WARPSYNC.COLLECTIVE R15, `(.L_x_333) ;  /* 0x000000000f087348 */ /* 0x000fea0003c00000 */
[----:B------:R0:W1:Y:S02]  /*f270*/  SHFL.IDX P6, R14, R13, R12, R11 ;  /* 0x0000000c0d0e7389 */ /* 0x00006400000c000b */
[----:B01----:R-:W-:Y:S01]  /*f280*/  ENDCOLLECTIVE ;  /* 0x000000000000791b */ /* 0x003fe20003800000 */
.L_x_333:
[----:B------:R-:W-:Y:S01]  /*f290*/  @!PT LDS RZ, [RZ] ;  /* 0x00000000fffff984 */ /* 0x000fe20000000800 */
[----:B------:R-:W-:Y:S01]  /*f2a0*/  @!PT LDS RZ, [RZ] ;  /* 0x00000000fffff984 */ /* 0x000fe20000000800 */
[----:B------:R-:W-:Y:S01]  /*f2b0*/  @!PT LDS RZ, [RZ] ;  /* 0x00000000fffff984 */ /* 0x000fe20000000800 */
[----:B------:R0:W-:Y:S01]  /*f2c0*/  @!P1 LDGSTS.E.BYPASS.LTC128B.128 [R10+0xf400], desc[UR48][R6.64], !P0 ;  /* 0x0f400000060a9fae */ /* 0x0001e2000c101d70 */
[----:B------:R-:W-:Y:S01]  /*f2d0*/  ISETP.GE.AND P1, PT, R0, R3, PT ;  /* 0x000000030000720c */ /* 0x000fe20003f26270 */
[----:B------:R-:W-:-:S05]  /*f2e0*/  VIADD R0, R17, 0x80 ;  /* 0x0000008011007836 */ /* 0x000fca0000000000 */
[----:B------:R-:W-:Y:S01]  /*f2f0*/  ISETP.GE.AND P2, PT, R0, R3, PT ;  /* 0x000000030000720c */ /* 0x000fe20003f46270 */
[----:B------:R-:W-:Y:S02]  /*f300*/  IMAD.MOV.U32 R13, RZ, RZ, R2 ;  /* 0x000000ffff0d7224 */ /* 0x000fe400078e0002 */
[----:B------:R-:W-:Y:S02]  /*f310*/  IMAD.MOV.U32 R12, RZ, RZ, RZ ;  /* 0x000000ffff0c7224 */ /* 0x000fe400078e00ff */
[----:B0-----:R-:W-:-:S08]  /*f320*/  IMAD.MOV.U32 R6, RZ, RZ, R14 ;  /* 0x000000ffff067224 */ /* 0x001fd000078e000e */
[----:B------:R-:W-:Y:S05]  /*f330*/  WARPSYNC.COLLECTIVE R15, `(.L_x_334) ;  /* 0x000000000f087348 */ /* 0x000fea0003c00000 */
[----:B------:R0:W1:Y:S02]  /*f340*/  SHFL.IDX P6, R14, R13, R12, R11 ;  /* 0x0000000c0d0e7389 */ /* 0x00006400000c000b */
[----:B01----:R-:W-:Y:S01]  /*f350*/  ENDCOLLECTIVE ;  /* 0x000000000000791b */ /* 0x003fe20003800000 */
.L_x_334:
[----:B------:R-:W-:-:S05]  /*f360*/  @!P1 LEA R6, P3, R20, R6, 0x1 ;  /* 0x0000000614069211 */ /* 0x000fca00078608ff */
[----:B------:R-:W-:-:S04]  /*f370*/  @!P1 IMAD.X R4, RZ, RZ, R4, P3 ;  /* 0x000000ffff049224 */ /* 0x000fc800018e0604 */
[----:B------:R-:W-:Y:S02]  /*f380*/  @!P1 IMAD.MOV.U32 R7, RZ, RZ, R4 ;  /* 0x000000ffff079224 */ /* 0x000fe400078e0004 */
[----:B------:R-:W-:-:S03]  /*f390*/  IMAD.MOV.U32 R13, RZ, RZ, R5 ;  /* 0x000000ffff0d7224 */ /* 0x000fc600078e0005 */
[----:B------:R-:W-:Y:S01]  /*f3a0*/  @!PT LDS RZ, [RZ] ;  /* 0x00000000fffff984 */ /* 0x000fe20000000800 */
[----:B------:R-:W-:Y:S01]  /*f3b0*/  @!PT LDS RZ, [RZ] ;  /* 0x00000000fffff984 */ /* 0x000fe20000000800 */
[----:B------:R-:W-:Y:S01]  /*f3c0*/  @!PT LDS RZ, [RZ] ;  /* 0x00000000fffff984 */ /* 0x000fe20000000800 */
[----:B------:R0:W-:Y:S01]  /*f3d0*/  @!P1 LDGSTS.E.BYPASS.LTC128B.128 [R10+0xfc00], desc[UR48][R6.64], !P0 ;  /* 0x0fc00000060a9fae */ /* 0x0001e2000c101d70 */
[----:B------:R-:W-:-:S07]  /*f3e0*/  IMAD.MOV.U32 R0, RZ, RZ, R14 ;  /* 0x000000ffff007224 */ /* 0x000fce00078e000e */
[----:B0-----:R-:W-:Y:S05]  /*f3f0*/  WARPSYNC.COLLECTIVE R15, `(.L_x_335) ;  /* 0x000000000f087348 */ /* 0x001fea0003c00000 */
[----:B------:R1:W2:Y:S02]  /*f400*/  SHFL.IDX P6, R14, R13, R12, R11 ;  /* 0x0000000c0d0e7389 */ /* 0x0002a400000c000b */
[----:B012---:R-:W-:Y:S01]  /*f410*/  ENDCOLLECTIVE ;  /* 0x000000000000791b */ /* 0x007fe20003800000 */
.L_x_335:
[----:B------:R-:W-:Y:S02]  /*f420*/  IMAD.MOV.U32 R13, RZ, RZ, R2 ;  /* 0x000000ffff0d7224 */ /* 0x000fe400078e0002 */
[----:B------:R-:W-:Y:S02]  /*f430*/  IMAD.MOV.U32 R12, RZ, RZ, 0x1 ;  /* 0x00000001ff0c7424 */ /* 0x000fe400078e00ff */
[----:B------:R-:W-:-:S07]  /*f440*/  IMAD.MOV.U32 R8, RZ, RZ, R14 ;  /* 0x000000ffff087224 */ /* 0x000fce00078e000e */
[----:B------:R-:W-:Y:S05]  /*f450*/  WARPSYNC.COLLECTIVE R15, `(.L_x_336) ;  /* 0x000000000f087348 */ /* 0x000fea0003c00000 */
[----:B------:R0:W1:Y:S02]  /*f460*/  SHFL.IDX P6, R14, R13, R12, R11 ;  /* 0x0000000c0d0e7389 */ /* 0x00006400000c000b */
[----:B01----:R-:W-:Y:S01]  /*f470*/  ENDCOLLECTIVE ;  /* 0x000000000000791b */ /* 0x003fe20003800000 */
.L_x_336:
[----:B------:R-:W-:-:S05]  /*f480*/  @!P2 LEA R6, P1, R20, R8, 0x1 ;  /* 0x000000081406a211 */ /* 0x000fca00078208ff */
[----:B------:R-:W-:Y:S02]  /*f490*/  @!P2 IMAD.X R7, RZ, RZ, R0, P1 ;  /* 0x000000ffff07a224 */ /* 0x000fe400008e0600 */
[----:B------:R-:W-:-:S03]  /*f4a0*/  VIADD R0, R17, 0x90 ;  /* 0x0000009011007836 */ /* 0x000fc60000000000 */
[----:B------:R-:W-:Y:S01]  /*f4b0*/  @!PT LDS RZ, [RZ] ;  /* 0x00000000fffff984 */ /* 0x000fe20000000800 */
[----:B------:R-:W-:Y:S01]  /*f4c0*/  @!PT LDS RZ, [RZ] ;  /* 0x00000000fffff984 */ /* 0x000fe20000000800 */
[----:B------:R-:W-:Y:S01]  /*f4d0*/  @!PT LDS RZ, [RZ] ;  /* 0x00000000fffff984 */ /* 0x000fe20000000800 */
[----:B------:R0:W-:Y:S01]  /*f4e0*/  @!P2 LDGSTS.E.BYPASS.LTC128B.128 [R10+0x10400], desc[UR48][R6.64], !P0 ;  /* 0x10400000060aafae */ /* 0x0001e2000c101d70 */
[----:B------:R-:W-:Y:S01]  /*f4f0*/  IMAD.MOV.U32 R13, RZ, RZ, R5 ;  /* 0x000000ffff0d7224 */ /* 0x000fe200078e0005 */
[----:B------:R-:W-:Y:S01]  /*f500*/  ISETP.GE.AND P1, PT, R0, R3, PT ;  /* 0x000000030000720c */ /* 0x000fe20003f26270 */
[----:B------:R-:W-:-:S12]  /*f510*/  IMAD.MOV.U32 R0, RZ, RZ, R14 ;  /* 0x000000ffff007224 */ /* 0x000fd800078e000e */
[----:B0-----:R-:W-:Y:S05]  /*f520*/  WARPSYNC.COLLECTIVE R15, `(.L_x_337) ;  /* 0x000000000f087348 */ /* 0x001fea0003c00000 */
[----:B------:R1:W2:Y:S02]  /*f530*/  SHFL.IDX P6, R14, R13, R12, R11 ;  /* 0x0000000c0d0e7389 */ /* 0x0002a400000c000b */
[----:B012---:R-:W-:Y:S01]  /*f540*/  ENDCOLLECTIVE ;  /* 0x000000000000791b */ /* 0x007fe20003800000 */
.L_x_337:
[----:B------:R-:W-:Y:S02]  /*f550*/  IMAD.MOV.U32 R13, RZ, RZ, R2 ;  /* 0x000000ffff0d7224 */ /* 0x000fe400078e0002 */
[----:B------:R-:W-:Y:S01]  /*f560*/  IMAD.MOV.U32 R12, RZ, RZ, 0x2 ;  /* 0x00000002ff0c7424 */ /* 0x000fe200078e00ff */
[----:B------:R-:W-:-:S13]  /*f570*/  @!P1 LEA R4, P2, R20, R14, 0x1 ;  /* 0x0000000e14049211 */ /* 0x000fda00078408ff */
[----:B------:R-:W-:Y:S05]  /*f580*/  WARPSYNC.COLLECTIVE R15, `(.L_x_338) ;  /* 0x000000000f087348 */ /* 0x000fea0003c00000 */
[----:B------:R0:W1:Y:S02]  /*f590*/  SHFL.IDX P6, R14, R13, R12, R11 ;  /* 0x0000000c0d0e7389 */ /* 0x00006400000c000b */
[----:B01----:R-:W-:Y:S01]  /*f5a0*/  ENDCOLLECTIVE ;  /* 0x000000000000791b */ /* 0x003fe20003800000 */
.L_x_338:
[----:B------:R-:W-:Y:S02]  /*f5b0*/  @!P1 IMAD.X R9, RZ, RZ, R0, P2 ;  /* 0x000000ffff099224 */ /* 0x000fe400010e0600 */
[----:B------:R-:W-:Y:S02]  /*f5c0*/  @!P1 IMAD.MOV.U32 R6, RZ, RZ, R4 ;  /* 0x000000ffff069224 */ /* 0x000fe400078e0004 */
[----:B------:R-:W-:-:S05]  /*f5d0*/  @!P1 IMAD.MOV.U32 R7, RZ, RZ, R9 ;  /* 0x000000ffff079224 */ /* 0x000fca00078e0009 */
        /* <DEDUP_REMOVED lines=9> */
.L_x_339:
[----:B------:R-:W-:-:S05]  /*f670*/  VIADD R6, R17, 0xa0 ;  /* 0x000000a011067836 */ /* 0x000fca0000000000 */
[----:B------:R-:W-:Y:S01]  /*f680*/  ISETP.GE.AND P1, PT, R6, R3, PT ;  /* 0x000000030600720c */ /* 0x000fe20003f26270 */
[----:B------:R-:W-:Y:S02]  /*f690*/  IMAD.MOV.U32 R13, RZ, RZ, R2 ;  /* 0x000000ffff0d7224 */ /* 0x000fe400078e0002 */
[----:B------:R-:W-:Y:S02]  /*f6a0*/  IMAD.MOV.U32 R12, RZ, RZ, 0x3 ;  /* 0x00000003ff0c7424 */ /* 0x000fe400078e00ff */
[----:B------:R-:W-:-:S08]  /*f6b0*/  IMAD.MOV.U32 R4, RZ, RZ, R14 ;  /* 0x000000ffff047224 */ /* 0x000fd000078e000e */
[----:B------:R-:W-:Y:S05]  /*f6c0*/  WARPSYNC.COLLECTIVE R15, `(.L_x_340) ;  /* 0x000000000f087348 */ /* 0x000fea0003c00000 */
[----:B------:R0:W1:Y:S02]  /*f6d0*/  SHFL.IDX P6, R14, R13, R12, R11 ;  /* 0x0000000c0d0e7389 */ /* 0x00006400000c000b */
[----:B01----:R-:W-:Y:S01]  /*f6e0*/  ENDCOLLECTIVE ;  /* 0x000000000000791b */ /* 0x003fe20003800000 */
.L_x_340:
[----:B------:R-:W-:-:S05]  /*f6f0*/  @!P1 LEA R6, P2, R20, R4, 0x1 ;  /* 0x0000000414069211 */ /* 0x000fca00078408ff */
        /* <DEDUP_REMOVED lines=10> */
.L_x_341:
[----:B------:R-:W-:Y:S05]  /*f7a0*/  BRA `(.L_x_342) ;  /* 0xffffffc000a87947 */ /* 0x000fea000383ffff */
.L_x_230:
[----:B0-----:R0:W1:Y:S02]  /*f7b0*/  SYNCS.PHASECHK.TRANS64.TRYWAIT P0, [R22+URZ+0x30820], R3 ;  /* 0x03082003160075a7 */ /* 0x001064000800017f */
[----:B-1----:R-:W-:Y:S05]  /*f7c0*/  @!P0 NANOSLEEP.SYNCS 0x989680 ;  /* 0x009896800000895d */ /* 0x002fea0003900000 */
[----:B------:R-:W1:Y:S02]  /*f7d0*/  @!P0 SYNCS.PHASECHK.TRANS64 P0, [R22+URZ+0x30820], R3 ;  /* 0x03082003160085a7 */ /* 0x000e64000800007f */
[----:B-1----:R-:W-:Y:S05]  /*f7e0*/  @!P0 BRA `(.L_x_230) ;  /* 0xfffffffc00f08947 */ /* 0x002fea000383ffff */
[----:B------:R-:W-:Y:S05]  /*f7f0*/  BRA `(.L_x_343) ;  /* 0xffffffc400107947 */ /* 0x000fea000383ffff */
.L_x_239:
[----:B0-----:R0:W2:Y:S02]  /*f800*/  SYNCS.PHASECHK.TRANS64.TRYWAIT P0, [R2+URZ+0x30840], R3 ;  /* 0x03084003020075a7 */ /* 0x0010a4000800017f */
[----:B--2---:R-:W-:Y:S05]  /*f810*/  @!P0 NANOSLEEP.SYNCS 0x989680 ;  /* 0x009896800000895d */ /* 0x004fea0003900000 */
[----:B------:R-:W2:Y:S02]  /*f820*/  @!P0 SYNCS.PHASECHK.TRANS64 P0, [R2+URZ+0x30840], R3 ;  /* 0x03084003020085a7 */ /* 0x000ea4000800007f */
[----:B--2---:R-:W-:Y:S05]  /*f830*/  @!P0 BRA `(.L_x_239) ;  /* 0xfffffffc00f08947 */ /* 0x004fea000383ffff */
[----:B------:R-:W-:Y:S05]  /*f840*/  BRA `(.L_x_344) ;  /* 0xffffffc400c07947 */ /* 0x000fea000383ffff */
.L_x_244:
[----:B0-----:R0:W1:Y:S02]  /*f850*/  SYNCS.PHASECHK.TRANS64.TRYWAIT P0, [R3+URZ+0x60], R2 ;  /* 0x00006002030075a7 */ /* 0x001064000800017f */
[----:B-1----:R-:W-:Y:S05]  /*f860*/  @!P0 NANOSLEEP.SYNCS 0x989680 ;  /* 0x009896800000895d */ /* 0x002fea0003900000 */
[----:B------:R-:W1:Y:S02]  /*f870*/  @!P0 SYNCS.PHASECHK.TRANS64 P0, [R3+URZ+0x60], R2 ;  /* 0x00006002030085a7 */ /* 0x000e64000800007f */
[----:B-1----:R-:W-:Y:S05]  /*f880*/  @!P0 BRA `(.L_x_244) ;  /* 0xfffffffc00f08947 */ /* 0x002fea000383ffff */
[----:B------:R-:W-:Y:S05]  /*f890*/  BRA `(.L_x_345) ;  /* 0xffffffc8004c7947 */ /* 0x000fea000383ffff */
.L_x_252:
[----:B-1----:R1:W2:Y:S02]  /*f8a0*/  SYNCS.PHASECHK.TRANS64.TRYWAIT P0, [R2+URZ+0x30840], R3 ;  /* 0x03084003020075a7 */ /* 0x0022a4000800017f */
[----:B--2---:R-:W-:Y:S05]  /*f8b0*/  @!P0 NANOSLEEP.SYNCS 0x989680 ;  /* 0x009896800000895d */ /* 0x004fea0003900000 */
[----:B------:R-:W2:Y:S02]  /*f8c0*/  @!P0 SYNCS.PHASECHK.TRANS64 P0, [R2+URZ+0x30840], R3 ;  /* 0x03084003020085a7 */ /* 0x000ea4000800007f */
[----:B--2---:R-:W-:Y:S05]  /*f8d0*/  @!P0 BRA `(.L_x_252) ;  /* 0xfffffffc00f08947 */ /* 0x004fea000383ffff */
[----:B------:R-:W-:Y:S05]  /*f8e0*/  BRA `(.L_x_346) ;  /* 0xffffffcc008c7947 */ /* 0x000fea000383ffff */
.L_x_257:
[----:B0-----:R0:W1:Y:S02]  /*f8f0*/  SYNCS.PHASECHK.TRANS64.TRYWAIT P0, [R10+URZ+0x60], R3 ;  /* 0x000060030a0075a7 */ /* 0x001064000800017f */
[----:B-1----:R-:W-:Y:S05]  /*f900*/  @!P0 NANOSLEEP.SYNCS 0x989680 ;  /* 0x009896800000895d */ /* 0x002fea0003900000 */
[----:B------:R-:W1:Y:S02]  /*f910*/  @!P0 SYNCS.PHASECHK.TRANS64 P0, [R10+URZ+0x60], R3 ;  /* 0x000060030a0085a7 */ /* 0x000e64000800007f */
[----:B-1----:R-:W-:Y:S05]  /*f920*/  @!P0 BRA `(.L_x_257) ;  /* 0xfffffffc00f08947 */ /* 0x002fea000383ffff */
[----:B------:R-:W-:Y:S05]  /*f930*/  BRA `(.L_x_347) ;  /* 0xffffffd000187947 */ /* 0x000fea000383ffff */
.L_x_265:
[----:B-1----:R1:W2:Y:S02]  /*f940*/  SYNCS.PHASECHK.TRANS64.TRYWAIT P0, [R2+URZ+0x30840], R3 ;  /* 0x03084003020075a7 */ /* 0x0022a4000800017f */
[----:B--2---:R-:W-:Y:S05]  /*f950*/  @!P0 NANOSLEEP.SYNCS 0x989680 ;  /* 0x009896800000895d */ /* 0x004fea0003900000 */
[----:B------:R-:W2:Y:S02]  /*f960*/  @!P0 SYNCS.PHASECHK.TRANS64 P0, [R2+URZ+0x30840], R3 ;  /* 0x03084003020085a7 */ /* 0x000ea4000800007f */
[----:B--2---:R-:W-:Y:S05]  /*f970*/  @!P0 BRA `(.L_x_265) ;  /* 0xfffffffc00f08947 */ /* 0x004fea000383ffff */
[----:B------:R-:W-:Y:S05]  /*f980*/  BRA `(.L_x_348) ;  /* 0xffffffd400247947 */ /* 0x000fea000383ffff */
.L_x_270:
[----:B0-----:R0:W1:Y:S02]  /*f990*/  SYNCS.PHASECHK.TRANS64.TRYWAIT P0, [R8+URZ+0x60], R3 ;  /* 0x00006003080075a7 */ /* 0x001064000800017f */
[----:B-1----:R-:W-:Y:S05]  /*f9a0*/  @!P0 NANOSLEEP.SYNCS 0x989680 ;  /* 0x009896800000895d */ /* 0x002fea0003900000 */
[----:B------:R-:W1:Y:S02]  /*f9b0*/  @!P0 SYNCS.PHASECHK.TRANS64 P0, [R8+URZ+0x60], R3 ;  /* 0x00006003080085a7 */ /* 0x000e64000800007f */
[----:B-1----:R-:W-:Y:S05]  /*f9c0*/  @!P0 BRA `(.L_x_270) ;  /* 0xfffffffc00f08947 */ /* 0x002fea000383ffff */
[----:B------:R-:W-:Y:S05]  /*f9d0*/  BRA `(.L_x_349) ;  /* 0xffffffd400b47947 */ /* 0x000fea000383ffff */
.L_x_280:
[----:B0-----:R0:W1:Y:S02]  /*f9e0*/  SYNCS.PHASECHK.TRANS64.TRYWAIT P0, [R3+URZ+0x30860], R0 ;  /* 0x03086000030075a7 */ /* 0x001064000800017f */
[----:B-1----:R-:W-:Y:S05]  /*f9f0*/  @!P0 NANOSLEEP.SYNCS 0x989680 ;  /* 0x009896800000895d */ /* 0x002fea0003900000 */
[----:B------:R-:W1:Y:S02]  /*fa00*/  @!P0 SYNCS.PHASECHK.TRANS64 P0, [R3+URZ+0x30860], R0 ;  /* 0x03086000030085a7 */ /* 0x000e64000800007f */
[----:B-1----:R-:W-:Y:S05]  /*fa10*/  @!P0 BRA `(.L_x_280) ;  /* 0xfffffffc00f08947 */ /* 0x002fea000383ffff */
[----:B------:R-:W-:Y:S05]  /*fa20*/  BRA `(.L_x_350) ;  /* 0xffffffd800ac7947 */ /* 0x000fea000383ffff */
.L_x_286:
[----:B------:R-:W-:Y:S01]  /*fa30*/  BSSY B0, `(.L_x_351) ;  /* 0x0000008000007945 */ /* 0x000fe20003800000 */
[----:B------:R-:W-:Y:S02]  /*fa40*/  IMAD.MOV.U32 R13, RZ, RZ, R16 ;  /* 0x000000ffff0d7224 */ /* 0x000fe400078e0010 */
[----:B------:R-:W-:Y:S02]  /*fa50*/  IMAD.MOV.U32 R12, RZ, RZ, RZ ;  /* 0x000000ffff0c7224 */ /* 0x000fe400078e00ff */
[----:B------:R-:W-:Y:S02]  /*fa60*/  IMAD.MOV.U32 R11, RZ, RZ, 0x1f ;  /* 0x0000001fff0b7424 */ /* 0x000fe400078e00ff */
[----:B------:R-:W-:-:S07]  /*fa70*/  IMAD.MOV.U32 R15, RZ, RZ, -0x1 ;  /* 0xffffffffff0f7424 */ /* 0x000fce00078e00ff */
[----:B------:R-:W-:Y:S05]  /*fa80*/  WARPSYNC.COLLECTIVE R15, `(.L_x_352) ;  /* 0x000000000f087348 */ /* 0x000fea0003c00000 */
[----:B------:R0:W1:Y:S02]  /*fa90*/  SHFL.IDX P6, R14, R13, R12, R11 ;  /* 0x0000000c0d0e7389 */ /* 0x00006400000c000b */
[----:B01----:R-:W-:Y:S01]  /*faa0*/  ENDCOLLECTIVE ;  /* 0x000000000000791b */ /* 0x003fe20003800000 */
.L_x_352:
[----:B------:R-:W-:Y:S05]  /*fab0*/  BSYNC B0 ;  /* 0x0000000000007941 */ /* 0x000fea0003800000 */
.L_x_351:
[----:B------:R-:W-:Y:S02]  /*fac0*/  IMAD.MOV.U32 R13, RZ, RZ, R16 ;  /* 0x000000ffff0d7224 */ /* 0x000fe400078e0010 */
[----:B------:R-:W-:Y:S02]  /*fad0*/  IMAD.MOV.U32 R12, RZ, RZ, 0x1 ;  /* 0x00000001ff0c7424 */ /* 0x000fe400078e00ff */
[----:B------:R-:W-:Y:S02]  /*fae0*/  IMAD.MOV.U32 R11, RZ, RZ, 0x1f ;  /* 0x0000001fff0b7424 */ /* 0x000fe400078e00ff */
[----:B------:R-:W-:Y:S02]  /*faf0*/  IMAD.MOV.U32 R15, RZ, RZ, -0x1 ;  /* 0xffffffffff0f7424 */ /* 0x000fe400078e00ff */
[----:B------:R-:W-:Y:S02]  /*fb00*/  IMAD.IADD R5, R19, 0x1, R8 ;  /* 0x0000000113057824 */ /* 0x000fe400078e0208 */
[----:B------:R-:W-:-:S07]  /*fb10*/  IMAD.MOV.U32 R0, RZ, RZ, R14 ;  /* 0x000000ffff007224 */ /* 0x000fce00078e000e */
[----:B------:R-:W-:Y:S05]  /*fb20*/  WARPSYNC.COLLECTIVE R15, `(.L_x_353) ;  /* 0x000000000f087348 */ /* 0x000fea0003c00000 */
[----:B------:R0:W1:Y:S02]  /*fb30*/  SHFL.IDX P6, R14, R13, R12, R11 ;  /* 0x0000000c0d0e7389 */ /* 0x00006400000c000b */
[----:B01----:R-:W-:Y:S01]  /*fb40*/  ENDCOLLECTIVE ;  /* 0x000000000000791b */ /* 0x003fe20003800000 */
.L_x_353:
[----:B------:R-:W-:Y:S02]  /*fb50*/  ULDC UR4, c[0x0][0xc3c] ;  /* 0x00030f0000047ab9 */ /* 0x000fe40000000800 */
[----:B------:R-:W-:-:S13]  /*fb60*/  ISETP.GE.OR P1, PT, R5, UR4, !P0 ;  /* 0x0000000405007c0c */ /* 0x000fda000c726670 */
[----:B------:R-:W0:Y:S01]  /*fb70*/  @!P1 LDC.64 R2, c[0x0][0xc80] ;  /* 0x00032000ff029b82 */ /* 0x000e220000000a00 */
[----:B------:R-:W-:Y:S02]  /*fb80*/  IMAD.MOV.U32 R11, RZ, RZ, RZ ;  /* 0x000000ffff0b7224 */ /* 0x000fe400078e00ff */
[----:B------:R-:W-:Y:S02]  /*fb90*/  IMAD.MOV.U32 R4, RZ, RZ, R14 ;  /* 0x000000ffff047224 */ /* 0x000fe400078e000e */
[----:B0-----:R-:W-:-:S06]  /*fba0*/  @!P1 IMAD.WIDE R2, R5, 0x4, R2 ;  /* 0x0000000405029825 */ /* 0x001fcc00078e0202 */
[----:B------:R-:W2:Y:S01]  /*fbb0*/  @!P1 LDG.E R2, desc[UR48][R2.64] ;  /* 0x0000003002029981 */ /* 0x000ea2000c1e1900 */
[----:B------:R-:W-:Y:S01]  /*fbc0*/  IMAD.MOV.U32 R5, RZ, RZ, RZ ;  /* 0x000000ffff057224 */ /* 0x000fe200078e00ff */
[C---:B------:R-:W-:Y:S02]  /*fbd0*/  ISETP.GE.U32.AND P2, PT, R8.reuse, 0x2, PT ;  /* 0x000000020800780c */ /* 0x040fe40003f46070 */
[C---:B------:R-:W-:Y:S02]  /*fbe0*/  ISETP.GE.U32.AND P3, PT, R8.reuse, 0x4, PT ;  /* 0x000000040800780c */ /* 0x040fe40003f66070 */
[C---:B------:R-:W-:Y:S02]  /*fbf0*/  ISETP.GE.U32.AND P4, PT, R8.reuse, 0x8, PT ;  /* 0x000000080800780c */ /* 0x040fe40003f86070 */
[C---:B------:R-:W-:Y:S01]  /*fc00*/  ISETP.GE.U32.AND P5, PT, R8.reuse, 0x10, PT ;  /* 0x000000100800780c */ /* 0x040fe20003fa6070 */
[----:B--2---:R-:W-:Y:S01]  /*fc10*/  @!P1 IMAD.MOV.U32 R5, RZ, RZ, R2 ;  /* 0x000000ffff059224 */ /* 0x004fe200078e0002 */
[----:B------:R-:W-:-:S03]  /*fc20*/  ISETP.NE.AND P1, PT, R8, RZ, PT ;  /* 0x000000ff0800720c */ /* 0x000fc60003f25270 */
[----:B------:R-:W-:-:S10]  /*fc30*/  IMAD.MOV.U32 R13, RZ, RZ, R5 ;  /* 0x000000ffff0d7224 */ /* 0x000fd400078e0005 */
[----:B------:R-:W-:Y:S05]  /*fc40*/  WARPSYNC.COLLECTIVE R15, `(.L_x_354) ;  /* 0x000000000f087348 */ /* 0x000fea0003c00000 */
[----:B------:R0:W1:Y:S02]  /*fc50*/  SHFL.UP P6, R14, R13, R12, R11 ;  /* 0x0400000c0d0e7389 */ /* 0x00006400000c000b */
[----:B01----:R-:W-:Y:S01]  /*fc60*/  ENDCOLLECTIVE ;  /* 0x000000000000791b */ /* 0x003fe20003800000 */
.L_x_354:
[----:B------:R-:W-:Y:S01]  /*fc70*/  IMAD.MOV.U32 R12, RZ, RZ, 0x2 ;  /* 0x00000002ff0c7424 */ /* 0x000fe200078e00ff */
[----:B------:R-:W-:-:S05]  /*fc80*/  SEL R6, R14, RZ, P1 ;  /* 0x000000ff0e067207 */ /* 0x000fca0000800000 */
[----:B------:R-:W-:-:S04]  /*fc90*/  IMAD.IADD R6, R5, 0x1, R6 ;  /* 0x0000000105067824 */ /* 0x000fc800078e0206 */
[----:B------:R-:W-:-:S07]  /*fca0*/  IMAD.MOV.U32 R13, RZ, RZ, R6 ;  /* 0x000000ffff0d7224 */ /* 0x000fce00078e0006 */
[----:B------:R-:W-:Y:S05]  /*fcb0*/  WARPSYNC.COLLECTIVE R15, `(.L_x_355) ;  /* 0x000000000f087348 */ /* 0x000fea0003c00000 */
[----:B------:R0:W1:Y:S02]  /*fcc0*/  SHFL.UP P6, R14, R13, R12, R11 ;  /* 0x0400000c0d0e7389 */ /* 0x00006400000c000b */
[----:B01----:R-:W-:Y:S01]  /*fcd0*/  ENDCOLLECTIVE ;  /* 0x000000000000791b */ /* 0x003fe20003800000 */
.L_x_355:
[----:B------:R-:W-:Y:S01]  /*fce0*/  IMAD.MOV.U32 R12, RZ, RZ, 0x4 ;  /* 0x00000004ff0c7424 */ /* 0x000fe200078e00ff */
[----:B------:R-:W-:-:S04]  /*fcf0*/  SEL R7, R14, RZ, P2 ;  /* 0x000000ff0e077207 */ /* 0x000fc80001000000 */
[----:B------:R-:W-:-:S05]  /*fd00*/  IADD3 R7, R6, R7, RZ ;  /* 0x0000000706077210 */ /* 0x000fca0007ffe0ff */
[----:B------:R-:W-:-:S07]  /*fd10*/  IMAD.MOV.U32 R13, RZ, RZ, R7 ;  /* 0x000000ffff0d7224 */ /* 0x000fce00078e0007 */
[----:B------:R-:W-:Y:S05]  /*fd20*/  WARPSYNC.COLLECTIVE R15, `(.L_x_356) ;  /* 0x000000000f087348 */ /* 0x000fea0003c00000 */
[----:B------:R0:W1:Y:S02]  /*fd30*/  SHFL.UP P6, R14, R13, R12, R11 ;  /* 0x0400000c0d0e7389 */ /* 0x00006400000c000b */
[----:B01----:R-:W-:Y:S01]  /*fd40*/  ENDCOLLECTIVE ;  /* 0x000000000000791b */ /* 0x003fe20003800000 */
.L_x_356:
[----:B------:R-:W-:Y:S01]  /*fd50*/  IMAD.MOV.U32 R12, RZ, RZ, 0x8 ;  /* 0x00000008ff0c7424 */ /* 0x000fe200078e00ff */
[----:B------:R-:W-:-:S05]  /*fd60*/  SEL R2, R14, RZ, P3 ;  /* 0x000000ff0e027207 */ /* 0x000fca0001800000 */
[----:B------:R-:W-:-:S04]  /*fd70*/  IMAD.IADD R2, R7, 0x1, R2 ;  /* 0x0000000107027824 */ /* 0x000fc800078e0202 */
[----:B------:R-:W-:-:S07]  /*fd80*/  IMAD.MOV.U32 R13, RZ, RZ, R2 ;  /* 0x000000ffff0d7224 */ /* 0x000fce00078e0002 */
[----:B------:R-:W-:Y:S05]  /*fd90*/  WARPSYNC.COLLECTIVE R15, `(.L_x_357) ;  /* 0x000000000f087348 */ /* 0x000fea0003c00000 */
[----:B------:R0:W1:Y:S02]  /*fda0*/  SHFL.UP P6, R14, R13, R12, R11 ;  /* 0x0400000c0d0e7389 */ /* 0x00006400000c000b */
[----:B01----:R-:W-:Y:S01]  /*fdb0*/  ENDCOLLECTIVE ;  /* 0x000000000000791b */ /* 0x003fe20003800000 */
.L_x_357:
[----:B------:R-:W-:Y:S01]  /*fdc0*/  IMAD.MOV.U32 R12, RZ, RZ, 0x10 ;  /* 0x00000010ff0c7424 */ /* 0x000fe200078e00ff */
[----:B------:R-:W-:-:S05]  /*fdd0*/  SEL R3, R14, RZ, P4 ;  /* 0x000000ff0e037207 */ /* 0x000fca0002000000 */
[----:B------:R-:W-:-:S04]  /*fde0*/  IMAD.IADD R3, R2, 0x1, R3 ;  /* 0x0000000102037824 */ /* 0x000fc800078e0203 */
[----:B------:R-:W-:-:S07]  /*fdf0*/  IMAD.MOV.U32 R13, RZ, RZ, R3 ;  /* 0x000000ffff0d7224 */ /* 0x000fce00078e0003 */
[----:B------:R-:W-:Y:S05]  /*fe00*/  WARPSYNC.COLLECTIVE R15, `(.L_x_358) ;  /* 0x000000000f087348 */ /* 0x000fea0003c00000 */
[----:B------:R0:W1:Y:S02]  /*fe10*/  SHFL.UP P6, R14, R13, R12, R11 ;  /* 0x0400000c0d0e7389 */ /* 0x00006400000c000b */
[----:B01----:R-:W-:Y:S01]  /*fe20*/  ENDCOLLECTIVE ;  /* 0x000000000000791b */ /* 0x003fe20003800000 */
.L_x_358:
[----:B------:R-:W-:Y:S02]  /*fe30*/  IMAD.MOV.U32 R12, RZ, RZ, 0x1f ;  /* 0x0000001fff0c7424 */ /* 0x000fe400078e00ff */
[----:B------:R-:W-:Y:S01]  /*fe40*/  IMAD.MOV.U32 R11, RZ, RZ, 0x1f ;  /* 0x0000001fff0b7424 */ /* 0x000fe200078e00ff */
[----:B------:R-:W-:-:S05]  /*fe50*/  SEL R2, R14, RZ, P5 ;  /* 0x000000ff0e027207 */ /* 0x000fca0002800000 */
[----:B------:R-:W-:-:S04]  /*fe60*/  IMAD.IADD R2, R3, 0x1, R2 ;  /* 0x0000000103027824 */ /* 0x000fc800078e0202 */
[----:B------:R-:W-:-:S07]  /*fe70*/  IMAD.MOV.U32 R13, RZ, RZ, R2 ;  /* 0x000000ffff0d7224 */ /* 0x000fce00078e0002 */
[----:B------:R-:W-:Y:S05]  /*fe80*/  WARPSYNC.COLLECTIVE R15, `(.L_x_359) ;  /* 0x000000000f087348 */ /* 0x000fea0003c00000 */
[----:B------:R0:W1:Y:S02]  /*fe90*/  SHFL.IDX P6, R14, R13, R12, R11 ;  /* 0x0000000c0d0e7389 */ /* 0x00006400000c000b */
[----:B01----:R-:W-:Y:S01]  /*fea0*/  ENDCOLLECTIVE ;  /* 0x000000000000791b */ /* 0x003fe20003800000 */
.L_x_359:
[----:B------:R-:W-:Y:S05]  /*feb0*/  BRA `(.L_x_360) ;  /* 0xffffffd800dc7947 */ /* 0x000fea000383ffff */
.L_x_291:
[----:B------:R-:W-:Y:S01]  /*fec0*/  BSSY B0, `(.L_x_361) ;  /* 0x0000008000007945 */ /* 0x000fe20003800000 */
[----:B-----5:R-:W-:Y:S02]  /*fed0*/  IMAD.MOV.U32 R13, RZ, RZ, R5 ;  /* 0x000000ffff0d7224 */ /* 0x020fe400078e0005 */
[----:B------:R-:W-:Y:S02]  /*fee0*/  IMAD.MOV.U32 R12, RZ, RZ, 0x1 ;  /* 0x00000001ff0c7424 */ /* 0x000fe400078e00ff */
[----:B------:R-:W-:Y:S02]  /*fef0*/  IMAD.MOV.U32 R11, RZ, RZ, RZ ;  /* 0x000000ffff0b7224 */ /* 0x000fe400078e00ff */
[----:B------:R-:W-:-:S07]  /*ff00*/  IMAD.MOV.U32 R15, RZ, RZ, -0x1 ;  /* 0xffffffffff0f7424 */ /* 0x000fce00078e00ff */
[----:B0-----:R-:W-:Y:S05]  /*ff10*/  WARPSYNC.COLLECTIVE R15, `(.L_x_362) ;  /* 0x000000000f087348 */ /* 0x001fea0003c00000 */
[----:B------:R1:W2:Y:S02]  /*ff20*/  SHFL.UP P6, R14, R13, R12, R11 ;  /* 0x0400000c0d0e7389 */ /* 0x0002a400000c000b */
[----:B012---:R-:W-:Y:S01]  /*ff30*/  ENDCOLLECTIVE ;  /* 0x000000000000791b */ /* 0x007fe20003800000 */
.L_x_362:
[----:B------:R-:W-:Y:S05]  /*ff40*/  BSYNC B0 ;  /* 0x0000000000007941 */ /* 0x000fea0003800000 */
.L_x_361:
[----:B------:R-:W-:Y:S01]  /*ff50*/  SEL R14, R14, RZ, P1 ;  /* 0x000000ff0e0e7207 */ /* 0x000fe20000800000 */
[----:B------:R-:W-:Y:S02]  /*ff60*/  IMAD.MOV.U32 R12, RZ, RZ, 0x2 ;  /* 0x00000002ff0c7424 */ /* 0x000fe400078e00ff */
[----:B------:R-:W-:Y:S02]  /*ff70*/  IMAD.MOV.U32 R11, RZ, RZ, RZ ;  /* 0x000000ffff0b7224 */ /* 0x000fe400078e00ff */
[----:B------:R-:W-:Y:S02]  /*ff80*/  IMAD.IADD R13, R5, 0x1, R14 ;  /* 0x00000001050d7824 */ /* 0x000fe400078e020e */
[----:B------:R-:W-:-:S07]  /*ff90*/  IMAD.MOV.U32 R15, RZ, RZ, -0x1 ;  /* 0xffffffffff0f7424 */ /* 0x000fce00078e00ff */
[----:B------:R-:W-:Y:S05]  /*ffa0*/  WARPSYNC.COLLECTIVE R15, `(.L_x_363) ;  /* 0x000000000f087348 */ /* 0x000fea0003c00000 */
[----:B------:R0:W1:Y:S02]  /*ffb0*/  SHFL.UP P6, R14, R13, R12, R11 ;  /* 0x0400000c0d0e7389 */ /* 0x00006400000c000b */
[----:B01----:R-:W-:Y:S01]  /*ffc0*/  ENDCOLLECTIVE ;  /* 0x000000000000791b */ /* 0x003fe20003800000 */
.L_x_363:
[----:B------:R-:W-:Y:S01]  /*ffd0*/  IMAD.MOV.U32 R12, RZ, RZ, 0x4 ;  /* 0x00000004ff0c7424 */ /* 0x000fe200078e00ff */
[----:B------:R-:W-:-:S05]  /*ffe0*/  SEL R2, R14, RZ, P2 ;  /* 0x000000ff0e027207 */ /* 0x000fca0001000000 */
[----:B------:R-:W-:-:S04]  /*fff0*/  IMAD.IADD R2, R13, 0x1, R2 ;  /* 0x000000010d027824 */ /* 0x000fc800078e0202 */
[----:B------:R-:W-:-:S07]  /*10000*/  IMAD.MOV.U32 R13, RZ, RZ, R2 ;  /* 0x000000ffff0d7224 */ /* 0x000fce00078e0002 */
[----:B------:R-:W-:Y:S05]  /*10010*/  WARPSYNC.COLLECTIVE R15, `(.L_x_364) ;  /* 0x000000000f087348 */ /* 0x000fea0003c00000 */
[----:B------:R0:W1:Y:S02]  /*10020*/  SHFL.UP P6, R14, R13, R12, R11 ;  /* 0x0400000c0d0e7389 */ /* 0x00006400000c000b */
[----:B01----:R-:W-:Y:S01]  /*10030*/  ENDCOLLECTIVE ;  /* 0x000000000000791b */ /* 0x003fe20003800000 */
.L_x_364:
[----:B------:R-:W-:Y:S01]  /*10040*/  IMAD.MOV.U32 R12, RZ, RZ, 0x8 ;  /* 0x00000008ff0c7424 */ /* 0x000fe200078e00ff */
[----:B------:R-:W-:-:S05]  /*10050*/  SEL R3, R14, RZ, P3 ;  /* 0x000000ff0e037207 */ /* 0x000fca0001800000 */
[----:B------:R-:W-:-:S04]  /*10060*/  IMAD.IADD R3, R2, 0x1, R3 ;  /* 0x0000000102037824 */ /* 0x000fc800078e0203 */
[----:B------:R-:W-:-:S07]  /*10070*/  IMAD.MOV.U32 R13, RZ, RZ, R3 ;  /* 0x000000ffff0d7224 */ /* 0x000fce00078e0003 */
[----:B------:R-:W-:Y:S05]  /*10080*/  WARPSYNC.COLLECTIVE R15, `(.L_x_365) ;  /* 0x000000000f087348 */ /* 0x000fea0003c00000 */
[----:B------:R0:W1:Y:S02]  /*10090*/  SHFL.UP P6, R14, R13, R12, R11 ;  /* 0x0400000c0d0e7389 */ /* 0x00006400000c000b */
[----:B01----:R-:W-:Y:S01]  /*100a0*/  ENDCOLLECTIVE ;  /* 0x000000000000791b */ /* 0x003fe20003800000 */
.L_x_365:
[----:B------:R-:W-:Y:S01]  /*100b0*/  IMAD.MOV.U32 R12, RZ, RZ, 0x10 ;  /* 0x00000010ff0c7424 */ /* 0x000fe200078e00ff */
[----:B------:R-:W-:-:S05]  /*100c0*/  SEL R4, R14, RZ, P4 ;  /* 0x000000ff0e047207 */ /* 0x000fca0002000000 */
[----:B------:R-:W-:-:S04]  /*100d0*/  IMAD.IADD R4, R3, 0x1, R4 ;  /* 0x0000000103047824 */ /* 0x000fc800078e0204 */
[----:B------:R-:W-:-:S07]  /*100e0*/  IMAD.MOV.U32 R13, RZ, RZ, R4 ;  /* 0x000000ffff0d7224 */ /* 0x000fce00078e0004 */
[----:B------:R-:W-:Y:S05]  /*100f0*/  WARPSYNC.COLLECTIVE R15, `(.L_x_366) ;  /* 0x000000000f087348 */ /* 0x000fea0003c00000 */
[----:B------:R0:W1:Y:S02]  /*10100*/  SHFL.UP P6, R14, R13, R12, R11 ;  /* 0x0400000c0d0e7389 */ /* 0x00006400000c000b */
[----:B01----:R-:W-:Y:S01]  /*10110*/  ENDCOLLECTIVE ;  /* 0x000000000000791b */ /* 0x003fe20003800000 */
.L_x_366:
        /* <DEDUP_REMOVED lines=8> */
.L_x_367:
[----:B------:R-:W-:Y:S05]  /*101a0*/  BRA `(.L_x_368) ;  /* 0xffffffd800bc7947 */ /* 0x000fea000383ffff */
.L_x_293:
[----:B------:R-:W-:Y:S01]  /*101b0*/  BSSY B0, `(.L_x_369) ;  /* 0x0000006000007945 */ /* 0x000fe20003800000 */
[----:B------:R-:W-:Y:S01]  /*101c0*/  PLOP3.LUT P6, PT, P6, PT, PT, 0x8, 0x0 ;  /* 0x000000000000781c */ /* 0x000fe200037ce170 */
[----:B------:R-:W-:-:S12]  /*101d0*/  IMAD.MOV.U32 R15, RZ, RZ, -0x1 ;  /* 0xffffffffff0f7424 */ /* 0x000fd800078e00ff */
[----:B0-----:R-:W-:Y:S05]  /*101e0*/  WARPSYNC.COLLECTIVE R15, `(.L_x_370) ;  /* 0x000000000f087348 */ /* 0x001fea0003c00000 */
[----:B------:R-:W-:Y:S01]  /*101f0*/  VOTE.ANY R14, PT, P6 ;  /* 0x00000000000e7806 */ /* 0x000fe200030e0100 */
[----:B0-----:R-:W-:Y:S06]  /*10200*/  ENDCOLLECTIVE ;  /* 0x000000000000791b */ /* 0x001fec0003800000 */
.L_x_370:
[----:B------:R-:W-:Y:S05]  /*10210*/  BSYNC B0 ;  /* 0x0000000000007941 */ /* 0x000fea0003800000 */
.L_x_369:
[----:B------:R-:W-:Y:S02]  /*10220*/  IMAD.MOV.U32 R3, RZ, RZ, R14 ;  /* 0x000000ffff037224 */ /* 0x000fe400078e000e */
[----:B------:R-:W-:Y:S02]  /*10230*/  IMAD.MOV.U32 R13, RZ, RZ, R5 ;  /* 0x000000ffff0d7224 */ /* 0x000fe400078e0005 */
[----:B------:R-:W0:Y:S01]  /*10240*/  POPC R4, R3 ;  /* 0x0000000300047309 */ /* 0x000e220000000000 */
[----:B------:R-:W-:Y:S02]  /*10250*/  IMAD.MOV.U32 R11, RZ, RZ, 0x1f ;  /* 0x0000001fff0b7424 */ /* 0x000fe400078e00ff */
[----:B------:R-:W-:Y:S02]  /*10260*/  IMAD.MOV.U32 R15, RZ, RZ, -0x1 ;  /* 0xffffffffff0f7424 */ /* 0x000fe400078e00ff */
[----:B0-----:R-:W-:-:S07]  /*10270*/  IMAD.MOV.U32 R12, RZ, RZ, R4 ;  /* 0x000000ffff0c7224 */ /* 0x001fce00078e0004 */
[----:B------:R-:W-:Y:S05]  /*10280*/  WARPSYNC.COLLECTIVE R15, `(.L_x_371) ;  /* 0x000000000f087348 */ /* 0x000fea0003c00000 */
[----:B------:R0:W1:Y:S02]  /*10290*/  SHFL.IDX P6, R14, R13, R12, R11 ;  /* 0x0000000c0d0e7389 */ /* 0x00006400000c000b */
[----:B01----:R-:W-:Y:S01]  /*102a0*/  ENDCOLLECTIVE ;  /* 0x000000000000791b */ /* 0x003fe20003800000 */
.L_x_371:
[----:B------:R-:W-:Y:S01]  /*102b0*/  IMAD.MOV.U32 R5, RZ, RZ, R14 ;  /* 0x000000ffff057224 */ /* 0x000fe200078e000e */
[----:B------:R-:W-:Y:S06]  /*102c0*/  BRA `(.L_x_372) ;  /* 0xffffffd800ac7947 */ /* 0x000fec000383ffff */
.L_x_295:
[----:B------:R-:W-:Y:S01]  /*102d0*/  BSSY B0, `(.L_x_373) ;  /* 0x0000007000007945 */ /* 0x000fe20003800000 */
[----:B------:R-:W-:Y:S02]  /*102e0*/  IMAD.MOV.U32 R13, RZ, RZ, R2 ;  /* 0x000000ffff0d7224 */ /* 0x000fe400078e0002 */
[----:B------:R-:W-:Y:S02]  /*102f0*/  IMAD.MOV.U32 R11, RZ, RZ, 0x1f ;  /* 0x0000001fff0b7424 */ /* 0x000fe400078e00ff */
[----:B------:R-:W-:-:S07]  /*10300*/  IMAD.MOV.U32 R15, RZ, RZ, -0x1 ;  /* 0xffffffffff0f7424 */ /* 0x000fce00078e00ff */
[----:B012---:R-:W-:Y:S05]  /*10310*/  WARPSYNC.COLLECTIVE R15, `(.L_x_374) ;  /* 0x000000000f087348 */ /* 0x007fea0003c00000 */
[----:B------:R3:W4:Y:S02]  /*10320*/  SHFL.IDX P6, R14, R13, R12, R11 ;  /* 0x0000000c0d0e7389 */ /* 0x00072400000c000b */
[----:B01234-:R-:W-:Y:S01]  /*10330*/  ENDCOLLECTIVE ;  /* 0x000000000000791b */ /* 0x01ffe20003800000 */
.L_x_374:
[----:B------:R-:W-:Y:S05]  /*10340*/  BSYNC B0 ;  /* 0x0000000000007941 */ /* 0x000fea0003800000 */
.L_x_373:
[----:B------:R-:W-:Y:S05]  /*10350*/  BRA `(.L_x_294) ;  /* 0xffffffd800a47947 */ /* 0x000fea000383ffff */
.L_x_299:
[----:B-1----:R1:W2:Y:S02]  /*10360*/  SYNCS.PHASECHK.TRANS64.TRYWAIT P0, [R9+URZ+0x30820], R0 ;  /* 0x03082000090075a7 */ /* 0x0022a4000800017f */
[----:B--2---:R-:W-:Y:S05]  /*10370*/  @!P0 NANOSLEEP.SYNCS 0x989680 ;  /* 0x009896800000895d */ /* 0x004fea0003900000 */
[----:B------:R-:W2:Y:S02]  /*10380*/  @!P0 SYNCS.PHASECHK.TRANS64 P0, [R9+URZ+0x30820], R0 ;  /* 0x03082000090085a7 */ /* 0x000ea4000800007f */
[----:B--2---:R-:W-:Y:S05]  /*10390*/  @!P0 BRA `(.L_x_299) ;  /* 0xfffffffc00f08947 */ /* 0x004fea000383ffff */
[----:B------:R-:W-:Y:S05]  /*103a0*/  BRA `(.L_x_375) ;  /* 0xffffffdc00907947 */ /* 0x000fea000383ffff */
.L_x_300:
[----:B------:R-:W2:Y:S01]  /*103b0*/  S2R R2, SR_TID.X ;  /* 0x0000000000027919 */ /* 0x000ea20000002100 */
[----:B------:R-:W-:Y:S01]  /*103c0*/  BSSY B0, `(.L_x_376) ;  /* 0x000000a000007945 */ /* 0x000fe20003800000 */
[----:B------:R-:W-:Y:S02]  /*103d0*/  IMAD.MOV.U32 R12, RZ, RZ, RZ ;  /* 0x000000ffff0c7224 */ /* 0x000fe400078e00ff */
[----:B------:R-:W-:Y:S02]  /*103e0*/  IMAD.MOV.U32 R11, RZ, RZ, 0x1f ;  /* 0x0000001fff0b7424 */ /* 0x000fe400078e00ff */
[----:B------:R-:W-:Y:S01]  /*103f0*/  IMAD.MOV.U32 R15, RZ, RZ, -0x1 ;  /* 0xffffffffff0f7424 */ /* 0x000fe200078e00ff */
[----:B--2---:R-:W-:-:S04]  /*10400*/  SHF.R.U32.HI R2, RZ, 0x5, R2 ;  /* 0x00000005ff027819 */ /* 0x004fc80000011602 */
[----:B------:R-:W-:-:S05]  /*10410*/  LOP3.LUT R2, R2, 0x3, RZ, 0xc0, !PT ;  /* 0x0000000302027812 */ /* 0x000fca00078ec0ff */
[----:B------:R-:W-:-:S07]  /*10420*/  IMAD.MOV.U32 R13, RZ, RZ, R2 ;  /* 0x000000ffff0d7224 */ /* 0x000fce00078e0002 */
[----:B01-3--:R-:W-:Y:S05]  /*10430*/  WARPSYNC.COLLECTIVE R15, `(.L_x_377) ;  /* 0x000000000f087348 */ /* 0x00bfea0003c00000 */
[----:B------:R2:W4:Y:S02]  /*10440*/  SHFL.IDX P6, R14, R13, R12, R11 ;  /* 0x0000000c0d0e7389 */ /* 0x00052400000c000b */
[----:B01234-:R-:W-:Y:S01]  /*10450*/  ENDCOLLECTIVE ;  /* 0x000000000000791b */ /* 0x01ffe20003800000 */
.L_x_377:
[----:B------:R-:W-:Y:S05]  /*10460*/  BSYNC B0 ;  /* 0x0000000000007941 */ /* 0x000fea0003800000 */
.L_x_376:
[----:B------:R-:W-:Y:S05]  /*10470*/  BRA `(.L_x_378) ;  /* 0xffffffdc00787947 */ /* 0x000fea000383ffff */
.L_x_303:
[----:B------:R-:W-:Y:S01]  /*10480*/  BSSY B1, `(.L_x_379) ;  /* 0x0000006000017945 */ /* 0x000fe20003800000 */
[----:B------:R-:W-:-:S07]  /*10490*/  IMAD.MOV.U32 R15, RZ, RZ, -0x1 ;  /* 0xffffffffff0f7424 */ /* 0x000fce00078e00ff */
[----:B01-3--:R-:W-:Y:S05]  /*104a0*/  WARPSYNC.COLLECTIVE R15, `(.L_x_380) ;  /* 0x000000000f0c7348 */ /* 0x00bfea0003c00000 */
[----:B------:R-:W-:Y:S02]  /*104b0*/  ELECT P6, UR62, PT ;  /* 0x00000000003e782f */ /* 0x000fe400038c0000 */
[----:B------:R-:W-:Y:S01]  /*104c0*/  MOV R14, UR62 ;  /* 0x0000003e000e7c02 */ /* 0x000fe20008000f00 */
[----:B01-3--:R-:W-:Y:S10]  /*104d0*/  ENDCOLLECTIVE ;  /* 0x000000000000791b */ /* 0x00bff40003800000 */
.L_x_380:
[----:B------:R-:W-:Y:S05]  /*104e0*/  BSYNC B1 ;  /* 0x0000000000017941 */ /* 0x000fea0003800000 */
.L_x_379:
[----:B------:R-:W-:Y:S05]  /*104f0*/  BRA `(.L_x_381) ;  /* 0xffffffdc00707947 */ /* 0x000fea000383ffff */
.L_x_305:
[----:B-1----:R1:W2:Y:S02]  /*10500*/  SYNCS.PHASECHK.TRANS64.TRYWAIT P0, [R5+URZ], R4 ;  /* 0x00000004050075a7 */ /* 0x0022a4000800017f */
[----:B--2---:R-:W-:Y:S05]  /*10510*/  @!P0 NANOSLEEP.SYNCS 0x989680 ;  /* 0x009896800000895d */ /* 0x004fea0003900000 */
[----:B------:R-:W2:Y:S02]  /*10520*/  @!P0 SYNCS.PHASECHK.TRANS64 P0, [R5+URZ], R4 ;  /* 0x00000004050085a7 */ /* 0x000ea4000800007f */
[----:B--2---:R-:W-:Y:S05]  /*10530*/  @!P0 BRA `(.L_x_305) ;  /* 0xfffffffc00f08947 */ /* 0x004fea000383ffff */
[----:B------:R-:W-:Y:S05]  /*10540*/  BRA `(.L_x_382) ;  /* 0xffffffdc00a47947 */ /* 0x000fea000383ffff */
.L_x_306:
[----:B--2---:R2:W4:Y:S02]  /*10550*/  SYNCS.PHASECHK.TRANS64.TRYWAIT P0, [R3+URZ], R2 ;  /* 0x00000002030075a7 */ /* 0x004524000800017f */
[----:B----4-:R-:W-:Y:S05]  /*10560*/  @!P0 NANOSLEEP.SYNCS 0x989680 ;  /* 0x009896800000895d */ /* 0x010fea0003900000 */
[----:B------:R-:W4:Y:S02]  /*10570*/  @!P0 SYNCS.PHASECHK.TRANS64 P0, [R3+URZ], R2 ;  /* 0x00000002030085a7 */ /* 0x000f24000800007f */
[----:B----4-:R-:W-:Y:S05]  /*10580*/  @!P0 BRA `(.L_x_306) ;  /* 0xfffffffc00f08947 */ /* 0x010fea000383ffff */
[----:B------:R-:W-:Y:S05]  /*10590*/  BRA `(.L_x_383) ;  /* 0xffffffdc00987947 */ /* 0x000fea000383ffff */
.L_x_308:
[----:B----4-:R4:W0:Y:S02]  /*105a0*/  SYNCS.PHASECHK.TRANS64.TRYWAIT P0, [R23+URZ], R4 ;  /* 0x00000004170075a7 */ /* 0x010824000800017f */
[----:B0-----:R-:W-:Y:S05]  /*105b0*/  @!P0 NANOSLEEP.SYNCS 0x989680 ;  /* 0x009896800000895d */ /* 0x001fea0003900000 */
[----:B------:R-:W0:Y:S02]  /*105c0*/  @!P0 SYNCS.PHASECHK.TRANS64 P0, [R23+URZ], R4 ;  /* 0x00000004170085a7 */ /* 0x000e24000800007f */
[----:B0-----:R-:W-:Y:S05]  /*105d0*/  @!P0 BRA `(.L_x_308) ;  /* 0xfffffffc00f08947 */ /* 0x001fea000383ffff */
[----:B------:R-:W-:Y:S05]  /*105e0*/  BRA `(.L_x_384) ;  /* 0xffffffdc009c7947 */ /* 0x000fea000383ffff */
.L_x_385:
        /* <DEDUP_REMOVED lines=9> */
.L_x_2642:


//--------------------- .text._ZN7cutlass13device_kernelIN5flash11enable_sm90INS1_16FlashAttnFwdSm90INS1_25CollectiveMainloopFwdSm90ILi2EN4cute5tupleIJNS5_1CILi1EEES8_S8_EEENS6_IJNS7_ILi192EEESA_NS7_ILi64EEEEEELi64ENS_10bfloat16_tEfNS_4arch4Sm90ELb0ELb0ELb0ELb1ELb0ELb1ELb0ELb0ELb1ELb1ELb0ELb0EEENS1_21CollectiveEpilogueFwdINS6_IJSA_SB_SA_EEES9_SD_SF_Li384ELb1ELb1ELb0ELb0EEENS1_36VarlenDynamicPersistentTileSchedulerILi192ELi192ELi384ELi128ELb0ELb1ELb1ELb0ELb1ELb1EEEEEEEEEvNT_6ParamsE --------------------------
	.section	.text._ZN7cutlass13device_kernelIN5flash11enable_sm90INS1_16FlashAttnFwdSm90INS1_25CollectiveMainloopFwdSm90ILi2EN4cute5tupleIJNS5_1CILi1EEES8_S8_EEENS6_IJNS7_ILi192EEESA_NS7_ILi64EEEEEELi64ENS_10bfloat16_tEfNS_4arch4Sm90ELb0ELb0ELb0ELb1ELb0ELb1ELb0ELb0ELb1ELb1ELb0ELb0EEENS1_21CollectiveEpilogueFwdINS6_IJSA_SB_SA_EEES9_SD_SF_Li384ELb1ELb1ELb0ELb0EEENS1_36VarlenDynamicPersistentTileSchedulerILi192ELi192ELi384ELi128ELb0ELb1ELb1ELb0ELb1ELb1EEEEEEEEEvNT_6ParamsE,"ax",@progbits
	.align	128
.text._ZN7cutlass13device_kernelIN5flash11enable_sm90INS1_16FlashAttnFwdSm90INS1_25CollectiveMainloopFwdSm90ILi2EN4cute5tupleIJNS5_1CILi1EEES8_S8_EEENS6_IJNS7_ILi192EEESA_NS7_ILi64EEEEEELi64ENS_10bfloat16_tEfNS_4arch4Sm90ELb0ELb0ELb0ELb1ELb0ELb1ELb0ELb0ELb1ELb1ELb0ELb0EEENS1_21CollectiveEpilogueFwdINS6_IJSA_SB_SA_EEES9_SD_SF_Li384ELb1ELb1ELb0ELb0EEENS1_36VarlenDynamicPersistentTileSchedulerILi192ELi192ELi384ELi128ELb0ELb1ELb1ELb0ELb1ELb1EEEEEEEEEvNT_6ParamsE:
        .type           _ZN7cutlass13device_kernelIN5flash11enable_sm90INS1_16FlashAttnFwdSm90INS1_25CollectiveMainloopFwdSm90ILi2EN4cute5tupleIJNS5_1CILi1EEES8_S8_EEENS6_IJNS7_ILi192EEESA_NS7_ILi64EEEEEELi64ENS_10bfloat16_tEfNS_4arch4Sm90ELb0ELb0ELb0ELb1ELb0ELb1ELb0ELb0ELb1ELb1ELb0ELb0EEENS1_21CollectiveEpilogueFwdINS6_IJSA_SB_SA_EEES9_SD_SF_Li384ELb1ELb1ELb0ELb0EEENS1_36VarlenDynamicPersistentTileSchedulerILi192ELi192ELi384ELi128ELb0ELb1ELb1ELb0ELb1ELb1EEEEEEEEEvNT_6ParamsE,@function
        .size           _ZN7cutlass13device_kernelIN5flash11enable_sm90INS1_16FlashAttnFwdSm90INS1_25CollectiveMainloopFwdSm90ILi2EN4cute5tupleIJNS5_1CILi1EEES8_S8_EEENS6_IJNS7_ILi192EEESA_NS7_ILi64EEEEEELi64ENS_10bfloat16_tEfNS_4arch4Sm90ELb0ELb0ELb0ELb1ELb0ELb1ELb0ELb0ELb1ELb1ELb0ELb0EEENS1_21CollectiveEpilogueFwdINS6_IJSA_SB_SA_EEES9_SD_SF_Li384ELb1ELb1ELb0ELb0EEENS1_36VarlenDynamicPersistentTileSchedulerILi192ELi192ELi384ELi128ELb0ELb1ELb1ELb0ELb1ELb1EEEEEEEEEvNT_6ParamsE,(.L_x_2643 - _ZN7cutlass13device_kernelIN5flash11enable_sm90INS1_16FlashAttnFwdSm90INS1_25CollectiveMainloopFwdSm90ILi2EN4cute5tupleIJNS5_1CILi1EEES8_S8_EEENS6_IJNS7_ILi192EEESA_NS7_ILi64EEEEEELi64ENS_10bfloat16_tEfNS_4arch4Sm90ELb0ELb0ELb0ELb1ELb0ELb1ELb0ELb0ELb1ELb1ELb0ELb0EEENS1_21CollectiveEpilogueFwdINS6_IJSA_SB_SA_EEES9_SD_SF_Li384ELb1ELb1ELb0ELb0EEENS1_36VarlenDynamicPersistentTileSchedulerILi192ELi192ELi384ELi128ELb0ELb1ELb1ELb0ELb1ELb1EEEEEEEEEvNT_6ParamsE)
        .other          _ZN7cutlass13device_kernelIN5flash11enable_sm90INS1_16FlashAttnFwdSm90INS1_25CollectiveMainloopFwdSm90ILi2EN4cute5tupleIJNS5_1CILi1EEES8_S8_EEENS6_IJNS7_ILi192EEESA_NS7_ILi64EEEEEELi64ENS_10bfloat16_tEfNS_4arch4Sm90ELb0ELb0ELb0ELb1ELb0ELb1ELb0ELb0ELb1ELb1ELb0ELb0EEENS1_21CollectiveEpilogueFwdINS6_IJSA_SB_SA_EEES9_SD_SF_Li384ELb1ELb1ELb0ELb0EEENS1_36VarlenDynamicPersistentTileSchedulerILi192ELi192ELi384ELi128ELb0ELb1ELb1ELb0ELb1ELb1EEEEEEEEEvNT_6ParamsE,@"STO_CUDA_ENTRY STV_DEFAULT"
_ZN7cutlass13device_kernelIN5flash11enable_sm90INS1_16FlashAttnFwdSm90INS1_25CollectiveMainloopFwdSm90ILi2EN4cute5tupleIJNS5_1CILi1EEES8_S8_EEENS6_IJNS7_ILi192EEESA_NS7_ILi64EEEEEELi64ENS_10bfloat16_tEfNS_4arch4Sm90ELb0ELb0ELb0ELb1ELb0ELb1ELb0ELb0ELb1ELb1ELb0ELb0EEENS1_21CollectiveEpilogueFwdINS6_IJSA_SB_SA_EEES9_SD_SF_Li384ELb1ELb1ELb0ELb0EEENS1_36VarlenDynamicPersistentTileSchedulerILi192ELi192ELi384ELi128ELb0ELb1ELb1ELb0ELb1ELb1EEEEEEEEEvNT_6ParamsE:
[----:B------:R-:W0:Y:S02]  /*0000*/  LDC R1, c[0x0][0x28] ;  /* 0x00000a00ff017b82 */ /* 0x000e240000000800 */
[----:B0-----:R-:W-:Y:S01]  /*0010*/  VIADD R1, R1, 0xffffff80 ;  /* 0xffffff8001017836 */ /* 0x001fe20000000000 */
[----:B------:R-:W0:Y:S01]  /*0020*/  S2R R3, SR_TID.X ;  /* 0x0000000000037919 */ /* 0x000e220000002100 */
[----:B------:R-:W-:Y:S01]  /*0030*/  ELECT P0, URZ, PT ;  /* 0x00000000003f782f */ /* 0x000fe20003800000 */
[----:B------:R-:W-:Y:S01]  /*0040*/  BSSY B0, `(.L_x_386) ;  /* 0x0000013000007945 */ /* 0x000fe20003800000 */
[----:B0-----:R-:W-:-:S05]  /*0050*/  SHF.R.U32.HI R0, RZ, 0x5, R3 ;  /* 0x00000005ff007819 */ /* 0x001fca0000011603 */
[----:B------:R-:W0:Y:S02]  /*0060*/  SHFL.IDX PT, R2, R0, RZ, 0x1f ;  /* 0x00001fff00027589 */ /* 0x000e2400000e0000 */
[----:B0-----:R-:W-:-:S13]  /*0070*/  ISETP.EQ.AND P0, PT, R2, RZ, P0 ;  /* 0x000000ff0200720c */ /* 0x001fda0000702270 */
[----:B------:R-:W-:Y:S05]  /*0080*/  @!P0 BRA `(.L_x_387) ;  /* 0x0000000000388947 */ /* 0x000fea0003800000 */
[----:B------:R-:W-:Y:S02]  /*0090*/  ULDC.64 UR4, c[0x0][0x198] ;  /* 0x0000660000047ab9 */ /* 0x000fe40000000a00 */
[----:B------:R-:W-:Y:S02]  /*00a0*/  UIADD3 UR6, UP0, UR4, 0x370, URZ ;  /* 0x0000037004067890 */ /* 0x000fe4000ff1e03f */
[----:B------:R-:W-:Y:S02]  /*00b0*/  UIADD3 UR8, UP1, UR4, 0x470, URZ ;  /* 0x0000047004087890 */ /* 0x000fe4000ff3e03f */
[----:B------:R-:W-:Y:S02]  /*00c0*/  UIADD3 UR10, UP2, UR4, 0x570, URZ ;  /* 0x00000570040a7890 */ /* 0x000fe4000ff5e03f */
[----:B------:R-:W-:Y:S02]  /*00d0*/  UIADD3 UR4, UP3, UR4, 0x670, URZ ;  /* 0x0000067004047890 */ /* 0x000fe4000ff7e03f */
[----:B------:R-:W-:-:S02]  /*00e0*/  UIADD3.X UR7, URZ, UR5, URZ, UP0, !UPT ;  /* 0x000000053f077290 */ /* 0x000fc400087fe43f */
[----:B------:R-:W-:Y:S02]  /*00f0*/  UIADD3.X UR9, URZ, UR5, URZ, UP1, !UPT ;  /* 0x000000053f097290 */ /* 0x000fe40008ffe43f */
[----:B------:R-:W-:Y:S02]  /*0100*/  UIADD3.X UR11, URZ, UR5, URZ, UP2, !UPT ;  /* 0x000000053f0b7290 */ /* 0x000fe400097fe43f */
[----:B------:R-:W-:-:S03]  /*0110*/  UIADD3.X UR5, URZ, UR5, URZ, UP3, !UPT ;  /* 0x000000053f057290 */ /* 0x000fc60009ffe43f */
[----:B------:R0:W-:Y:S02]  /*0120*/  UTMACCTL.PF [UR6] ;  /* 0x00000000060079b9 */ /* 0x0001e40008040000 */
[----:B------:R0:W-:Y:S02]  /*0130*/  UTMACCTL.PF [UR8] ;  /* 0x00000000080079b9 */ /* 0x0001e40008040000 */
[----:B------:R0:W-:Y:S02]  /*0140*/  UTMACCTL.PF [UR10] ;  /* 0x000000000a0079b9 */ /* 0x0001e40008040000 */
[----:B------:R0:W-:Y:S02]  /*0150*/  UTMACCTL.PF [UR4] ;  /* 0x00000000040079b9 */ /* 0x0001e40008040000 */
[----:B0-----:R-:W-:Y:S01]  /*0160*/  NOP ;  /* 0x0000000000007918 */ /* 0x001fe20000000000 */
.L_x_387:
[----:B------:R-:W-:Y:S05]  /*0170*/  BSYNC B0 ;  /* 0x0000000000007941 */ /* 0x000fea0003800000 */
.L_x_386:
[----:B------:R-:W-:Y:S01]  /*0180*/  VOTEU.ANY UP0, P0 ;  /* 0x00000000003f7886 */ /* 0x000fe20000000100 */
[----:B------:R-:W0:Y:S01]  /*0190*/  SHFL.IDX PT, R2, R0, RZ, 0x1f ;  /* 0x00001fff00027589 */ /* 0x000e2200000e0000 */
[----:B------:R-:W-:Y:S01]  /*01a0*/  UMOV UR4, 0x80 ;  /* 0x0000008000047882 */ /* 0x000fe20000000000 */
[----:B------:R-:W-:Y:S01]  /*01b0*/  UMOV UR7, 0x180 ;  /* 0x0000018000077882 */ /* 0x000fe20000000000 */
[----:B------:R-:W-:Y:S01]  /*01c0*/  SHF.R.U32.HI R3, RZ, 0x7, R3 ;  /* 0x00000007ff037819 */ /* 0x000fe20000011603 */
[----:B------:R-:W1:Y:S01]  /*01d0*/  @UP0 S2UR UR8, SR_CgaCtaId ;  /* 0x00000000000809c3 */ /* 0x000e620000008800 */
[----:B------:R-:W-:Y:S01]  /*01e0*/  @UP0 UMOV UR6, 0x400 ;  /* 0x0000040000060882 */ /* 0x000fe20000000000 */
[----:B------:R-:W-:-:S04]  /*01f0*/  @UP0 UIADD3 UR4, -UR4, 0x100000, URZ ;  /* 0x0010000004040890 */ /* 0x000fc8000fffe13f */
[----:B------:R-:W-:Y:S02]  /*0200*/  @UP0 USHF.L.U32 UR5, UR4, 0xb, URZ ;  /* 0x0000000b04050899 */ /* 0x000fe4000800063f */
[----:B------:R-:W-:Y:S01]  /*0210*/  @UP0 USHF.L.U32 UR4, UR4, 0x1, URZ ;  /* 0x0000000104040899 */ /* 0x000fe2000800063f */
[----:B------:R-:W-:Y:S01]  /*0220*/  VOTEU.ANY UP1, P0 ;  /* 0x00000000003f7886 */ /* 0x000fe20000020100 */
[----:B0-----:R-:W-:Y:S02]  /*0230*/  ISETP.NE.AND P1, PT, R2, RZ, PT ;  /* 0x000000ff0200720c */ /* 0x001fe40003f25270 */
[----:B------:R0:W2:Y:S01]  /*0240*/  SHFL.IDX PT, R2, R3, RZ, 0x1f ;  /* 0x00001fff03027589 */ /* 0x0000a200000e0000 */
[----:B-1----:R-:W-:Y:S02]  /*0250*/  @UP0 ULEA UR8, UR8, UR6, 0x18 ;  /* 0x0000000608080291 */ /* 0x002fe4000f8ec03f */
[----:B------:R-:W-:-:S04]  /*0260*/  @UP0 UIADD3 UR6, -UR7, 0x100000, URZ ;  /* 0x0010000007060890 */ /* 0x000fc8000fffe13f */
[----:B------:R-:W-:Y:S02]  /*0270*/  @UP0 USHF.L.U32 UR7, UR6, 0xb, URZ ;  /* 0x0000000b06070899 */ /* 0x000fe4000800063f */
[----:B------:R-:W-:Y:S01]  /*0280*/  @UP0 USHF.L.U32 UR6, UR6, 0x1, URZ ;  /* 0x0000000106060899 */ /* 0x000fe2000800063f */
[----:B------:R-:W-:Y:S01]  /*0290*/  VOTEU.ANY UP0, P0 ;  /* 0x00000000003f7886 */ /* 0x000fe20000000100 */
[----:B------:R-:W1:Y:S04]  /*02a0*/  FENCE.VIEW.ASYNC.S ;  /* 0x00000000000073c6 */ /* 0x000e680000000000 */
[----:B-1----:R0:W1:Y:S06]  /*02b0*/  @UP0 SYNCS.EXCH.64 URZ, [UR8+0x30800], UR4 ;  /* 0x03080004083f05b2 */ /* 0x00206c0008000100 */
[----:B------:R0:W3:Y:S02]  /*02c0*/  @UP1 SYNCS.EXCH.64 URZ, [UR8+0x30820], UR6 ;  /* 0x03082006083f15b2 */ /* 0x0000e40008000100 */
[----:B0-----:R-:W-:Y:S05]  /*02d0*/  @P1 BRA `(.L_x_388) ;  /* 0x0000000000481947 */ /* 0x001fea0003800000 */
[----:B------:R-:W0:Y:S01]  /*02e0*/  S2UR UR5, SR_CgaCtaId ;  /* 0x00000000000579c3 */ /* 0x000e220000008800 */
        /* <DEDUP_REMOVED lines=15> */
[----:B------:R0:W0:Y:S01]  /*03e0*/  SYNCS.EXCH.64 URZ, [UR8+0x30848], UR6 ;  /* 0x03084806083f75b2 */ /* 0x0000220008000100 */
[----:B------:R-:W-:Y:S01]  /*03f0*/  NOP ;  /* 0x0000000000007918 */ /* 0x000fe20000000000 */
.L_x_388:
[----:B------:R-:W5:Y:S01]  /*0400*/  SHFL.IDX PT, R3, R0, RZ, 0x1f ;  /* 0x00001fff00037589 */ /* 0x000f6200000e0000 */
[----:B------:R-:W-:Y:S01]  /*0410*/  NOP ;  /* 0x0000000000007918 */ /* 0x000fe20000000000 */
[----:B-----5:R-:W-:-:S13]  /*0420*/  ISETP.NE.AND P0, PT, R3, RZ, PT ;  /* 0x000000ff0300720c */ /* 0x020fda0003f05270 */
        /* <DEDUP_REMOVED lines=17> */
[----:B------:R0:W0:Y:S01]  /*0540*/  SYNCS.EXCH.64 URZ, [UR8+0x30868], UR6 ;  /* 0x03086806083f75b2 */ /* 0x0000220008000100 */
[----:B------:R-:W-:Y:S01]  /*0550*/  NOP ;  /* 0x0000000000007918 */ /* 0x000fe20000000000 */
.L_x_389:
[----:B------:R-:W5:Y:S01]  /*0560*/  SHFL.IDX PT, R3, R0, RZ, 0x1f ;  /* 0x00001fff00037589 */ /* 0x000f6200000e0000 */
[----:B------:R-:W-:Y:S01]  /*0570*/  NOP ;  /* 0x0000000000007918 */ /* 0x000fe20000000000 */
[----:B-----5:R-:W-:-:S13]  /*0580*/  ISETP.NE.AND P0, PT, R3, RZ, PT ;  /* 0x000000ff0300720c */ /* 0x020fda0003f05270 */
        /* <DEDUP_REMOVED lines=13> */
[----:B------:R0:W0:Y:S01]  /*0660*/  SYNCS.EXCH.64 URZ, [UR6+0x30888], UR4 ;  /* 0x03088804063f75b2 */ /* 0x0000220008000100 */
[----:B------:R-:W-:Y:S01]  /*0670*/  NOP ;  /* 0x0000000000007918 */ /* 0x000fe20000000000 */
.L_x_390:
        /* <DEDUP_REMOVED lines=22> */
.L_x_391:
        /* <DEDUP_REMOVED lines=22> */
.L_x_392:
[----:B--2---:R-:W-:Y:S01]  /*0940*/  ISETP.NE.AND P0, PT, R2, RZ, PT ;  /* 0x000000ff0200720c */ /* 0x004fe20003f05270 */
[----:B------:R-:W-:Y:S01]  /*0950*/  IMAD.MOV.U32 R2, RZ, RZ, 0x1 ;  /* 0x00000001ff027424 */ /* 0x000fe200078e00ff */
[----:B------:R-:W-:Y:S01]  /*0960*/  NOP ;  /* 0x0000000000007918 */ /* 0x000fe20000000000 */
[----:B------:R-:W-:Y:S01]  /*0970*/  ULDC.64 UR56, c[0x0][0x208] ;  /* 0x0000820000387ab9 */ /* 0x000fe20000000a00 */
[----:B------:R-:W-:Y:S02]  /*0980*/  BSSY B9, `(.L_x_393) ;  /* 0x00015e6000097945 */ /* 0x000fe40003800000 */
[----:B------:R-:W-:-:S05]  /*0990*/  SEL R2, R2, 0x2, !P0 ;  /* 0x0000000202027807 */ /* 0x000fca0004000000 */
[----:B------:R2:W-:Y:S01]  /*09a0*/  STL [R1+0x4c], R2 ;  /* 0x00004c0201007387 */ /* 0x0005e20000100800 */
[----:B01-34-:R-:W-:Y:S06]  /*09b0*/  BAR.SYNC.DEFER_BLOCKING 0x0 ;  /* 0x0000000000007b1d */ /* 0x01bfec0000010000 */
[----:B------:R-:W-:Y:S05]  /*09c0*/  @!P0 BRA `(.L_x_394) ;  /* 0x000000fc000c8947 */ /* 0x000fea0003800000 */
.L_x_395:
[----:B------:R-:W-:-:S08]  /*09d0*/  NOP ;  /* 0x0000000000007918 */ /* 0x000fd00000000000 */
[----:B------:R-:W0:Y:S02]  /*09e0*/  USETMAXREG.TRY_ALLOC.CTAPOOL UP0, 0xa0 ;  /* 0x000000a0000079c8 */ /* 0x000e240008000600 */
[----:B0-----:R-:W-:-:S13]  /*09f0*/  PLOP3.LUT P0, PT, PT, PT, UP0, 0x80, 0x0 ;  /* 0x000000000000781c */ /* 0x001fda0003f0f008 */
[----:B------:R-:W-:Y:S05]  /*0a00*/  @!P0 BRA `(.L_x_395) ;  /* 0xfffffffc00f08947 */ /* 0x000fea000383ffff */
[----:B------:R-:W3:Y:S01]  /*0a10*/  LDL.LU R0, [R1] ;  /* 0x0000000001007983 */ /* 0x000ee20000300800 */
[----:B--2---:R-:W0:Y:S01]  /*0a20*/  S2R R2, SR_TID.X ;  /* 0x0000000000027919 */ /* 0x004e220000002100 */
[----:B------:R-:W1:Y:S01]  /*0a30*/  S2UR UR5, SR_CgaCtaId ;  /* 0x00000000000579c3 */ /* 0x000e620000008800 */
[----:B------:R-:W-:Y:S01]  /*0a40*/  UMOV UR4, 0x400 ;  /* 0x0000040000047882 */ /* 0x000fe20000000000 */
[----:B0-----:R-:W-:-:S06]  /*0a50*/  SHF.R.U32.HI R2, RZ, 0x7, R2 ;  /* 0x00000007ff027819 */ /* 0x001fcc0000011602 */
[----:B------:R-:W-:Y:S06]  /*0a60*/  BAR.ARV 0x8, 0x200 ;  /* 0x0208000000007b1d */ /* 0x000fec0000002000 */
[----:B------:R-:W-:-:S13]  /*0a70*/  ISETP.NE.AND P0, PT, R2, 0x1, PT ;  /* 0x000000010200780c */ /* 0x000fda0003f05270 */
[----:B------:R-:W-:Y:S08]  /*0a80*/  @!P0 BAR.ARV 0x9, 0x100 ;  /* 0x0244000000008b1d */ /* 0x000ff00000002000 */
[----:B------:R-:W-:Y:S01]  /*0a90*/  BAR.SYNC.DEFER_BLOCKING 0x5, 0x200 ;  /* 0x0148000000007b1d */ /* 0x000fe20000010000 */
[----:B-1----:R-:W-:-:S06]  /*0aa0*/  ULEA UR4, UR5, UR4, 0x18 ;  /* 0x0000000405047291 */ /* 0x002fcc000f8ec03f */
[----:B------:R-:W-:Y:S01]  /*0ab0*/  IMAD.U32 R2, RZ, RZ, UR4 ;  /* 0x00000004ff027e24 */ /* 0x000fe2000f8e00ff */
[----:B------:R-:W-:-:S04]  /*0ac0*/  ULDC UR4, c[0x0][0xc3c] ;  /* 0x00030f0000047ab9 */ /* 0x000fc80000000800 */
[----:B------:R-:W0:Y:S01]  /*0ad0*/  LDS.128 R32, [R2+0x308d0] ;  /* 0x0308d00002207984 */ /* 0x000e220000000c00 */
[----:B------:R-:W-:Y:S06]  /*0ae0*/  BAR.ARV 0x4, 0x200 ;  /* 0x0108000000007b1d */ /* 0x000fec0000002000 */
[----:B---3--:R-:W-:-:S04]  /*0af0*/  LOP3.LUT R0, R0, 0xffffffef, RZ, 0xc0, !PT ;  /* 0xffffffef00007812 */ /* 0x008fc800078ec0ff */
[----:B------:R-:W-:-:S05]  /*0b00*/  @P0 LOP3.LUT R0, R0, 0x10, RZ, 0xfc, !PT ;  /* 0x0000001000000812 */ /* 0x000fca00078efcff */
[----:B------:R1:W-:Y:S01]  /*0b10*/  STL [R1], R0 ;  /* 0x0000000001007387 */ /* 0x0003e20000100800 */
[----:B0-----:R-:W-:-:S13]  /*0b20*/  ISETP.GE.AND P0, PT, R35, UR4, PT ;  /* 0x0000000423007c0c */ /* 0x001fda000bf06270 */
[----:B-1----:R-:W-:Y:S05]  /*0b30*/  @P0 BRA `(.L_x_396) ;  /* 0x0000015c00280947 */ /* 0x002fea0003800000 */
[----:B------:R-:W2:Y:S01]  /*0b40*/  LDL.LU R14, [R1+0x4c] ;  /* 0x00004c00010e7983 */ /* 0x000ea20000300800 */
[----:B------:R-:W0:Y:S02]  /*0b50*/  S2R R0, SR_TID.X ;  /* 0x0000000000007919 */ /* 0x000e240000002100 */
[----:B0-----:R-:W-:-:S05]  /*0b60*/  VIADD R13, R0, 0xffffff80 ;  /* 0xffffff80000d7836 */ /* 0x001fca0000000000 */
[----:B------:R-:W-:-:S04]  /*0b70*/  SHF.R.S32.HI R0, RZ, 0x1f, R13 ;  /* 0x0000001fff007819 */ /* 0x000fc8000001140d */
[----:B------:R-:W-:-:S04]  /*0b80*/  LEA.HI R3, R0, R13, RZ, 0x7 ;  /* 0x0000000d00037211 */ /* 0x000fc800078f38ff */
[----:B------:R-:W-:-:S05]  /*0b90*/  LOP3.LUT R4, R3, 0xffffff80, RZ, 0xc0, !PT ;  /* 0xffffff8003047812 */ /* 0x000fca00078ec0ff */
[----:B------:R-:W-:-:S05]  /*0ba0*/  IMAD.IADD R16, R13, 0x1, -R4 ;  /* 0x000000010d107824 */ /* 0x000fca00078e0a04 */
[----:B------:R-:W-:-:S04]  /*0bb0*/  SHF.R.S32.HI R9, RZ, 0x1f, R16 ;  /* 0x0000001fff097819 */ /* 0x000fc80000011410 */
[----:B------:R-:W-:Y:S02]  /*0bc0*/  LEA.HI R10, R9, R16, RZ, 0x2 ;  /* 0x00000010090a7211 */ /* 0x000fe400078f10ff */
[----:B------:R-:W-:Y:S02]  /*0bd0*/  LEA.HI R4, R0, R13, RZ, 0x4 ;  /* 0x0000000d00047211 */ /* 0x000fe400078f20ff */
[--C-:B------:R-:W-:Y:S02]  /*0be0*/  SHF.R.S32.HI R8, RZ, 0x2, R10.reuse ;  /* 0x00000002ff087819 */ /* 0x100fe4000001140a */
[----:B------:R-:W-:Y:S02]  /*0bf0*/  SHF.R.S32.HI R7, RZ, 0x1f, R10 ;  /* 0x0000001fff077819 */ /* 0x000fe4000001140a */
[----:B------:R-:W-:Y:S02]  /*0c00*/  LOP3.LUT R5, R4, 0xfffffff0, RZ, 0xc0, !PT ;  /* 0xfffffff004057812 */ /* 0x000fe400078ec0ff */
[----:B------:R-:W-:-:S03]  /*0c10*/  LEA.HI R7, R7, R8, RZ, 0x3 ;  /* 0x0000000807077211 */ /* 0x000fc600078f18ff */
[----:B------:R-:W-:Y:S01]  /*0c20*/  IMAD.IADD R5, R13, 0x1, -R5 ;  /* 0x000000010d057824 */ /* 0x000fe200078e0a05 */
[----:B------:R-:W-:Y:S02]  /*0c30*/  LOP3.LUT R11, R7, 0xfffffff8, RZ, 0xc0, !PT ;  /* 0xfffffff8070b7812 */ /* 0x000fe400078ec0ff */
[----:B------:R-:W-:Y:S02]  /*0c40*/  SHF.R.S32.HI R7, RZ, 0x4, R4 ;  /* 0x00000004ff077819 */ /* 0x000fe40000011404 */
[----:B------:R-:W-:Y:S01]  /*0c50*/  SHF.R.S32.HI R6, RZ, 0x1f, R5 ;  /* 0x0000001fff067819 */ /* 0x000fe20000011405 */
[----:B------:R-:W-:Y:S01]  /*0c60*/  IMAD.IADD R12, R8, 0x1, -R11 ;  /* 0x00000001080c7824 */ /* 0x000fe200078e0a0b */
[----:B------:R-:W-:Y:S02]  /*0c70*/  LEA.HI R8, R0, R13, RZ, 0x5 ;  /* 0x0000000d00087211 */ /* 0x000fe400078f28ff */
[----:B------:R-:W-:Y:S02]  /*0c80*/  LEA.HI R4, R4, R7, RZ, 0x1 ;  /* 0x0000000704047211 */ /* 0x000fe400078f08ff */
[----:B------:R-:W-:-:S02]  /*0c90*/  LEA.HI R6, R6, R5, RZ, 0x3 ;  /* 0x0000000506067211 */ /* 0x000fc400078f18ff */
[----:B------:R-:W-:Y:S02]  /*0ca0*/  SHF.R.S32.HI R18, RZ, 0x5, R8 ;  /* 0x00000005ff127819 */ /* 0x000fe40000011408 */
[----:B------:R-:W-:Y:S02]  /*0cb0*/  LOP3.LUT R8, R4, 0x1ffffffe, RZ, 0xc0, !PT ;  /* 0x1ffffffe04087812 */ /* 0x000fe400078ec0ff */
[----:B------:R-:W-:Y:S02]  /*0cc0*/  LOP3.LUT R4, R6, 0xfffffff8, RZ, 0xc0, !PT ;  /* 0xfffffff806047812 */ /* 0x000fe400078ec0ff */
[----:B------:R-:W-:Y:S01]  /*0cd0*/  LOP3.LUT R10, R10, 0x7ffffffc, RZ, 0xc0, !PT ;  /* 0x7ffffffc0a0a7812 */ /* 0x000fe200078ec0ff */
[----:B------:R-:W-:Y:S02]  /*0ce0*/  IMAD.IADD R8, R7, 0x1, -R8 ;  /* 0x0000000107087824 */ /* 0x000fe400078e0a08 */
[----:B------:R-:W-:Y:S02]  /*0cf0*/  IMAD.SHL.U32 R7, R18, 0x400, RZ ;  /* 0x0000040012077824 */ /* 0x000fe400078e00ff */
[C---:B------:R-:W-:Y:S01]  /*0d00*/  IMAD.IADD R4, R5.reuse, 0x1, -R4 ;  /* 0x0000000105047824 */ /* 0x040fe200078e0a04 */
[----:B------:R-:W-:Y:S01]  /*0d10*/  SHF.R.S32.HI R15, RZ, 0x7, R3 ;  /* 0x00000007ff0f7819 */ /* 0x000fe20000011403 */
[----:B------:R-:W-:-:S02]  /*0d20*/  IMAD R5, R5, 0x40, R7 ;  /* 0x0000004005057824 */ /* 0x000fc400078e0207 */
[----:B------:R-:W-:Y:S01]  /*0d30*/  IMAD.SHL.U32 R8, R8, 0x8, RZ ;  /* 0x0000000808087824 */ /* 0x000fe200078e00ff */
[----:B------:R-:W-:Y:S01]  /*0d40*/  LEA.HI R9, R9, R16, RZ, 0x5 ;  /* 0x0000001009097211 */ /* 0x000fe200078f28ff */
[----:B------:R-:W-:Y:S01]  /*0d50*/  IMAD.SHL.U32 R3, R4, 0x40, RZ ;  /* 0x0000004004037824 */ /* 0x000fe200078e00ff */
[----:B------:R-:W-:Y:S01]  /*0d60*/  LEA.HI R0, R0, R13, RZ, 0x2 ;  /* 0x0000000d00007211 */ /* 0x000fe200078f10ff */
[----:B------:R-:W-:Y:S02]  /*0d70*/  IMAD.MOV.U32 R11, RZ, RZ, -0x2 ;  /* 0xfffffffeff0b7424 */ /* 0x000fe400078e00ff */
[----:B------:R-:W-:Y:S01]  /*0d80*/  IMAD.IADD R10, R16, 0x1, -R10 ;  /* 0x00000001100a7824 */ /* 0x000fe200078e0a0a */
[----:B------:R-:W-:Y:S01]  /*0d90*/  R2P PR, R4, 0x6 ;  /* 0x0000000604007804 */ /* 0x000fe20000000000 */
[----:B------:R-:W-:Y:S01]  /*0da0*/  IMAD.IADD R5, R8, 0x1, R5 ;  /* 0x0000000108057824 */ /* 0x000fe200078e0205 */
[----:B------:R-:W-:Y:S01]  /*0db0*/  SHF.R.S32.HI R9, RZ, 0x5, R9 ;  /* 0x00000005ff097819 */ /* 0x000fe20000011409 */
[----:B------:R-:W-:Y:S01]  /*0dc0*/  IMAD R4, R10, R11, 0xc0 ;  /* 0x000000c00a047424 */ /* 0x000fe200078e020b */
[----:B------:R-:W-:-:S02]  /*0dd0*/  LOP3.LUT R3, R3, 0x1c0, RZ, 0xc0, !PT ;  /* 0x000001c003037812 */ /* 0x000fc400078ec0ff */
[----:B------:R-:W-:Y:S01]  /*0de0*/  SHF.R.S32.HI R18, RZ, 0x2, R0 ;  /* 0x00000002ff127819 */ /* 0x000fe20000011400 */
[----:B------:R-:W-:Y:S01]  /*0df0*/  STL [R1+0x78], R5 ;  /* 0x0000780501007387 */ /* 0x000fe20000100800 */
[----:B------:R-:W-:Y:S01]  /*0e00*/  LOP3.LUT R8, R3, 0x8, R8, 0xf8, !PT ;  /* 0x0000000803087812 */ /* 0x000fe200078ef808 */
[----:B------:R-:W-:Y:S01]  /*0e10*/  IMAD.SHL.U32 R6, R6, 0x40, RZ ;  /* 0x0000004006067824 */ /* 0x000fe200078e00ff */
[----:B------:R-:W-:Y:S01]  /*0e20*/  SHF.R.U32.HI R3, RZ, 0x3, R3 ;  /* 0x00000003ff037819 */ /* 0x000fe20000011603 */
[----:B------:R0:W-:Y:S01]  /*0e30*/  STL [R1+0x70], R4 ;  /* 0x0000700401007387 */ /* 0x0001e20000100800 */
[----:B------:R-:W-:Y:S02]  /*0e40*/  IMAD R12, R9, 0x10, R12 ;  /* 0x00000010090c7824 */ /* 0x000fe400078e020c */
[----:B------:R-:W-:Y:S02]  /*0e50*/  VIADD R10, R18, 0x60 ;  /* 0x00000060120a7836 */ /* 0x000fe40000000000 */
[----:B------:R-:W-:Y:S01]  /*0e60*/  IMAD.HI R9, R15, 0x55555556, RZ ;  /* 0x555555560f097827 */ /* 0x000fe200078e02ff */
[----:B------:R-:W-:-:S02]  /*0e70*/  LOP3.LUT R3, R8, R3, RZ, 0x3c, !PT ;  /* 0x0000000308037212 */ /* 0x000fc400078e3cff */
[----:B0-----:R-:W-:Y:S02]  /*0e80*/  LOP3.LUT R4, R0, 0xfffffffc, RZ, 0xc0, !PT ;  /* 0xfffffffc00047812 */ /* 0x001fe400078ec0ff */
[----:B------:R-:W-:Y:S02]  /*0e90*/  LOP3.LUT R6, R6, 0x7ffffe00, RZ, 0xc0, !PT ;  /* 0x7ffffe0006067812 */ /* 0x000fe400078ec0ff */
[----:B------:R-:W-:Y:S01]  /*0ea0*/  SHF.R.S32.HI R5, RZ, 0x1f, R0 ;  /* 0x0000001fff057819 */ /* 0x000fe20000011400 */
[----:B------:R-:W-:Y:S01]  /*0eb0*/  IMAD.IADD R4, R13, 0x1, -R4 ;  /* 0x000000010d047824 */ /* 0x000fe200078e0a04 */
[----:B------:R-:W-:Y:S02]  /*0ec0*/  SHF.R.S32.HI R8, RZ, 0x1f, R10 ;  /* 0x0000001fff087819 */ /* 0x000fe4000001140a */
[----:B------:R-:W-:Y:S02]  /*0ed0*/  LEA.HI R9, R9, R9, RZ, 0x1 ;  /* 0x0000000909097211 */ /* 0x000fe400078f08ff */
[----:B------:R-:W-:-:S02]  /*0ee0*/  IADD3 R3, R3, R6, R7 ;  /* 0x0000000603037210 */ /* 0x000fc40007ffe007 */
[----:B------:R-:W-:Y:S02]  /*0ef0*/  LEA.HI R5, R5, R18, RZ, 0x3 ;  /* 0x0000001205057211 */ /* 0x000fe400078f18ff */
[----:B------:R-:W-:Y:S01]  /*0f00*/  SHF.R.S32.HI R6, RZ, 0x1f, R18 ;  /* 0x0000001fff067819 */ /* 0x000fe20000011412 */
[----:B------:R-:W-:Y:S01]  /*0f10*/  IMAD.SHL.U32 R6, R10, 0x40, RZ ;  /* 0x000000400a067824 */ /* 0x000fe200078e00ff */
[----:B------:R-:W-:Y:S01]  /*0f20*/  LEA.HI R8, R8, R10, RZ, 0x3 ;  /* 0x0000000a08087211 */ /* 0x000fe200078f18ff */
[----:B------:R-:W-:Y:S01]  /*0f30*/  IMAD R9, R9, -0x3, R15 ;  /* 0xfffffffd09097824 */ /* 0x000fe200078e020f */
[C---:B------:R-:W-:Y:S02]  /*0f40*/  LEA.HI R0, R4.reuse, R4, RZ, 0x1 ;  /* 0x0000000404007211 */ /* 0x040fe400078f08ff */
[----:B------:R-:W-:Y:S01]  /*0f50*/  LOP3.LUT R7, R5, 0xfffffff8, RZ, 0xc0, !PT ;  /* 0xfffffff805077812 */ /* 0x000fe200078ec0ff */
[----:B------:R-:W-:Y:S01]  /*0f60*/  IMAD.SHL.U32 R16, R4, 0x8, RZ ;  /* 0x0000000804107824 */ /* 0x000fe200078e00ff */
[----:B------:R-:W-:Y:S01]  /*0f70*/  LOP3.LUT R5, R0, 0x1ffffffe, RZ, 0xc0, !PT ;  /* 0x1ffffffe00057812 */ /* 0x000fe200078ec0ff */
[----:B------:R-:W-:Y:S01]  /*0f80*/  IMAD.SHL.U32 R8, R8, 0x40, RZ ;  /* 0x0000004008087824 */ /* 0x000fe200078e00ff */
[----:B------:R-:W-:Y:S01]  /*0f90*/  LOP3.LUT R0, R6, 0x1c0, RZ, 0xc0, !PT ;  /* 0x000001c006007812 */ /* 0x000fe200078ec0ff */
[----:B------:R-:W-:-:S02]  /*0fa0*/  IMAD R12, R9, 0x40, R12 ;  /* 0x00000040090c7824 */ /* 0x000fc400078e020c */
[----:B------:R-:W-:Y:S01]  /*0fb0*/  IMAD.IADD R7, R18, 0x1, -R7 ;  /* 0x0000000112077824 */ /* 0x000fe200078e0a07 */
[----:B------:R-:W-:Y:S01]  /*0fc0*/  SHF.R.U32.HI R10, RZ, 0x3, R0 ;  /* 0x00000003ff0a7819 */ /* 0x000fe20000011600 */
[----:B------:R-:W-:Y:S01]  /*0fd0*/  IMAD R157, R3, 0x2, R2 ;  /* 0x00000002039d7824 */ /* 0x000fe200078e0202 */
[----:B------:R-:W-:Y:S01]  /*0fe0*/  LOP3.LUT R3, R0, 0x38, R16, 0xf8, !PT ;  /* 0x0000003800037812 */ /* 0x000fe200078ef810 */
[----:B------:R-:W-:Y:S01]  /*0ff0*/  STL [R1+0x6c], R12 ;  /* 0x00006c0c01007387 */ /* 0x000fe20000100800 */
[----:B------:R-:W-:Y:S01]  /*1000*/  LOP3.LUT R6, R8, 0xfffffe00, RZ, 0xc0, !PT ;  /* 0xfffffe0008067812 */ /* 0x000fe200078ec0ff */
[----:B------:R-:W-:Y:S02]  /*1010*/  IMAD.MOV.U32 R9, RZ, RZ, 0x40 ;  /* 0x00000040ff097424 */ /* 0x000fe400078e00ff */
[----:B------:R-:W-:Y:S01]  /*1020*/  STL [R1+0x5c], RZ ;  /* 0x00005cff01007387 */ /* 0x000fe20000100800 */
[----:B------:R-:W-:-:S03]  /*1030*/  VIADD R0, R157, 0x1e800 ;  /* 0x0001e8009d007836 */ /* 0x000fc60000000000 */
[----:B------:R0:W-:Y:S01]  /*1040*/  STL [R1+0x34], R7 ;  /* 0x0000340701007387 */ /* 0x0001e20000100800 */
[C---:B------:R-:W-:Y:S02]  /*1050*/  IMAD.IADD R5, R4.reuse, 0x1, -R5 ;  /* 0x0000000104057824 */ /* 0x040fe400078e0a05 */
[----:B------:R-:W-:Y:S01]  /*1060*/  IMAD.SHL.U32 R22, R4, 0x4, RZ ;  /* 0x0000000404167824 */ /* 0x000fe200078e00ff */
[----:B------:R1:W-:Y:S01]  /*1070*/  STL [R1+0x44], R6 ;  /* 0x0000440601007387 */ /* 0x0003e20000100800 */
[----:B------:R-:W-:Y:S01]  /*1080*/  VIADD R4, R157, 0x1e820 ;  /* 0x0001e8209d047836 */ /* 0x000fe20000000000 */
[----:B0-----:R-:W-:Y:S02]  /*1090*/  LOP3.LUT R7, R6, R3, R10, 0xf6, !PT ;  /* 0x0000000306077212 */ /* 0x001fe400078ef60a */
[----:B------:R-:W-:Y:S01]  /*10a0*/  SEL R3, R9, 0xffffffc0, !P2 ;  /* 0xffffffc009037807 */ /* 0x000fe20005000000 */
[----:B------:R-:W-:Y:S02]  /*10b0*/  @P1 VIADD R4, R0, 0xffffffe0 ;  /* 0xffffffe000041836 */ /* 0x000fe40000000000 */
[----:B-1----:R-:W-:-:S02]  /*10c0*/  IMAD R6, R7, 0x2, R2 ;  /* 0x0000000207067824 */ /* 0x002fc400078e0202 */
[----:B------:R-:W-:Y:S02]  /*10d0*/  IMAD R5, R5, 0x8, R12 ;  /* 0x0000000805057824 */ /* 0x000fe400078e020c */
[----:B------:R-:W-:Y:S01]  /*10e0*/  IMAD.IADD R0, R0, 0x1, R3 ;  /* 0x0000000100007824 */ /* 0x000fe200078e0203 */
[----:B------:R-:W-:Y:S04]  /*10f0*/  STL [R1+0x68], R6 ;  /* 0x0000680601007387 */ /* 0x000fe80000100800 */
[----:B------:R-:W-:Y:S04]  /*1100*/  STL [R1+0x48], R4 ;  /* 0x0000480401007387 */ /* 0x000fe80000100800 */
[----:B------:R0:W-:Y:S04]  /*1110*/  STL [R1+0x74], R5 ;  /* 0x0000740501007387 */ /* 0x0001e80000100800 */
[----:B------:R1:W-:Y:S01]  /*1120*/  STL [R1+0x8], R0 ;  /* 0x0000080001007387 */ /* 0x0003e20000100800 */
[----:B0-----:R-:W-:-:S02]  /*1130*/  IMAD.IADD R5, R3, 0x1, R4 ;  /* 0x0000000103057824 */ /* 0x001fc400078e0204 */
[C---:B------:R-:W-:Y:S01]  /*1140*/  VIADD R3, R4.reuse, 0x6000 ;  /* 0x0000600004037836 */ /* 0x040fe20000000000 */
[----:B-1----:R-:W-:Y:S02]  /*1150*/  IADD3 R0, R4, 0xc000, RZ ;  /* 0x0000c00004007810 */ /* 0x002fe40007ffe0ff */
[----:B------:R0:W-:Y:S04]  /*1160*/  STL [R1+0x4], R5 ;  /* 0x0000040501007387 */ /* 0x0001e80000100800 */
[----:B------:R0:W-:Y:S04]  /*1170*/  STL [R1+0x4c], R0 ;  /* 0x00004c0001007387 */ /* 0x0001e80000100800 */
[----:B------:R0:W-:Y:S01]  /*1180*/  STL [R1+0x50], R3 ;  /* 0x0000500301007387 */ /* 0x0001e20000100800 */
[----:B------:R-:W-:Y:S01]  /*1190*/  IMAD.MOV.U32 R19, RZ, RZ, RZ ;  /* 0x000000ffff137224 */ /* 0x000fe200078e00ff */
[----:B------:R-:W-:Y:S01]  /*11a0*/  CS2R R152, SRZ ;  /* 0x0000000000987805 */ /* 0x000fe2000001ff00 */
[----:B------:R-:W-:-:S02]  /*11b0*/  IMAD.MOV.U32 R156, RZ, RZ, RZ ;  /* 0x000000ffff9c7224 */ /* 0x000fc400078e00ff */
[----:B------:R-:W-:Y:S01]  /*11c0*/  VIADD R154, R22, 0x10 ;  /* 0x00000010169a7836 */ /* 0x000fe20000000000 */
[----:B0-2---:R-:W-:-:S07]  /*11d0*/  LOP3.LUT R155, R14, 0x1, RZ, 0xfc, !PT ;  /* 0x000000010e9b7812 */ /* 0x005fce00078efcff */
.L_x_516:
[----:B0--3-5:R-:W0:Y:S02]  /*11e0*/  LDC.64 R4, c[0x0][0xc88] ;  /* 0x00032200ff047b82 */ /* 0x029e240000000a00 */
[----:B0-----:R-:W-:-:S05]  /*11f0*/  IMAD.WIDE R4, R35, 0x4, R4 ;  /* 0x0000000423047825 */ /* 0x001fca00078e0204 */
[----:B--2---:R-:W2:Y:S01]  /*1200*/  LDG.E R10, desc[UR56][R4.64] ;  /* 0x00000038040a7981 */ /* 0x004ea2000c1e1900 */
[----:B------:R-:W-:Y:S05]  /*1210*/  YIELD ;  /* 0x0000000000007946 */ /* 0x000fea0003800000 */
[----:B------:R-:W-:Y:S01]  /*1220*/  ULDC.64 UR4, c[0x0][0xa28] ;  /* 0x00028a0000047ab9 */ /* 0x000fe20000000a00 */
[----:B------:R-:W-:Y:S01]  /*1230*/  ULDC.64 UR8, c[0x0][0xa18] ;  /* 0x0002860000087ab9 */ /* 0x000fe20000000a00 */
[----:B------:R-:W-:Y:S01]  /*1240*/  ISETP.NE.U32.AND P1, PT, RZ, UR4, PT ;  /* 0x00000004ff007c0c */ /* 0x000fe2000bf25070 */
[----:B------:R-:W-:Y:S01]  /*1250*/  ULDC.64 UR6, c[0x0][0xa08] ;  /* 0x0002820000067ab9 */ /* 0x000fe20000000a00 */
[----:B------:R-:W-:Y:S01]  /*1260*/  IMAD.MOV.U32 R3, RZ, RZ, RZ ;  /* 0x000000ffff037224 */ /* 0x000fe200078e00ff */
[----:B------:R-:W-:Y:S01]  /*1270*/  ISETP.NE.U32.AND P0, PT, RZ, UR6, PT ;  /* 0x00000006ff007c0c */ /* 0x000fe2000bf05070 */
[----:B------:R-:W-:Y:S01]  /*1280*/  IMAD.MOV.U32 R35, RZ, RZ, RZ ;  /* 0x000000ffff237224 */ /* 0x000fe200078e00ff */
[----:B------:R-:W-:-:S02]  /*1290*/  ISETP.NE.AND.EX P1, PT, RZ, UR5, PT, P1 ;  /* 0x00000005ff007c0c */ /* 0x000fc4000bf25310 */
[----:B------:R-:W-:Y:S02]  /*12a0*/  ISETP.NE.AND.EX P0, PT, RZ, UR7, PT, P0 ;  /* 0x00000007ff007c0c */ /* 0x000fe4000bf05300 */
[----:B--2---:R-:W-:Y:S01]  /*12b0*/  SHF.R.S32.HI R0, RZ, 0x1f, R10 ;  /* 0x0000001fff007819 */ /* 0x004fe2000001140a */
[----:B------:R-:W-:-:S08]  /*12c0*/  IMAD.SHL.U32 R32, R10, 0x4, RZ ;  /* 0x000000040a207824 */ /* 0x000fd000078e00ff */
[C---:B------:R-:W-:Y:S01]  /*12d0*/  @P1 LEA R6, P2, R10.reuse, UR4, 0x2 ;  /* 0x000000040a061c11 */ /* 0x040fe2000f8410ff */
[----:B------:R0:W-:Y:S01]  /*12e0*/  STL [R1+0x54], R10 ;  /* 0x0000540a01007387 */ /* 0x0001e20000100800 */
[C-C-:B------:R-:W-:Y:S02]  /*12f0*/  SHF.L.U64.HI R36, R10.reuse, 0x2, R0.reuse ;  /* 0x000000020a247819 */ /* 0x140fe40000010200 */
[----:B------:R-:W-:Y:S02]  /*1300*/  @P1 LEA.HI.X R7, R10, UR5, R0, 0x2, P2 ;  /* 0x000000050a071c11 */ /* 0x000fe400090f1400 */
[----:B------:R-:W-:Y:S01]  /*1310*/  ISETP.NE.U32.AND P2, PT, RZ, UR8, PT ;  /* 0x00000008ff007c0c */ /* 0x000fe2000bf45070 */
[----:B------:R-:W-:Y:S01]  /*1320*/  ULDC UR4, c[0x0][0x288] ;  /* 0x0000a20000047ab9 */ /* 0x000fe20000000800 */
[----:B------:R-:W-:Y:S01]  /*1330*/  IADD3 R8, P3, R32, UR6, RZ ;  /* 0x0000000620087c10 */ /* 0x000fe2000ff7e0ff */
[----:B------:R0:W5:Y:S01]  /*1340*/  @P1 LDG.E R3, desc[UR56][R6.64] ;  /* 0x0000003806031981 */ /* 0x000162000c1e1900 */
[----:B------:R-:W-:Y:S01]  /*1350*/  ISETP.NE.AND.EX P2, PT, RZ, UR9, PT, P2 ;  /* 0x00000009ff007c0c */ /* 0x000fe2000bf45320 */
[----:B------:R-:W-:Y:S01]  /*1360*/  IMAD.U32 R25, RZ, RZ, UR4 ;  /* 0x00000004ff197e24 */ /* 0x000fe2000f8e00ff */
[----:B------:R-:W-:Y:S01]  /*1370*/  IADD3.X R9, R36, UR7, RZ, P3, !PT ;  /* 0x0000000724097c10 */ /* 0x000fe20009ffe4ff */
[----:B------:R-:W-:-:S04]  /*1380*/  ULDC.64 UR4, c[0x0][0x418] ;  /* 0x0001060000047ab9 */ /* 0x000fc80000000a00 */
[----:B------:R0:W5:Y:S06]  /*1390*/  @P0 LDG.E R35, desc[UR56][R8.64] ;  /* 0x0000003808230981 */ /* 0x00016c000c1e1900 */
[----:B------:R-:W-:-:S04]  /*13a0*/  @P2 IADD3 R4, P1, R32, UR8, RZ ;  /* 0x0000000820042c10 */ /* 0x000fc8000ff3e0ff */
[----:B------:R-:W-:-:S05]  /*13b0*/  @P2 IADD3.X R5, R36, UR9, RZ, P1, !PT ;  /* 0x0000000924052c10 */ /* 0x000fca0008ffe4ff */
[----:B------:R0:W5:Y:S01]  /*13c0*/  @P2 LDG.E R25, desc[UR56][R4.64] ;  /* 0x0000003804192981 */ /* 0x000162000c1e1900 */
[----:B------:R-:W-:-:S03]  /*13d0*/  UISETP.NE.U32.AND UP0, UPT, UR4, URZ, UPT ;  /* 0x0000003f0400728c */ /* 0x000fc6000bf05070 */
[----:B------:R-:W-:Y:S01]  /*13e0*/  ULDC UR4, c[0x0][0x424] ;  /* 0x0001090000047ab9 */ /* 0x000fe20000000800 */
[----:B------:R-:W-:-:S03]  /*13f0*/  UISETP.NE.AND.EX UP0, UPT, UR5, URZ, UPT, UP0 ;  /* 0x0000003f0500728c */ /* 0x000fc6000bf05300 */
[----:B------:R-:W-:Y:S01]  /*1400*/  ULDC UR5, c[0x0][0x2f0] ;  /* 0x0000bc0000057ab9 */ /* 0x000fe20000000800 */
[----:B------:R-:W-:-:S04]  /*1410*/  USEL UR4, UR4, 0x1, UP0 ;  /* 0x0000000104047887 */ /* 0x000fc80008000000 */
[----:B------:R-:W-:-:S03]  /*1420*/  UIMAD UR4, UR4, UR5, URZ ;  /* 0x00000005040472a4 */ /* 0x000fc6000f8e023f */
[----:B------:R-:W-:Y:S02]  /*1430*/  ULDC UR5, c[0x0][0x348] ;  /* 0x0000d20000057ab9 */ /* 0x000fe40000000800 */
[----:B------:R-:W-:Y:S02]  /*1440*/  IMAD.U32 R29, RZ, RZ, UR5 ;  /* 0x00000005ff1d7e24 */ /* 0x000fe4000f8e00ff */
[----:B------:R-:W-:Y:S02]  /*1450*/  IMAD.U32 R30, RZ, RZ, UR4 ;  /* 0x00000004ff1e7e24 */ /* 0x000fe4000f8e00ff */
[----:B------:R-:W-:Y:S01]  /*1460*/  IMAD.MOV.U32 R31, RZ, RZ, R10 ;  /* 0x000000ffff1f7224 */ /* 0x000fe200078e000a */
[----:B01----:R-:W-:Y:S06]  /*1470*/  @P2 BRA `(.L_x_397) ;  /* 0x0000000000242947 */ /* 0x003fec0003800000 */
[----:B------:R-:W-:Y:S02]  /*1480*/  ULDC.64 UR4, c[0x0][0xa00] ;  /* 0x0002800000047ab9 */ /* 0x000fe40000000a00 */
[----:B------:R-:W-:-:S04]  /*1490*/  ISETP.NE.U32.AND P1, PT, RZ, UR4, PT ;  /* 0x00000004ff007c0c */ /* 0x000fc8000bf25070 */
[----:B------:R-:W-:-:S13]  /*14a0*/  ISETP.NE.AND.EX P1, PT, RZ, UR5, PT, P1 ;  /* 0x00000005ff007c0c */ /* 0x000fda000bf25310 */
[----:B------:R-:W-:Y:S05]  /*14b0*/  @!P1 BRA `(.L_x_397) ;  /* 0x0000000000149947 */ /* 0x000fea0003800000 */
[----:B------:R-:W0:Y:S02]  /*14c0*/  LDC.64 R4, c[0x0][0xa00] ;  /* 0x00028000ff047b82 */ /* 0x000e240000000a00 */
[----:B0-----:R-:W-:-:S05]  /*14d0*/  IMAD.WIDE R4, R31, 0x4, R4 ;  /* 0x000000041f047825 */ /* 0x001fca00078e0204 */
[----:B-----5:R-:W2:Y:S04]  /*14e0*/  LDG.E R25, desc[UR56][R4.64] ;  /* 0x0000003804197981 */ /* 0x020ea8000c1e1900 */
[----:B------:R-:W2:Y:S02]  /*14f0*/  LDG.E R0, desc[UR56][R4.64+0x4] ;  /* 0x0000043804007981 */ /* 0x000ea4000c1e1900 */
[----:B--2---:R-:W-:-:S07]  /*1500*/  IMAD.IADD R25, R0, 0x1, -R25 ;  /* 0x0000000100197824 */ /* 0x004fce00078e0a19 */
.L_x_397:
[----:B------:R-:W-:Y:S01]  /*1510*/  ULDC.64 UR4, c[0x0][0xa20] ;  /* 0x0002880000047ab9 */ /* 0x000fe20000000a00 */
[----:B------:R0:W-:Y:S01]  /*1520*/  STL [R1+0x60], R33 ;  /* 0x0000602101007387 */ /* 0x0001e20000100800 */
[----:B------:R-:W-:-:S03]  /*1530*/  ISETP.NE.U32.AND P1, PT, RZ, UR4, PT ;  /* 0x00000004ff007c0c */ /* 0x000fc6000bf25070 */
[----:B------:R0:W-:Y:S01]  /*1540*/  STL [R1+0x58], R34 ;  /* 0x0000582201007387 */ /* 0x0001e20000100800 */
[----:B------:R-:W-:-:S13]  /*1550*/  ISETP.NE.AND.EX P1, PT, RZ, UR5, PT, P1 ;  /* 0x00000005ff007c0c */ /* 0x000fda000bf25310 */
[----:B0-----:R-:W-:Y:S05]  /*1560*/  @!P1 BRA `(.L_x_398) ;  /* 0x0000000000109947 */ /* 0x001fea0003800000 */
[----:B------:R-:W-:-:S04]  /*1570*/  IADD3 R4, P0, R32, UR4, RZ ;  /* 0x0000000420047c10 */ /* 0x000fc8000ff1e0ff */
[----:B------:R-:W-:-:S05]  /*1580*/  IADD3.X R5, R36, UR5, RZ, P0, !PT ;  /* 0x0000000524057c10 */ /* 0x000fca00087fe4ff */
[----:B------:R0:W5:Y:S01]  /*1590*/  LDG.E R30, desc[UR56][R4.64] ;  /* 0x00000038041e7981 */ /* 0x000162000c1e1900 */
[----:B------:R-:W-:Y:S05]  /*15a0*/  BRA `(.L_x_399) ;  /* 0x0000000000107947 */ /* 0x000fea0003800000 */
.L_x_398:
[----:B------:R-:W-:Y:S05]  /*15b0*/  @!P0 BRA `(.L_x_399) ;  /* 0x00000000000c8947 */ /* 0x000fea0003800000 */
[----:B------:R-:W2:Y:S04]  /*15c0*/  LDG.E R5, desc[UR56][R8.64] ;  /* 0x0000003808057981 */ /* 0x000ea8000c1e1900 */
[----:B------:R-:W2:Y:S02]  /*15d0*/  LDG.E R30, desc[UR56][R8.64+0x4] ;  /* 0x00000438081e7981 */ /* 0x000ea4000c1e1900 */
[----:B--2---:R-:W-:-:S07]  /*15e0*/  IMAD.IADD R30, R30, 0x1, -R5 ;  /* 0x000000011e1e7824 */ /* 0x004fce00078e0a05 */
.L_x_399:
[----:B------:R-:W-:Y:S02]  /*15f0*/  ULDC.64 UR4, c[0x0][0xa10] ;  /* 0x0002840000047ab9 */ /* 0x000fe40000000a00 */
[----:B------:R-:W-:-:S04]  /*1600*/  ISETP.NE.U32.AND P0, PT, RZ, UR4, PT ;  /* 0x00000004ff007c0c */ /* 0x000fc8000bf05070 */
[----:B------:R-:W-:Y:S01]  /*1610*/  ISETP.NE.AND.EX P0, PT, RZ, UR5, PT, P0 ;  /* 0x00000005ff007c0c */ /* 0x000fe2000bf05300 */
[----:B-----5:R-:W-:Y:S01]  /*1620*/  IMAD.IADD R8, R30, 0x1, -R3 ;  /* 0x000000011e087824 */ /* 0x020fe200078e0a03 */
[----:B------:R-:W-:-:S11]  /*1630*/  ULDC.64 UR4, c[0x0][0xa30] ;  /* 0x00028c0000047ab9 */ /* 0x000fd60000000a00 */
[----:B0-----:R-:W0:Y:S02]  /*1640*/  @P0 LDC.64 R4, c[0x0][0xa10] ;  /* 0x00028400ff040b82 */ /* 0x001e240000000a00 */
[----:B0-----:R-:W-:-:S05]  /*1650*/  @P0 IMAD.WIDE R4, R31, 0x4, R4 ;  /* 0x000000041f040825 */ /* 0x001fca00078e0204 */
[----:B------:R-:W2:Y:S04]  /*1660*/  @P0 LDG.E R0, desc[UR56][R4.64] ;  /* 0x0000003804000981 */ /* 0x000ea8000c1e1900 */
[----:B------:R0:W2:Y:S01]  /*1670*/  @P0 LDG.E R9, desc[UR56][R4.64+0x4] ;  /* 0x0000043804090981 */ /* 0x0000a2000c1e1900 */
[----:B------:R-:W-:Y:S01]  /*1680*/  ISETP.NE.U32.AND P1, PT, RZ, UR4, PT ;  /* 0x00000004ff007c0c */ /* 0x000fe2000bf25070 */
[----:B------:R-:W-:-:S03]  /*1690*/  IMAD.MOV.U32 R24, RZ, RZ, R30 ;  /* 0x000000ffff187224 */ /* 0x000fc600078e001e */
[----:B------:R-:W-:Y:S01]  /*16a0*/  ISETP.NE.AND.EX P1, PT, RZ, UR5, PT, P1 ;  /* 0x00000005ff007c0c */ /* 0x000fe2000bf25310 */
[----:B0-----:R-:W-:-:S05]  /*16b0*/  IMAD.MOV R4, RZ, RZ, -R8 ;  /* 0x000000ffff047224 */ /* 0x001fca00078e0a08 */
[----:B------:R-:W-:-:S07]  /*16c0*/  VIMNMX R4, RZ, R4, !PT ;  /* 0x00000004ff047248 */ /* 0x000fce0007fe0100 */
[----:B------:R-:W-:-:S04]  /*16d0*/  @P1 IADD3 R6, P2, R32, UR4, RZ ;  /* 0x0000000420061c10 */ /* 0x000fc8000ff5e0ff */
[----:B------:R-:W-:-:S05]  /*16e0*/  @P1 IADD3.X R7, R36, UR5, RZ, P2, !PT ;  /* 0x0000000524071c10 */ /* 0x000fca00097fe4ff */
[----:B------:R0:W5:Y:S01]  /*16f0*/  @P1 LDG.E R24, desc[UR56][R6.64] ;  /* 0x0000003806181981 */ /* 0x000162000c1e1900 */
[----:B--2---:R-:W-:-:S04]  /*1700*/  @P0 IMAD.IADD R29, R9, 0x1, -R0 ;  /* 0x00000001091d0824 */ /* 0x004fc800078e0a00 */
[----:B------:R-:W-:-:S04]  /*1710*/  IMAD.IADD R130, R8, 0x1, R29 ;  /* 0x0000000108827824 */ /* 0x000fc800078e021d */
[----:B------:R-:W-:-:S04]  /*1720*/  VIADD R0, R130, 0xbf ;  /* 0x000000bf82007836 */ /* 0x000fc80000000000 */
[----:B------:R-:W-:-:S05]  /*1730*/  IMAD.HI R0, R0, 0x2aaaaaab, RZ ;  /* 0x2aaaaaab00007827 */ /* 0x000fca00078e02ff */
[----:B------:R-:W-:-:S04]  /*1740*/  SHF.R.U32.HI R3, RZ, 0x1f, R0 ;  /* 0x0000001fff037819 */ /* 0x000fc80000011600 */
[----:B------:R-:W-:-:S05]  /*1750*/  LEA.HI.SX32 R10, R0, R3, 0x1b ;  /* 0x00000003000a7211 */ /* 0x000fca00078fdaff */
[----:B------:R-:W-:Y:S01]  /*1760*/  IMAD R0, R10, 0xc0, -R8 ;  /* 0x000000c00a007824 */ /* 0x000fe200078e0a08 */
[----:B------:R0:W-:Y:S04]  /*1770*/  STL [R1+0x64], R10 ;  /* 0x0000640a01007387 */ /* 0x0001e80000100800 */
[----:B------:R-:W-:-:S04]  /*1780*/  VIMNMX R3, R0, R29, PT ;  /* 0x0000001d00037248 */ /* 0x000fc80003fe0100 */
[----:B------:R-:W-:Y:S01]  /*1790*/  ISETP.GT.AND P0, PT, R3, R4, PT ;  /* 0x000000040300720c */ /* 0x000fe20003f04270 */
[----:B------:R-:W-:-:S05]  /*17a0*/  IMAD.WIDE.U32 R4, R4, -0x55555555, RZ ;  /* 0xaaaaaaab04047825 */ /* 0x000fca00078e00ff */
[----:B------:R-:W-:-:S05]  /*17b0*/  SHF.R.U32.HI R28, RZ, 0x7, R5 ;  /* 0x00000007ff1c7819 */ /* 0x000fca0000011605 */
[----:B------:R-:W-:Y:S02]  /*17c0*/  IMAD.MOV.U32 R27, RZ, RZ, R28 ;  /* 0x000000ffff1b7224 */ /* 0x000fe400078e001c */
[----:B------:R-:W-:-:S04]  /*17d0*/  @P0 VIADD R0, R3, 0xbf ;  /* 0x000000bf03000836 */ /* 0x000fc80000000000 */
[----:B------:R-:W-:-:S05]  /*17e0*/  @P0 IMAD.HI R0, R0, 0x2aaaaaab, RZ ;  /* 0x2aaaaaab00000827 */ /* 0x000fca00078e02ff */
[----:B------:R-:W-:-:S04]  /*17f0*/  @P0 SHF.R.U32.HI R3, RZ, 0x1f, R0 ;  /* 0x0000001fff030819 */ /* 0x000fc80000011600 */
[----:B------:R-:W-:Y:S02]  /*1800*/  @P0 LEA.HI.SX32 R27, R0, R3, 0x1b ;  /* 0x00000003001b0211 */ /* 0x000fe400078fdaff */
[----:B------:R-:W-:Y:S02]  /*1810*/  PLOP3.LUT P0, PT, PT, PT, PT, 0x80, 0x0 ;  /* 0x000000000000781c */ /* 0x000fe40003f0f070 */
[----:B------:R-:W-:-:S13]  /*1820*/  ISETP.GT.AND P1, PT, R27, R28, PT ;  /* 0x0000001c1b00720c */ /* 0x000fda0003f24270 */
[----:B0-----:R-:W-:Y:S05]  /*1830*/  @!P1 BRA `(.L_x_400) ;  /* 0x0000004000249947 */ /* 0x001fea0003800000 */
[----:B------:R-:W-:Y:S01]  /*1840*/  VIADD R0, R2, 0x12400 ;  /* 0x0001240002007836 */ /* 0x000fe20000000000 */
[----:B------:R-:W-:Y:S04]  /*1850*/  BSSY B6, `(.L_x_401) ;  /* 0x0000013000067945 */ /* 0x000fe80003800000 */
[----:B------:R-:W-:-:S13]  /*1860*/  LOP3.LUT P0, RZ, R0, 0x3ff, RZ, 0xc0, !PT ;  /* 0x000003ff00ff7812 */ /* 0x000fda000780c0ff */
[----:B------:R-:W-:Y:S05]  /*1870*/  @!P0 BRA `(.L_x_402) ;  /* 0x0000000000408947 */ /* 0x000fea0003800000 */
        /* <DEDUP_REMOVED lines=15> */
[----:B-1---5:R-:W-:Y:S05]  /*1970*/  CALL.ABS.NOINC R14 ;  /* 0x000000000e007343 */ /* 0x022fea0003c00000 */
.L_x_402:
[----:B------:R-:W-:Y:S05]  /*1980*/  BSYNC B6 ;  /* 0x0000000000067941 */ /* 0x000fea0003800000 */
.L_x_401:
        /* <DEDUP_REMOVED lines=20> */
.L_x_404:
[----:B------:R-:W-:Y:S05]  /*1ad0*/  BSYNC B6 ;  /* 0x0000000000067941 */ /* 0x000fea0003800000 */
.L_x_403:
[----:B------:R-:W2:Y:S01]  /*1ae0*/  LDL R14, [R1+0x34] ;  /* 0x00003400010e7983 */ /* 0x000ea20000100800 */
[----:B------:R-:W-:Y:S01]  /*1af0*/  ULDC.64 UR4, c[0x0][0x9f8] ;  /* 0x00027e0000047ab9 */ /* 0x000fe20000000a00 */
[----:B------:R-:W0:Y:S01]  /*1b00*/  LDC.64 R58, c[0x0][0x300] ;  /* 0x0000c000ff3a7b82 */ /* 0x000e220000000a00 */
[----:B------:R-:W-:Y:S01]  /*1b10*/  ISETP.NE.U32.AND P0, PT, RZ, UR4, PT ;  /* 0x00000004ff007c0c */ /* 0x000fe2000bf05070 */
[----:B------:R-:W-:Y:S01]  /*1b20*/  IMAD.IADD R39, R35, 0x1, R30 ;  /* 0x0000000123277824 */ /* 0x000fe200078e021e */
[----:B------:R-:W-:Y:S02]  /*1b30*/  ULDC.64 UR6, c[0x0][0xa08] ;  /* 0x0002820000067ab9 */ /* 0x000fe40000000a00 */
[----:B------:R-:W-:Y:S01]  /*1b40*/  ISETP.NE.AND.EX P0, PT, RZ, UR5, PT, P0 ;  /* 0x00000005ff007c0c */ /* 0x000fe2000bf05300 */
[----:B------:R-:W1:Y:S01]  /*1b50*/  S2R R20, SR_TID.X ;  /* 0x0000000000147919 */ /* 0x000e620000002100 */
[----:B------:R-:W-:Y:S01]  /*1b60*/  SHF.R.S32.HI R10, RZ, 0x1f, R34 ;  /* 0x0000001fff0a7819 */ /* 0x000fe20000011422 */
[----:B------:R-:W3:Y:S01]  /*1b70*/  LDC.64 R8, c[0x0][0x3f8] ;  /* 0x0000fe00ff087b82 */ /* 0x000ee20000000a00 */
[----:B------:R-:W-:-:S07]  /*1b80*/  SHF.R.S32.HI R17, RZ, 0x1f, R16 ;  /* 0x0000001fff117819 */ /* 0x000fce0000011410 */
[----:B------:R-:W4:Y:S02]  /*1b90*/  LDC R73, c[0x0][0x3f4] ;  /* 0x0000fd00ff497b82 */ /* 0x000f240000000800 */
[----:B------:R-:W-:-:S04]  /*1ba0*/  @P0 IADD3 R4, P1, R32, UR4, RZ ;  /* 0x0000000420040c10 */ /* 0x000fc8000ff3e0ff */
[----:B------:R-:W-:Y:S01]  /*1bb0*/  @P0 IADD3.X R5, R36, UR5, RZ, P1, !PT ;  /* 0x0000000524050c10 */ /* 0x000fe20008ffe4ff */
[----:B------:R-:W-:Y:S01]  /*1bc0*/  ULDC.64 UR4, c[0x0][0x308] ;  /* 0x0000c20000047ab9 */ /* 0x000fe20000000a00 */
[----:B------:R-:W4:Y:S04]  /*1bd0*/  LDL.LU R36, [R1] ;  /* 0x0000000001247983 */ /* 0x000f280000300800 */
[----:B------:R1:W3:Y:S01]  /*1be0*/  @P0 LDG.E R31, desc[UR56][R4.64] ;  /* 0x00000038041f0981 */ /* 0x0002e2000c1e1900 */
[----:B------:R-:W-:Y:S01]  /*1bf0*/  SHF.R.S32.HI R41, RZ, 0x1f, R39 ;  /* 0x0000001fff297819 */ /* 0x000fe20000011427 */
[----:B0-----:R-:W-:Y:S01]  /*1c00*/  IMAD.WIDE.U32 R6, R39, R58, RZ ;  /* 0x0000003a27067225 */ /* 0x001fe200078e00ff */
[----:B------:R-:W-:-:S03]  /*1c10*/  ISETP.NE.U32.AND P0, PT, RZ, UR6, PT ;  /* 0x00000006ff007c0c */ /* 0x000fc6000bf05070 */
[----:B------:R-:W-:Y:S01]  /*1c20*/  IMAD R0, R41, R58, RZ ;  /* 0x0000003a29007224 */ /* 0x000fe200078e02ff */
[----:B------:R-:W-:-:S03]  /*1c30*/  ISETP.NE.AND.EX P0, PT, RZ, UR7, PT, P0 ;  /* 0x00000007ff007c0c */ /* 0x000fc6000bf05300 */
[----:B------:R-:W-:Y:S01]  /*1c40*/  IMAD R3, R39, R59, R0 ;  /* 0x0000003b27037224 */ /* 0x000fe200078e0200 */
[----:B-1----:R-:W-:-:S04]  /*1c50*/  SHF.R.U32.HI R42, RZ, 0x7, R20 ;  /* 0x00000007ff2a7819 */ /* 0x002fc80000011614 */
[----:B------:R-:W-:Y:S01]  /*1c60*/  IADD3 R7, R7, R3, RZ ;  /* 0x0000000307077210 */ /* 0x000fe20007ffe0ff */
[----:B------:R-:W-:Y:S01]  /*1c70*/  IMAD R3, R10, UR4, RZ ;  /* 0x000000040a037c24 */ /* 0x000fe2000f8e02ff */
[----:B------:R-:W-:-:S03]  /*1c80*/  ISETP.NE.AND P6, PT, R42, 0x1, PT ;  /* 0x000000012a00780c */ /* 0x000fc60003fc5270 */
[C---:B------:R-:W-:Y:S02]  /*1c90*/  IMAD R3, R34.reuse, UR5, R3 ;  /* 0x0000000522037c24 */ /* 0x040fe4000f8e0203 */
[----:B------:R-:W-:Y:S01]  /*1ca0*/  IMAD.WIDE.U32 R4, R34, UR4, R6 ;  /* 0x0000000422047c25 */ /* 0x000fe2000f8e0006 */
[----:B------:R-:W-:Y:S01]  /*1cb0*/  ULDC.64 UR4, c[0x0][0x310] ;  /* 0x0000c40000047ab9 */ /* 0x000fe20000000a00 */
[----:B------:R-:W-:Y:S02]  /*1cc0*/  SHF.R.S32.HI R38, RZ, 0x1f, R18 ;  /* 0x0000001fff267819 */ /* 0x000fe40000011412 */
[----:B------:R-:W-:Y:S02]  /*1cd0*/  IMAD.IADD R5, R5, 0x1, R3 ;  /* 0x0000000105057824 */ /* 0x000fe400078e0203 */
[----:B------:R-:W-:Y:S01]  /*1ce0*/  IMAD.WIDE.U32 R6, R18, R58, R16 ;  /* 0x0000003a12067225 */ /* 0x000fe200078e0010 */
[----:B------:R-:W0:Y:S03]  /*1cf0*/  S2R R40, SR_TID.X ;  /* 0x0000000000287919 */ /* 0x000e260000002100 */
[C---:B--2---:R-:W-:Y:S01]  /*1d00*/  IMAD.SHL.U32 R77, R14.reuse, 0x40, RZ ;  /* 0x000000400e4d7824 */ /* 0x044fe200078e00ff */
[----:B------:R-:W-:-:S02]  /*1d10*/  LOP3.LUT P1, RZ, R14, 0x4, RZ, 0xc0, !PT ;  /* 0x000000040eff7812 */ /* 0x000fc4000782c0ff */
[----:B------:R-:W2:Y:S01]  /*1d20*/  LDL R14, [R1+0x44] ;  /* 0x00004400010e7983 */ /* 0x000ea20000100800 */
[----:B---3--:R-:W-:Y:S02]  /*1d30*/  SHF.R.S32.HI R0, RZ, 0x1f, R31 ;  /* 0x0000001fff007819 */ /* 0x008fe4000001141f */
[----:B------:R-:W-:Y:S02]  /*1d40*/  SEL R61, R31, RZ, !P0 ;  /* 0x000000ff1f3d7207 */ /* 0x000fe40004000000 */
[----:B------:R-:W1:Y:S01]  /*1d50*/  LDC.64 R30, c[0x0][0x408] ;  /* 0x00010200ff1e7b82 */ /* 0x000e620000000a00 */
[----:B------:R-:W-:-:S05]  /*1d60*/  SEL R12, R0, RZ, !P0 ;  /* 0x000000ff000c7207 */ /* 0x000fca0004000000 */
[----:B------:R-:W-:Y:S02]  /*1d70*/  IMAD R0, R12, UR4, RZ ;  /* 0x000000040c007c24 */ /* 0x000fe4000f8e02ff */
[----:B------:R-:W-:-:S04]  /*1d80*/  IMAD.WIDE.U32 R4, R61, UR4, R4 ;  /* 0x000000043d047c25 */ /* 0x000fc8000f8e0004 */
[----:B------:R-:W-:Y:S01]  /*1d90*/  IMAD R79, R61, UR5, R0 ;  /* 0x000000053d4f7c24 */ /* 0x000fe2000f8e0200 */
[----:B------:R-:W-:Y:S05]  /*1da0*/  @!P6 WARPSYNC.ALL ;  /* 0x000000000000e948 */ /* 0x000fea0003800000 */
[----:B------:R-:W-:Y:S01]  /*1db0*/  IMAD R0, R38, R58, RZ ;  /* 0x0000003a26007224 */ /* 0x000fe200078e02ff */
[----:B------:R-:W-:Y:S01]  /*1dc0*/  ULDC.64 UR4, c[0x0][0x330] ;  /* 0x0000cc0000047ab9 */ /* 0x000fe20000000a00 */
[----:B------:R-:W-:Y:S01]  /*1dd0*/  IMAD.IADD R79, R5, 0x1, R79 ;  /* 0x00000001054f7824 */ /* 0x000fe200078e024f */
[----:B------:R-:W-:Y:S01]  /*1de0*/  IADD3 R80, P0, R4, R6, RZ ;  /* 0x0000000604507210 */ /* 0x000fe20007f1e0ff */
[----:B------:R-:W-:-:S02]  /*1df0*/  IMAD R3, R10, UR4, RZ ;  /* 0x000000040a037c24 */ /* 0x000fc4000f8e02ff */
[----:B------:R-:W-:Y:S02]  /*1e00*/  IMAD R0, R18, R59, R0 ;  /* 0x0000003b12007224 */ /* 0x000fe400078e0200 */
[C---:B------:R-:W-:Y:S02]  /*1e10*/  IMAD R3, R34.reuse, UR5, R3 ;  /* 0x0000000522037c24 */ /* 0x040fe4000f8e0203 */
[----:B------:R-:W-:Y:S01]  /*1e20*/  IMAD.WIDE.U32 R10, R34, UR4, R16 ;  /* 0x00000004220a7c25 */ /* 0x000fe2000f8e0010 */
[----:B------:R-:W-:Y:S01]  /*1e30*/  IADD3.X R78, R79, R7, R0, P0, !PT ;  /* 0x000000074f4e7210 */ /* 0x000fe200007fe400 */
[----:B------:R-:W-:Y:S02]  /*1e40*/  ULDC.64 UR4, c[0x0][0x338] ;  /* 0x0000ce0000047ab9 */ /* 0x000fe40000000a00 */
[----:B-1----:R-:W-:Y:S02]  /*1e50*/  IMAD R0, R38, R30, RZ ;  /* 0x0000001e26007224 */ /* 0x002fe400078e02ff */
[----:B------:R-:W-:Y:S01]  /*1e60*/  IMAD.IADD R11, R11, 0x1, R3 ;  /* 0x000000010b0b7824 */ /* 0x000fe200078e0203 */
[----:B------:R-:W-:Y:S01]  /*1e70*/  SHF.R.S32.HI R23, RZ, 0x1f, R22 ;  /* 0x0000001fff177819 */ /* 0x000fe20000011416 */
[----:B------:R-:W-:-:S02]  /*1e80*/  IMAD R3, R12, UR4, RZ ;  /* 0x000000040c037c24 */ /* 0x000fc4000f8e02ff */
[----:B------:R-:W-:Y:S02]  /*1e90*/  IMAD R13, R18, R31, R0 ;  /* 0x0000001f120d7224 */ /* 0x000fe400078e0200 */
[-C--:B------:R-:W-:Y:S02]  /*1ea0*/  IMAD R0, R38, R8.reuse, RZ ;  /* 0x0000000826007224 */ /* 0x080fe400078e02ff */
[C---:B------:R-:W-:Y:S02]  /*1eb0*/  IMAD R15, R61.reuse, UR5, R3 ;  /* 0x000000053d0f7c24 */ /* 0x040fe4000f8e0203 */
[----:B------:R-:W-:Y:S01]  /*1ec0*/  IMAD.WIDE.U32 R60, R61, UR4, R10 ;  /* 0x000000043d3c7c25 */ /* 0x000fe2000f8e000a */
[----:B----4-:R-:W-:Y:S01]  /*1ed0*/  ISETP.GE.AND P0, PT, R16, R73, PT ;  /* 0x000000491000720c */ /* 0x010fe20003f06270 */
[----:B------:R-:W-:Y:S02]  /*1ee0*/  ULDC UR4, c[0x0][0x2f4] ;  /* 0x0000bd0000047ab9 */ /* 0x000fe40000000800 */
[----:B------:R-:W-:-:S04]  /*1ef0*/  IMAD.WIDE.U32 R20, R18, R8, R22 ;  /* 0x0000000812147225 */ /* 0x000fc800078e0016 */
[C---:B------:R-:W-:Y:S02]  /*1f00*/  IMAD R7, R18.reuse, R9, R0 ;  /* 0x0000000912077224 */ /* 0x040fe400078e0200 */
[----:B------:R-:W-:-:S04]  /*1f10*/  IMAD.WIDE.U32 R10, R18, R8, R16 ;  /* 0x00000008120a7225 */ /* 0x000fc800078e0010 */
[----:B------:R-:W-:Y:S02]  /*1f20*/  IMAD.IADD R21, R21, 0x1, R7 ;  /* 0x0000000115157824 */ /* 0x000fe400078e0207 */
[----:B------:R-:W-:Y:S01]  /*1f30*/  IMAD.IADD R11, R7, 0x1, R11 ;  /* 0x00000001070b7824 */ /* 0x000fe200078e020b */
[----:B-----5:R-:W-:Y:S02]  /*1f40*/  SHF.R.S32.HI R7, RZ, 0x1f, R24 ;  /* 0x0000001fff077819 */ /* 0x020fe40000011418 */
[----:B------:R-:W-:-:S03]  /*1f50*/  LOP3.LUT R36, R36, 0xfffffffb, RZ, 0xc0, !PT ;  /* 0xfffffffb24247812 */ /* 0x000fc600078ec0ff */
[----:B------:R-:W-:Y:S01]  /*1f60*/  IMAD R6, R7, R30, RZ ;  /* 0x0000001e07067224 */ /* 0x000fe200078e02ff */
[----:B------:R-:W-:Y:S01]  /*1f70*/  SEL R3, R73, RZ, P0 ;  /* 0x000000ff49037207 */ /* 0x000fe20000000000 */
[----:B------:R-:W-:Y:S01]  /*1f80*/  IMAD R7, R7, R8, RZ ;  /* 0x0000000807077224 */ /* 0x000fe200078e02ff */
[----:B------:R-:W-:Y:S01]  /*1f90*/  @P1 LOP3.LUT R36, R36, 0x4, RZ, 0xfc, !PT ;  /* 0x0000000424241812 */ /* 0x000fe200078efcff */
[----:B------:R-:W-:Y:S01]  /*1fa0*/  IMAD R67, R24, R31, R6 ;  /* 0x0000001f18437224 */ /* 0x000fe200078e0206 */
[----:B------:R-:W-:Y:S01]  /*1fb0*/  IADD3 R6, P1, R18, R39, RZ ;  /* 0x0000002712067210 */ /* 0x000fe20007f3e0ff */
[----:B0-----:R-:W-:Y:S02]  /*1fc0*/  VIADD R40, R40, 0xffffff80 ;  /* 0xffffff8028287836 */ /* 0x001fe40000000000 */
[----:B------:R-:W-:Y:S02]  /*1fd0*/  IMAD.IADD R3, R16, 0x1, R3 ;  /* 0x0000000110037824 */ /* 0x000fe400078e0203 */
[----:B------:R-:W-:-:S02]  /*1fe0*/  IMAD R65, R24, R9, R7 ;  /* 0x0000000918417224 */ /* 0x000fc400078e0207 */
[----:B------:R-:W-:Y:S01]  /*1ff0*/  IMAD.X R7, R38, 0x1, R41, P1 ;  /* 0x0000000126077824 */ /* 0x000fe200008e0629 */
[----:B------:R-:W-:Y:S01]  /*2000*/  SHF.R.S32.HI R38, RZ, 0x1f, R40 ;  /* 0x0000001fff267819 */ /* 0x000fe20000011428 */
[----:B------:R-:W-:Y:S01]  /*2010*/  VIADD R32, R18, 0x60 ;  /* 0x0000006012207836 */ /* 0x000fe20000000000 */
[----:B------:R-:W-:Y:S02]  /*2020*/  SHF.R.S32.HI R0, RZ, 0x1f, R3 ;  /* 0x0000001fff007819 */ /* 0x000fe40000011403 */
[----:B------:R-:W-:Y:S02]  /*2030*/  LOP3.LUT R77, R77, 0x1c0, RZ, 0xc0, !PT ;  /* 0x000001c04d4d7812 */ /* 0x000fe400078ec0ff */
[----:B------:R-:W-:Y:S01]  /*2040*/  LEA.HI R38, R38, R40, RZ, 0x5 ;  /* 0x0000002826267211 */ /* 0x000fe200078f28ff */
[----:B------:R-:W-:Y:S01]  /*2050*/  VIADD R40, R18, 0x60 ;  /* 0x0000006012287836 */ /* 0x000fe20000000000 */
[----:B------:R-:W-:Y:S01]  /*2060*/  LEA.HI R0, R0, R3, RZ, 0x3 ;  /* 0x0000000300007211 */ /* 0x000fe200078f18ff */
[----:B------:R0:W-:Y:S01]  /*2070*/  STL [R1], R36 ;  /* 0x0000002401007387 */ /* 0x0001e20000100800 */
[----:B------:R-:W-:-:S02]  /*2080*/  SHF.R.U32.HI R74, RZ, 0x3, R77 ;  /* 0x00000003ff4a7819 */ /* 0x000fc4000001164d */
[----:B------:R-:W-:Y:S01]  /*2090*/  LOP3.LUT R3, R77, 0x18, R16, 0xf8, !PT ;  /* 0x000000184d037812 */ /* 0x000fe200078ef810 */
[----:B------:R-:W-:Y:S01]  /*20a0*/  IMAD.SHL.U32 R40, R40, 0x40, RZ ;  /* 0x0000004028287824 */ /* 0x000fe200078e00ff */
[----:B------:R-:W-:Y:S01]  /*20b0*/  SHF.R.S32.HI R75, RZ, 0x1f, R32 ;  /* 0x0000001fff4b7819 */ /* 0x000fe20000011420 */
[----:B------:R-:W-:Y:S01]  /*20c0*/  IMAD.SHL.U32 R32, R32, 0x40, RZ ;  /* 0x0000004020207824 */ /* 0x000fe200078e00ff */
[----:B------:R-:W-:Y:S02]  /*20d0*/  LOP3.LUT R3, R3, R74, RZ, 0x3c, !PT ;  /* 0x0000004a03037212 */ /* 0x000fe400078e3cff */
[----:B------:R-:W-:Y:S01]  /*20e0*/  SHF.R.S32.HI R38, RZ, 0x5, R38 ;  /* 0x00000005ff267819 */ /* 0x000fe20000011426 */
[-C--:B------:R-:W-:Y:S01]  /*20f0*/  IMAD.WIDE.U32 R56, R18, R30.reuse, R22 ;  /* 0x0000001e12387225 */ /* 0x080fe200078e0016 */
[----:B------:R-:W-:Y:S02]  /*2100*/  LOP3.LUT R40, R40, 0x1c0, RZ, 0xc0, !PT ;  /* 0x000001c028287812 */ /* 0x000fe400078ec0ff */
[----:B------:R-:W-:Y:S01]  /*2110*/  LOP3.LUT R32, R32, 0x1c0, RZ, 0xc0, !PT ;  /* 0x000001c020207812 */ /* 0x000fe200078ec0ff */
[----:B------:R-:W-:Y:S01]  /*2120*/  IMAD.WIDE.U32 R34, R18, R30, R16 ;  /* 0x0000001e12227225 */ /* 0x000fe200078e0010 */
[----:B------:R-:W-:-:S03]  /*2130*/  LOP3.LUT R12, R40, 0x38, R0, 0xf8, !PT ;  /* 0x00000038280c7812 */ /* 0x000fc600078ef800 */
[----:B------:R-:W-:Y:S01]  /*2140*/  IMAD R69, R38, 0x200, R3 ;  /* 0x0000020026457824 */ /* 0x000fe200078e0203 */
[----:B------:R-:W-:Y:S01]  /*2150*/  LOP3.LUT R3, R77, 0x38, R0, 0xf8, !PT ;  /* 0x000000384d037812 */ /* 0x000fe200078ef800 */
[----:B------:R-:W-:Y:S01]  /*2160*/  IMAD.IADD R57, R57, 0x1, R13 ;  /* 0x0000000139397824 */ /* 0x000fe200078e020d */
[----:B------:R-:W-:Y:S01]  /*2170*/  SHF.R.U32.HI R32, RZ, 0x3, R32 ;  /* 0x00000003ff207819 */ /* 0x000fe20000011620 */
[----:B------:R-:W-:Y:S01]  /*2180*/  IMAD.IADD R35, R13, 0x1, R35 ;  /* 0x000000010d237824 */ /* 0x000fe200078e0223 */
[----:B------:R-:W-:Y:S01]  /*2190*/  LOP3.LUT R3, R3, R74, RZ, 0x3c, !PT ;  /* 0x0000004a03037212 */ /* 0x000fe200078e3cff */
[----:B------:R-:W-:Y:S01]  /*21a0*/  IMAD R13, R59, 0xc0, RZ ;  /* 0x000000c03b0d7824 */ /* 0x000fe200078e02ff */
[----:B------:R-:W-:Y:S01]  /*21b0*/  LOP3.LUT R12, R12, R32, RZ, 0x3c, !PT ;  /* 0x000000200c0c7212 */ /* 0x000fe200078e3cff */
[----:B------:R-:W-:Y:S01]  /*21c0*/  IMAD R71, R31, 0xc0, RZ ;  /* 0x000000c01f477824 */ /* 0x000fe200078e02ff */
[----:B------:R-:W-:Y:S01]  /*21d0*/  LOP3.LUT R64, R0, 0xfffffff8, RZ, 0xc0, !PT ;  /* 0xfffffff800407812 */ /* 0x000fe200078ec0ff */
[----:B------:R-:W-:-:S04]  /*21e0*/  IMAD.WIDE.U32 R56, R24, R30, R56 ;  /* 0x0000001e18387225 */ /* 0x000fc800078e0038 */
[----:B------:R-:W-:-:S04]  /*21f0*/  IMAD.WIDE.U32 R34, R24, R30, R34 ;  /* 0x0000001e18227225 */ /* 0x000fc800078e0022 */
[----:B------:R-:W-:Y:S02]  /*2200*/  IMAD R37, R9, 0xc0, RZ ;  /* 0x000000c009257824 */ /* 0x000fe400078e02ff */
[----:B------:R-:W-:-:S04]  /*2210*/  IMAD.WIDE.U32 R20, R24, R8, R20 ;  /* 0x0000000818147225 */ /* 0x000fc800078e0014 */
[----:B------:R-:W-:-:S04]  /*2220*/  IMAD.WIDE.U32 R10, R24, R8, R10 ;  /* 0x00000008180a7225 */ /* 0x000fc800078e000a */
[----:B------:R-:W-:Y:S02]  /*2230*/  VIADD R76, R16, 0x20 ;  /* 0x00000020104c7836 */ /* 0x000fe40000000000 */
[----:B------:R-:W-:Y:S01]  /*2240*/  IMAD.WIDE.U32 R58, R58, 0xc0, RZ ;  /* 0x000000c03a3a7825 */ /* 0x000fe200078e00ff */
[----:B------:R-:W-:-:S03]  /*2250*/  SHF.R.S32.HI R63, RZ, 0x3, R0 ;  /* 0x00000003ff3f7819 */ /* 0x000fc60000011400 */
[----:B------:R-:W-:-:S04]  /*2260*/  IMAD.WIDE.U32 R30, R30, 0xc0, RZ ;  /* 0x000000c01e1e7825 */ /* 0x000fc800078e00ff */
[----:B------:R-:W-:Y:S01]  /*2270*/  IMAD.WIDE.U32 R8, R8, 0xc0, RZ ;  /* 0x000000c008087825 */ /* 0x000fe200078e00ff */
[----:B------:R-:W-:Y:S02]  /*2280*/  ISETP.GE.AND P1, PT, R16, UR4, PT ;  /* 0x0000000410007c0c */ /* 0x000fe4000bf26270 */
[----:B------:R-:W-:Y:S01]  /*2290*/  ISETP.GE.AND P2, PT, R76, UR4, PT ;  /* 0x000000044c007c0c */ /* 0x000fe2000bf46270 */
[----:B------:R-:W-:Y:S01]  /*22a0*/  IMAD.IADD R68, R57, 0x1, R67 ;  /* 0x0000000139447824 */ /* 0x000fe200078e0243 */
[----:B------:R-:W-:Y:S01]  /*22b0*/  SHF.R.S32.HI R62, RZ, 0x1f, R64 ;  /* 0x0000001fff3e7819 */ /* 0x000fe20000011440 */
[----:B------:R-:W-:Y:S02]  /*22c0*/  IMAD.IADD R66, R21, 0x1, R65 ;  /* 0x0000000115427824 */ /* 0x000fe400078e0241 */
[----:B------:R-:W-:Y:S02]  /*22d0*/  IMAD R32, R38, 0x200, R3 ;  /* 0x0000020026207824 */ /* 0x000fe400078e0203 */
[----:B------:R-:W-:-:S02]  /*22e0*/  VIADD R94, R42, 0x8 ;  /* 0x000000082a5e7836 */ /* 0x000fc40000000000 */
[----:B------:R-:W-:Y:S02]  /*22f0*/  IMAD.SHL.U32 R73, R73, 0x2, RZ ;  /* 0x0000000249497824 */ /* 0x000fe400078e00ff */
[----:B------:R-:W-:Y:S02]  /*2300*/  IMAD.IADD R72, R59, 0x1, R13 ;  /* 0x000000013b487824 */ /* 0x000fe400078e020d */
[----:B------:R-:W-:Y:S02]  /*2310*/  IMAD.IADD R71, R31, 0x1, R71 ;  /* 0x000000011f477824 */ /* 0x000fe400078e0247 */
[----:B------:R-:W-:Y:S02]  /*2320*/  IMAD.IADD R70, R9, 0x1, R37 ;  /* 0x0000000109467824 */ /* 0x000fe400078e0225 */
[----:B------:R-:W-:Y:S02]  /*2330*/  IMAD.IADD R67, R67, 0x1, R35 ;  /* 0x0000000143437824 */ /* 0x000fe400078e0223 */
[----:B------:R-:W-:-:S02]  /*2340*/  IMAD.IADD R65, R65, 0x1, R11 ;  /* 0x0000000141417824 */ /* 0x000fc400078e020b */
[----:B------:R-:W-:Y:S02]  /*2350*/  IMAD.IADD R0, R61, 0x1, R15 ;  /* 0x000000013d007824 */ /* 0x000fe400078e020f */
[----:B--2---:R-:W-:Y:S01]  /*2360*/  IMAD.IADD R3, R14, 0x1, R12 ;  /* 0x000000010e037824 */ /* 0x004fe200078e020c */
[----:B0-----:R-:W-:Y:S06]  /*2370*/  @!P6 BAR.SYNC.DEFER_BLOCKING 0x9, 0x100 ;  /* 0x024400000000eb1d */ /* 0x001fec0000010000 */
.L_x_454:
[----:B------:R-:W2:Y:S01]  /*2380*/  LDL R45, [R1+0x34] ;  /* 0x00003400012d7983 */ /* 0x000ea20000100800 */
[----:B------:R-:W0:Y:S03]  /*2390*/  LDC.64 R82, c[0x0][0x2e8] ;  /* 0x0000ba00ff527b82 */ /* 0x000e260000000a00 */
[----:B------:R-:W3:Y:S01]  /*23a0*/  LDL.LU R44, [R1] ;  /* 0x00000000012c7983 */ /* 0x000ee20000300800 */
[----:B------:R-:W-:Y:S01]  /*23b0*/  VIADD R39, R27, 0xffffffff ;  /* 0xffffffff1b277836 */ /* 0x000fe20000000000 */
[----:B------:R-:W-:Y:S05]  /*23c0*/  YIELD ;  /* 0x0000000000007946 */ /* 0x000fea0003800000 */
[----:B------:R-:W-:Y:S01]  /*23d0*/  SHF.R.S32.HI R38, RZ, 0x1f, R39 ;  /* 0x0000001fff267819 */ /* 0x000fe20000011427 */
[-C--:B------:R-:W-:Y:S01]  /*23e0*/  IMAD R13, R72, R39.reuse, RZ ;  /* 0x00000027480d7224 */ /* 0x080fe200078e02ff */
[----:B------:R-:W1:Y:S01]  /*23f0*/  LDC.64 R88, c[0x0][0x300] ;  /* 0x0000c000ff587b82 */ /* 0x000e620000000a00 */
[----:B------:R-:W-:Y:S01]  /*2400*/  IMAD.WIDE.U32 R14, R58, R39, RZ ;  /* 0x000000273a0e7225 */ /* 0x000fe200078e00ff */
[----:B------:R-:W-:Y:S03]  /*2410*/  BSSY B0, `(.L_x_405) ;  /* 0x00002f3000007945 */ /* 0x000fe60003800000 */
[----:B------:R-:W-:Y:S01]  /*2420*/  IMAD R13, R38, R58, R13 ;  /* 0x0000003a260d7224 */ /* 0x000fe200078e020d */
[----:B------:R-:W-:Y:S01]  /*2430*/  IADD3 R27, P4, R80, R14, RZ ;  /* 0x0000000e501b7210 */ /* 0x000fe20007f9e0ff */
[----:B------:R-:W-:Y:S01]  /*2440*/  IMAD.MOV.U32 R86, RZ, RZ, R14 ;  /* 0x000000ffff567224 */ /* 0x000fe200078e000e */
[----:B------:R-:W4:Y:S01]  /*2450*/  LDC R90, c[0x0][0x3f4] ;  /* 0x0000fd00ff5a7b82 */ /* 0x000f220000000800 */
[----:B------:R-:W-:-:S02]  /*2460*/  IMAD.IADD R87, R15, 0x1, R13 ;  /* 0x000000010f577824 */ /* 0x000fc400078e020d */
[----:B------:R-:W-:Y:S02]  /*2470*/  IMAD R15, R19, 0x3000, R69 ;  /* 0x00003000130f7824 */ /* 0x000fe400078e0245 */
[----:B------:R-:W-:Y:S01]  /*2480*/  IMAD.X R36, R87, 0x1, R78, P4 ;  /* 0x0000000157247824 */ /* 0x000fe200020e064e */
[----:B0-----:R-:W-:Y:S01]  /*2490*/  LEA R42, P4, R27, R82, 0x1 ;  /* 0x000000521b2a7211 */ /* 0x001fe200078808ff */
[----:B------:R-:W-:-:S03]  /*24a0*/  IMAD R92, R15, 0x2, R26 ;  /* 0x000000020f5c7824 */ /* 0x000fc600078e021a */
[----:B------:R-:W-:Y:S01]  /*24b0*/  LEA.HI.X R43, R27, R83, R36, 0x1, P4 ;  /* 0x000000531b2b7211 */ /* 0x000fe200020f0c24 */
[----:B------:R-:W-:Y:S01]  /*24c0*/  IMAD.MOV.U32 R27, RZ, RZ, R39 ;  /* 0x000000ffff1b7224 */ /* 0x000fe200078e0027 */
[----:B------:R-:W-:Y:S01]  /*24d0*/  ISETP.GT.AND P4, PT, R39, R28, PT ;  /* 0x0000001c2700720c */ /* 0x000fe20003f84270 */
[----:B-1----:R-:W-:-:S04]  /*24e0*/  IMAD.WIDE.U32 R12, R88, 0x60, R86 ;  /* 0x00000060580c7825 */ /* 0x002fc800078e0056 */
[----:B------:R-:W-:Y:S01]  /*24f0*/  IMAD R37, R89, 0x60, RZ ;  /* 0x0000006059257824 */ /* 0x000fe200078e02ff */
[----:B------:R-:W-:-:S04]  /*2500*/  IADD3 R12, P3, R80, R12, RZ ;  /* 0x0000000c500c7210 */ /* 0x000fc80007f7e0ff */
[----:B------:R-:W-:Y:S01]  /*2510*/  IADD3.X R14, R78, R13, R37, P3, !PT ;  /* 0x0000000d4e0e7210 */ /* 0x000fe20001ffe425 */
[----:B------:R-:W-:Y:S01]  /*2520*/  VIADD R13, R15, 0x20 ;  /* 0x000000200f0d7836 */ /* 0x000fe20000000000 */
[----:B------:R-:W-:-:S04]  /*2530*/  LEA R40, P3, R12, R82, 0x1 ;  /* 0x000000520c287211 */ /* 0x000fc800078608ff */
[----:B------:R-:W-:Y:S02]  /*2540*/  LEA.HI.X R41, R12, R83, R14, 0x1, P3 ;  /* 0x000000530c297211 */ /* 0x000fe400018f0c0e */
[----:B----4-:R-:W-:Y:S02]  /*2550*/  ISETP.GE.AND P3, PT, R90, 0x1, PT ;  /* 0x000000015a00780c */ /* 0x010fe40003f66270 */
[----:B--2---:R-:W-:Y:S02]  /*2560*/  LOP3.LUT P5, RZ, R45, 0x4, RZ, 0xc0, !PT ;  /* 0x000000042dff7812 */ /* 0x004fe400078ac0ff */
[----:B---3--:R-:W-:-:S04]  /*2570*/  LOP3.LUT R44, R44, 0xfffffffd, RZ, 0xc0, !PT ;  /* 0xfffffffd2c2c7812 */ /* 0x008fc800078ec0ff */
[----:B------:R-:W-:-:S05]  /*2580*/  @P4 LOP3.LUT R44, R44, 0x2, RZ, 0xfc, !PT ;  /* 0x000000022c2c4812 */ /* 0x000fca00078efcff */
[----:B------:R0:W-:Y:S02]  /*2590*/  STL [R1], R44 ;  /* 0x0000002c01007387 */ /* 0x0001e40000100800 */
[----:B------:R-:W-:-:S04]  /*25a0*/  @P5 VIADD R13, R15, 0xffffffe0 ;  /* 0xffffffe00f0d5836 */ /* 0x000fc80000000000 */
[----:B------:R-:W-:Y:S01]  /*25b0*/  IMAD R84, R13, 0x2, R26 ;  /* 0x000000020d547824 */ /* 0x000fe200078e021a */
[----:B------:R-:W-:Y:S06]  /*25c0*/  @!P3 BRA `(.L_x_406) ;  /* 0x0000002800f4b947 */ /* 0x000fec0003800000 */
[----:B------:R-:W-:Y:S01]  /*25d0*/  ULDC.U8 UR4, c[0x0][0x410] ;  /* 0x0001040000047ab9 */ /* 0x000fe20000000000 */
[-C--:B------:R-:W-:Y:S01]  /*25e0*/  IMAD R13, R70, R39.reuse, RZ ;  /* 0x00000027460d7224 */ /* 0x080fe200078e02ff */
[----:B------:R-:W-:Y:S01]  /*25f0*/  ISETP.NE.AND P3, PT, RZ, UR4, PT ;  /* 0x00000004ff007c0c */ /* 0x000fe2000bf65270 */
[-C--:B------:R-:W-:Y:S02]  /*2600*/  IMAD R15, R71, R39.reuse, RZ ;  /* 0x00000027470f7224 */ /* 0x080fe400078e02ff */
[----:B------:R-:W-:Y:S02]  /*2610*/  IMAD R13, R38, R8, R13 ;  /* 0x00000008260d7224 */ /* 0x000fe400078e020d */
[----:B------:R-:W-:Y:S02]  /*2620*/  IMAD R85, R27, -0xc0, R29 ;  /* 0xffffff401b557824 */ /* 0x000fe400078e021d */
[----:B------:R-:W-:-:S03]  /*2630*/  IMAD.WIDE.U32 R50, R8, R39, RZ ;  /* 0x0000002708327225 */ /* 0x000fc600078e00ff */
[----:B------:R-:W-:Y:S01]  /*2640*/  VIMNMX R85, R85, 0xc0, PT ;  /* 0x000000c055557848 */ /* 0x000fe20003fe0100 */
[----:B------:R-:W-:Y:S01]  /*2650*/  IMAD R15, R38, R30, R15 ;  /* 0x0000001e260f7224 */ /* 0x000fe200078e020f */
[----:B------:R-:W-:Y:S01]  /*2660*/  IADD3 R91, R51, R13, RZ ;  /* 0x0000000d335b7210 */ /* 0x000fe20007ffe0ff */
[----:B------:R-:W-:-:S04]  /*2670*/  IMAD.WIDE.U32 R48, R30, R39, RZ ;  /* 0x000000271e307225 */ /* 0x000fc800078e00ff */
[----:B------:R-:W-:Y:S01]  /*2680*/  IMAD.IADD R81, R49, 0x1, R15 ;  /* 0x0000000131517824 */ /* 0x000fe200078e020f */
[----:B------:R-:W-:Y:S06]  /*2690*/  @!P3 BRA `(.L_x_407) ;  /* 0x000000140014b947 */ /* 0x000fec0003800000 */
[----:B------:R-:W-:Y:S01]  /*26a0*/  ISETP.GE.AND P4, PT, R18, R85, PT ;  /* 0x000000551200720c */ /* 0x000fe20003f86270 */
[----:B------:R-:W-:Y:S01]  /*26b0*/  BSSY B1, `(.L_x_408) ;  /* 0x000001e000017945 */ /* 0x000fe20003800000 */
[----:B------:R-:W-:Y:S02]  /*26c0*/  CS2R R36, SRZ ;  /* 0x0000000000247805 */ /* 0x000fe4000001ff00 */
[----:B------:R-:W-:Y:S02]  /*26d0*/  CS2R R52, SRZ ;  /* 0x0000000000347805 */ /* 0x000fe4000001ff00 */
[----:B------:R-:W-:Y:S02]  /*26e0*/  CS2R R82, SRZ ;  /* 0x0000000000527805 */ /* 0x000fe4000001ff00 */
[----:B------:R-:W-:Y:S02]  /*26f0*/  CS2R R54, SRZ ;  /* 0x0000000000367805 */ /* 0x000fe4000001ff00 */
[----:B0-----:R-:W-:-:S02]  /*2700*/  CS2R R44, SRZ ;  /* 0x00000000002c7805 */ /* 0x001fc4000001ff00 */
[----:B------:R-:W-:Y:S02]  /*2710*/  CS2R R38, SRZ ;  /* 0x0000000000267805 */ /* 0x000fe4000001ff00 */
[----:B------:R-:W-:Y:S02]  /*2720*/  CS2R R46, SRZ ;  /* 0x00000000002e7805 */ /* 0x000fe4000001ff00 */
[----:B------:R-:W-:Y:S01]  /*2730*/  CS2R R86, SRZ ;  /* 0x0000000000567805 */ /* 0x000fe2000001ff00 */
[----:B------:R-:W-:Y:S06]  /*2740*/  @P4 BRA `(.L_x_409) ;  /* 0x0000000000504947 */ /* 0x000fec0003800000 */
[----:B------:R-:W-:Y:S01]  /*2750*/  IADD3 R13, P3, R20, R50, RZ ;  /* 0x00000032140d7210 */ /* 0x000fe20007f7e0ff */
[----:B------:R-:W-:Y:S01]  /*2760*/  ULDC.64 UR4, c[0x0][0x3e8] ;  /* 0x0000fa0000047ab9 */ /* 0x000fe20000000a00 */
[----:B------:R-:W-:Y:S02]  /*2770*/  CS2R R82, SRZ ;  /* 0x0000000000527805 */ /* 0x000fe4000001ff00 */
[----:B------:R-:W-:Y:S01]  /*2780*/  CS2R R86, SRZ ;  /* 0x0000000000567805 */ /* 0x000fe2000001ff00 */
[----:B------:R-:W-:Y:S01]  /*2790*/  IMAD.X R14, R91, 0x1, R66, P3 ;  /* 0x000000015b0e7824 */ /* 0x000fe200018e0642 */
[----:B------:R-:W-:-:S05]  /*27a0*/  IADD3 R15, P3, R56, R48, RZ ;  /* 0x00000030380f7210 */ /* 0x000fca0007f7e0ff */
[----:B------:R-:W-:Y:S01]  /*27b0*/  IMAD.X R52, R81, 0x1, R68, P3 ;  /* 0x0000000151347824 */ /* 0x000fe200018e0644 */
[----:B------:R-:W-:-:S04]  /*27c0*/  LEA R12, P3, R13, UR4, 0x1 ;  /* 0x000000040d0c7c11 */ /* 0x000fc8000f8608ff */
[----:B------:R-:W-:Y:S01]  /*27d0*/  LEA.HI.X R13, R13, UR5, R14, 0x1, P3 ;  /* 0x000000050d0d7c11 */ /* 0x000fe200098f0c0e */
[----:B------:R-:W-:Y:S02]  /*27e0*/  ULDC.64 UR4, c[0x0][0x400] ;  /* 0x0001000000047ab9 */ /* 0x000fe40000000a00 */
[----:B------:R-:W-:-:S04]  /*27f0*/  LEA R14, P3, R15, UR4, 0x1 ;  /* 0x000000040f0e7c11 */ /* 0x000fc8000f8608ff */
[----:B------:R-:W-:Y:S02]  /*2800*/  LEA.HI.X R15, R15, UR5, R52, 0x1, P3 ;  /* 0x000000050f0f7c11 */ /* 0x000fe400098f0c34 */
[----:B------:R-:W-:Y:S02]  /*2810*/  ISETP.GE.AND P3, PT, R22, R90, PT ;  /* 0x0000005a1600720c */ /* 0x000fe40003f66270 */
[----:B------:R-:W-:Y:S02]  /*2820*/  CS2R R52, SRZ ;  /* 0x0000000000347805 */ /* 0x000fe4000001ff00 */
[----:B------:R-:W-:-:S09]  /*2830*/  CS2R R54, SRZ ;  /* 0x0000000000367805 */ /* 0x000fd2000001ff00 */
[----:B------:R0:W5:Y:S04]  /*2840*/  @!P3 LDG.E.64 R82, desc[UR56][R12.64] ;  /* 0x000000380c52b981 */ /* 0x000168000c1e1b00 */
[----:B------:R0:W5:Y:S01]  /*2850*/  @!P3 LDG.E.64 R86, desc[UR56][R14.64] ;  /* 0x000000380e56b981 */ /* 0x000162000c1e1b00 */
[----:B------:R-:W-:-:S13]  /*2860*/  ISETP.GE.AND P3, PT, R154, R90, PT ;  /* 0x0000005a9a00720c */ /* 0x000fda0003f66270 */
[----:B------:R0:W5:Y:S04]  /*2870*/  @!P3 LDG.E.64 R52, desc[UR56][R12.64+0x20] ;  /* 0x000020380c34b981 */ /* 0x000168000c1e1b00 */
[----:B------:R0:W5:Y:S02]  /*2880*/  @!P3 LDG.E.64 R54, desc[UR56][R14.64+0x20] ;  /* 0x000020380e36b981 */ /* 0x000164000c1e1b00 */
.L_x_409:
[----:B------:R-:W-:Y:S05]  /*2890*/  BSYNC B1 ;  /* 0x0000000000017941 */ /* 0x000fea0003800000 */
.L_x_408:
[----:B0-----:R-:W-:Y:S01]  /*28a0*/  VIADD R12, R18, 0x60 ;  /* 0x00000060120c7836 */ /* 0x001fe20000000000 */
[----:B------:R-:W-:Y:S01]  /*28b0*/  BSSY B1, `(.L_x_410) ;  /* 0x0000021000017945 */ /* 0x000fe20003800000 */
[----:B-----5:R-:W-:Y:S02]  /*28c0*/  IMAD.MOV.U32 R88, RZ, RZ, R52 ;  /* 0x000000ffff587224 */ /* 0x020fe400078e0034 */
[----:B------:R-:W-:Y:S01]  /*28d0*/  IMAD.MOV.U32 R89, RZ, RZ, R53 ;  /* 0x000000ffff597224 */ /* 0x000fe200078e0035 */
[----:B------:R-:W-:-:S13]  /*28e0*/  ISETP.GE.AND P5, PT, R12, R85, PT ;  /* 0x000000550c00720c */ /* 0x000fda0003fa6270 */
[----:B------:R-:W-:Y:S05]  /*28f0*/  @P5 BRA `(.L_x_411) ;  /* 0x0000000000705947 */ /* 0x000fea0003800000 */
[----:B------:R-:W0:Y:S01]  /*2900*/  LDC.64 R12, c[0x0][0x3f8] ;  /* 0x0000fe00ff0c7b82 */ /* 0x000e220000000a00 */
[----:B------:R-:W-:Y:S01]  /*2910*/  IMAD.MOV.U32 R51, RZ, RZ, R91 ;  /* 0x000000ffff337224 */ /* 0x000fe200078e005b */
[----:B------:R-:W-:Y:S01]  /*2920*/  ULDC.64 UR4, c[0x0][0x3e8] ;  /* 0x0000fa0000047ab9 */ /* 0x000fe20000000a00 */
[----:B------:R-:W-:Y:S01]  /*2930*/  IMAD.MOV.U32 R49, RZ, RZ, R81 ;  /* 0x000000ffff317224 */ /* 0x000fe200078e0051 */
[----:B------:R-:W-:Y:S02]  /*2940*/  CS2R R44, SRZ ;  /* 0x00000000002c7805 */ /* 0x000fe4000001ff00 */
[----:B------:R-:W-:Y:S01]  /*2950*/  CS2R R46, SRZ ;  /* 0x00000000002e7805 */ /* 0x000fe2000001ff00 */
[----:B0-----:R-:W-:-:S04]  /*2960*/  IMAD.WIDE.U32 R50, R12, 0x60, R50 ;  /* 0x000000600c327825 */ /* 0x001fc800078e0032 */
[----:B------:R-:W-:Y:S01]  /*2970*/  IMAD R13, R13, 0x60, RZ ;  /* 0x000000600d0d7824 */ /* 0x000fe200078e02ff */
[----:B------:R-:W-:-:S04]  /*2980*/  IADD3 R14, P3, R20, R50, RZ ;  /* 0x00000032140e7210 */ /* 0x000fc80007f7e0ff */
[----:B------:R-:W-:Y:S02]  /*2990*/  IADD3.X R51, R66, R51, R13, P3, !PT ;  /* 0x0000003342337210 */ /* 0x000fe40001ffe40d */
[----:B------:R-:W0:Y:S02]  /*29a0*/  LDC.64 R12, c[0x0][0x408] ;  /* 0x00010200ff0c7b82 */ /* 0x000e240000000a00 */
[----:B0-----:R-:W-:-:S04]  /*29b0*/  IMAD.WIDE.U32 R48, R12, 0x60, R48 ;  /* 0x000000600c307825 */ /* 0x001fc800078e0030 */
[----:B------:R-:W-:Y:S01]  /*29c0*/  IMAD R13, R13, 0x60, RZ ;  /* 0x000000600d0d7824 */ /* 0x000fe200078e02ff */
[----:B------:R-:W-:-:S04]  /*29d0*/  IADD3 R15, P3, R56, R48, RZ ;  /* 0x00000030380f7210 */ /* 0x000fc80007f7e0ff */
[----:B------:R-:W-:Y:S02]  /*29e0*/  IADD3.X R48, R68, R49, R13, P3, !PT ;  /* 0x0000003144307210 */ /* 0x000fe40001ffe40d */
        /* <DEDUP_REMOVED lines=13> */
.L_x_411:
[----:B------:R-:W-:Y:S05]  /*2ac0*/  BSYNC B1 ;  /* 0x0000000000017941 */ /* 0x000fea0003800000 */
.L_x_410:
[----:B0-----:R-:W-:Y:S01]  /*2ad0*/  IMAD.MOV.U32 R12, RZ, RZ, R82 ;  /* 0x000000ffff0c7224 */ /* 0x001fe200078e0052 */
[----:B------:R-:W-:Y:S01]  /*2ae0*/  ISETP.NE.AND P3, PT, R155, 0x3, PT ;  /* 0x000000039b00780c */ /* 0x000fe20003f65270 */
[----:B------:R-:W-:Y:S01]  /*2af0*/  IMAD.MOV.U32 R13, RZ, RZ, R83 ;  /* 0x000000ffff0d7224 */ /* 0x000fe200078e0053 */
[----:B------:R-:W-:Y:S01]  /*2b00*/  PRMT R100, R88, 0x7610, R100 ;  /* 0x0000761058647816 */ /* 0x000fe20000000064 */
        /* <DEDUP_REMOVED lines=8> */
[----:B-----5:R-:W-:Y:S01]  /*2b90*/  IMAD.MOV.U32 R12, RZ, RZ, R36 ;  /* 0x000000ffff0c7224 */ /* 0x020fe200078e0024 */
        /* <DEDUP_REMOVED lines=14> */
[----:B------:R-:W-:-:S02]  /*2c80*/  PRMT R51, R12, 0x7610, R51 ;  /* 0x000076100c337816 */ /* 0x000fc40000000033 */
[----:B------:R-:W-:Y:S02]  /*2c90*/  PRMT R88, R13, 0x7610, R88 ;  /* 0x000076100d587816 */ /* 0x000fe40000000058 */
[----:B------:R-:W-:Y:S02]  /*2ca0*/  PRMT R95, R14, 0x7610, R95 ;  /* 0x000076100e5f7816 */ /* 0x000fe4000000005f */
[----:B------:R-:W-:Y:S01]  /*2cb0*/  PRMT R96, R15, 0x7610, R96 ;  /* 0x000076100f607816 */ /* 0x000fe20000000060 */
[----:B------:R-:W-:Y:S06]  /*2cc0*/  @!P3 BRA `(.L_x_412) ;  /* 0x000000000004b947 */ /* 0x000fec0003800000 */
[----:B------:R-:W-:Y:S01]  /*2cd0*/  BPT.TRAP 0x1 ;  /* 0x000000040000795c */ /* 0x000fe20000300000 */
.L_x_412:
[----:B------:R-:W-:Y:S01]  /*2ce0*/  IMAD R81, R19, 0x8, R2 ;  /* 0x0000000813517824 */ /* 0x000fe200078e0202 */
[----:B------:R-:W-:Y:S01]  /*2cf0*/  SHF.L.U32 R93, R153, 0x1f, RZ ;  /* 0x0000001f995d7819 */ /* 0x000fe200000006ff */
[----:B------:R-:W-:Y:S03]  /*2d00*/  BSSY B1, `(.L_x_413) ;  /* 0x0000003000017945 */ /* 0x000fe60003800000 */
[----:B------:R-:W0:Y:S02]  /*2d10*/  SYNCS.PHASECHK.TRANS64.TRYWAIT P6, [R81+URZ+0x30890], R93 ;  /* 0x0308905d510075a7 */ /* 0x000e2400080c017f */
[----:B0-----:R-:W-:Y:S05]  /*2d20*/  @!P6 BRA `(.L_x_414) ;  /* 0x0000013800b4e947 */ /* 0x001fea0003800000 */
.L_x_659:
[----:B------:R-:W-:Y:S05]  /*2d30*/  BSYNC B1 ;  /* 0x0000000000017941 */ /* 0x000fea0003800000 */
.L_x_413:
[----:B------:R-:W-:Y:S04]  /*2d40*/  BSSY B1, `(.L_x_415) ;  /* 0x000006c000017945 */ /* 0x000fe80003800000 */
[----:B------:R-:W-:Y:S05]  /*2d50*/  @P4 BRA `(.L_x_416) ;  /* 0x0000000400a84947 */ /* 0x000fea0003800000 */
[----:B------:R-:W-:Y:S04]  /*2d60*/  BSSY B2, `(.L_x_417) ;  /* 0x0000035000027945 */ /* 0x000fe80003800000 */
[----:B------:R-:W-:Y:S05]  /*2d70*/  @P1 BRA `(.L_x_418) ;  /* 0x0000000000cc1947 */ /* 0x000fea0003800000 */
[----:B------:R1:W2:Y:S01]  /*2d80*/  LDS.128 R12, [R92+0x12000] ;  /* 0x012000005c0c7984 */ /* 0x0002a20000000c00 */
[----:B------:R-:W-:Y:S01]  /*2d90*/  ISETP.GE.AND P4, PT, R22, R90, PT ;  /* 0x0000005a1600720c */ /* 0x000fe20003f86270 */
[----:B------:R-:W-:-:S12]  /*2da0*/  BSSY B3, `(.L_x_419) ;  /* 0x000002f000037945 */ /* 0x000fd80003800000 */
[----:B-1----:R-:W-:Y:S05]  /*2db0*/  @P4 BRA `(.L_x_420) ;  /* 0x0000000000b44947 */ /* 0x002fea0003800000 */
[----:B------:R-:W-:Y:S01]  /*2dc0*/  SHF.R.U64 R82, R82, 0x10, R83 ;  /* 0x0000001052527819 */ /* 0x000fe20000001253 */
[----:B--2---:R-:W-:Y:S01]  /*2dd0*/  IMAD.U32 R48, R14, 0x10000, RZ ;  /* 0x000100000e307824 */ /* 0x004fe200078e00ff */
[--C-:B------:R-:W-:Y:S02]  /*2de0*/  SHF.R.U64 R104, R86, 0x10, R87.reuse ;  /* 0x0000001056687819 */ /* 0x100fe40000001257 */
[----:B------:R-:W-:Y:S01]  /*2df0*/  SHF.R.U32.HI R106, RZ, 0x10, R87 ;  /* 0x00000010ff6a7819 */ /* 0x000fe20000011657 */
[----:B------:R-:W-:Y:S01]  /*2e00*/  IMAD.U32 R87, R13, 0x10000, RZ ;  /* 0x000100000d577824 */ /* 0x000fe200078e00ff */
[----:B------:R-:W-:Y:S02]  /*2e10*/  SHF.R.U32.HI R102, RZ, 0x10, R83 ;  /* 0x00000010ff667819 */ /* 0x000fe40000011653 */
[----:B------:R-:W-:Y:S02]  /*2e20*/  PRMT R82, R49, 0x5432, R82 ;  /* 0x0000543231527816 */ /* 0x000fe40000000052 */
[----:B------:R-:W-:-:S02]  /*2e30*/  PRMT R104, R51, 0x5432, R104 ;  /* 0x0000543233687816 */ /* 0x000fc40000000068 */
[----:B------:R-:W-:Y:S02]  /*2e40*/  PRMT R106, R88, 0x5432, R106 ;  /* 0x00005432586a7816 */ /* 0x000fe4000000006a */
[----:B------:R-:W-:Y:S02]  /*2e50*/  PRMT R102, R50, 0x5432, R102 ;  /* 0x0000543232667816 */ /* 0x000fe40000000066 */
[----:B------:R-:W-:Y:S01]  /*2e60*/  LOP3.LUT R83, R14, 0xffff0000, RZ, 0xc0, !PT ;  /* 0xffff00000e537812 */ /* 0x000fe200078ec0ff */
[----:B------:R-:W-:Y:S01]  /*2e70*/  IMAD.U32 R107, R106, 0x10000, RZ ;  /* 0x000100006a6b7824 */ /* 0x000fe200078e00ff */
[----:B------:R-:W-:Y:S01]  /*2e80*/  LOP3.LUT R86, R13, 0xffff0000, RZ, 0xc0, !PT ;  /* 0xffff00000d567812 */ /* 0x000fe200078ec0ff */
[----:B------:R-:W-:Y:S01]  /*2e90*/  IMAD.U32 R103, R102, 0x10000, RZ ;  /* 0x0001000066677824 */ /* 0x000fe200078e00ff */
[----:B------:R-:W-:Y:S01]  /*2ea0*/  LOP3.LUT R105, R104, 0xffff0000, RZ, 0xc0, !PT ;  /* 0xffff000068697812 */ /* 0x000fe200078ec0ff */
[C---:B------:R-:W-:Y:S01]  /*2eb0*/  FMUL.FTZ R109, R83.reuse, R107 ;  /* 0x0000006b536d7220 */ /* 0x040fe20000410000 */
[----:B------:R-:W-:Y:S01]  /*2ec0*/  LOP3.LUT R101, R82, 0xffff0000, RZ, 0xc0, !PT ;  /* 0xffff000052657812 */ /* 0x000fe200078ec0ff */
[----:B------:R-:W-:Y:S01]  /*2ed0*/  FMUL.FTZ R83, R83, R103 ;  /* 0x0000006753537220 */ /* 0x000fe20000410000 */
[----:B------:R-:W-:Y:S01]  /*2ee0*/  LOP3.LUT R14, R15, 0xffff0000, RZ, 0xc0, !PT ;  /* 0xffff00000f0e7812 */ /* 0x000fe200078ec0ff */
[----:B------:R-:W-:Y:S01]  /*2ef0*/  FMUL.FTZ R108, R86, R105 ;  /* 0x00000069566c7220 */ /* 0x000fe20000410000 */
[----:B------:R-:W-:Y:S01]  /*2f00*/  LOP3.LUT R106, R106, 0xffff0000, RZ, 0xc0, !PT ;  /* 0xffff00006a6a7812 */ /* 0x000fe200078ec0ff */
[----:B------:R-:W-:Y:S01]  /*2f10*/  FMUL.FTZ R110, R86, R101 ;  /* 0x00000065566e7220 */ /* 0x000fe20000410000 */
[----:B------:R-:W-:Y:S01]  /*2f20*/  LOP3.LUT R102, R102, 0xffff0000, RZ, 0xc0, !PT ;  /* 0xffff000066667812 */ /* 0x000fe200078ec0ff */
[----:B------:R-:W-:Y:S01]  /*2f30*/  IMAD.U32 R104, R104, 0x10000, RZ ;  /* 0x0001000068687824 */ /* 0x000fe200078e00ff */
[----:B------:R-:W-:Y:S01]  /*2f40*/  LOP3.LUT R86, R12, 0xffff0000, RZ, 0xc0, !PT ;  /* 0xffff00000c567812 */ /* 0x000fe200078ec0ff */
[----:B------:R-:W-:-:S02]  /*2f50*/  IMAD.U32 R82, R82, 0x10000, RZ ;  /* 0x0001000052527824 */ /* 0x000fc400078e00ff */
[----:B------:R-:W-:Y:S01]  /*2f60*/  FFMA.FTZ R109, R48, R103, -R109 ;  /* 0x00000067306d7223 */ /* 0x000fe2000001086d */
[----:B------:R-:W-:Y:S02]  /*2f70*/  IMAD.U32 R13, R12, 0x10000, RZ ;  /* 0x000100000c0d7824 */ /* 0x000fe400078e00ff */
[----:B------:R-:W-:Y:S01]  /*2f80*/  FFMA.FTZ R12, R87, R101, -R108 ;  /* 0x00000065570c7223 */ /* 0x000fe2000001086c */
[----:B------:R-:W-:Y:S01]  /*2f90*/  FFMA.FTZ R48, R48, R107, R83 ;  /* 0x0000006b30307223 */ /* 0x000fe20000010053 */
[C---:B------:R-:W-:Y:S01]  /*2fa0*/  FMUL.FTZ R108, R14.reuse, R106 ;  /* 0x0000006a0e6c7220 */ /* 0x040fe20000410000 */
[----:B------:R-:W-:Y:S01]  /*2fb0*/  FMUL.FTZ R101, R14, R102 ;  /* 0x000000660e657220 */ /* 0x000fe20000410000 */
[C---:B------:R-:W-:Y:S01]  /*2fc0*/  FMUL.FTZ R14, R86.reuse, R104 ;  /* 0x00000068560e7220 */ /* 0x040fe20000410000 */
[-C--:B------:R-:W-:Y:S01]  /*2fd0*/  FMUL.FTZ R83, R86, R82.reuse ;  /* 0x0000005256537220 */ /* 0x080fe20000410000 */
[----:B------:R-:W-:Y:S02]  /*2fe0*/  IMAD.U32 R15, R15, 0x10000, RZ ;  /* 0x000100000f0f7824 */ /* 0x000fe400078e00ff */
[----:B------:R-:W-:Y:S01]  /*2ff0*/  FFMA.FTZ R87, R87, R105, R110 ;  /* 0x0000006957577223 */ /* 0x000fe2000001006e */
[C---:B------:R-:W-:Y:S01]  /*3000*/  FFMA.FTZ R14, R13.reuse, R82, -R14 ;  /* 0x000000520d0e7223 */ /* 0x040fe2000001080e */
[----:B------:R-:W-:Y:S01]  /*3010*/  FFMA.FTZ R83, R13, R104, R83 ;  /* 0x000000680d537223 */ /* 0x000fe20000010053 */
[C---:B------:R-:W-:Y:S01]  /*3020*/  FFMA.FTZ R108, R15.reuse, R102, -R108 ;  /* 0x000000660f6c7223 */ /* 0x040fe2000001086c */
[----:B------:R-:W-:Y:S01]  /*3030*/  FFMA.FTZ R101, R15, R106, R101 ;  /* 0x0000006a0f657223 */ /* 0x000fe20000010065 */
[----:B------:R-:W-:-:S02]  /*3040*/  F2FP.BF16.F32.PACK_AB R48, R48, R109 ;  /* 0x0000006d3030723e */ /* 0x000fc400000010ff */
[----:B------:R-:W-:Y:S02]  /*3050*/  F2FP.BF16.F32.PACK_AB R13, R87, R12 ;  /* 0x0000000c570d723e */ /* 0x000fe400000010ff */
[----:B------:R-:W-:Y:S01]  /*3060*/  F2FP.BF16.F32.PACK_AB R12, R83, R14 ;  /* 0x0000000e530c723e */ /* 0x000fe200000010ff */
[----:B------:R-:W-:Y:S01]  /*3070*/  IMAD.MOV.U32 R14, RZ, RZ, R48 ;  /* 0x000000ffff0e7224 */ /* 0x000fe200078e0030 */
[----:B------:R-:W-:-:S07]  /*3080*/  F2FP.BF16.F32.PACK_AB R15, R101, R108 ;  /* 0x0000006c650f723e */ /* 0x000fce00000010ff */
.L_x_420:
[----:B------:R-:W-:Y:S05]  /*3090*/  BSYNC B3 ;  /* 0x0000000000037941 */ /* 0x000fea0003800000 */
.L_x_419:
[----:B--2---:R1:W-:Y:S02]  /*30a0*/  STG.E.128 desc[UR56][R42.64], R12 ;  /* 0x0000000c2a007986 */ /* 0x0043e4000c101d38 */
.L_x_418:
[----:B------:R-:W-:Y:S05]  /*30b0*/  BSYNC B2 ;  /* 0x0000000000027941 */ /* 0x000fea0003800000 */
.L_x_417:
[----:B------:R-:W-:Y:S05]  /*30c0*/  @P2 BRA `(.L_x_416) ;  /* 0x0000000000cc2947 */ /* 0x000fea0003800000 */
[----:B-1----:R1:W2:Y:S01]  /*30d0*/  LDS.128 R12, [R84+0x12000] ;  /* 0x01200000540c7984 */ /* 0x0022a20000000c00 */
[----:B------:R-:W-:Y:S01]  /*30e0*/  ISETP.GE.AND P4, PT, R154, R90, PT ;  /* 0x0000005a9a00720c */ /* 0x000fe20003f86270 */
[----:B------:R-:W-:-:S12]  /*30f0*/  BSSY B2, `(.L_x_421) ;  /* 0x000002f000027945 */ /* 0x000fd80003800000 */
[----:B-1----:R-:W-:Y:S05]  /*3100*/  @P4 BRA `(.L_x_422) ;  /* 0x0000000000b44947 */ /* 0x002fea0003800000 */
[--C-:B------:R-:W-:Y:S01]  /*3110*/  SHF.R.U64 R83, R52, 0x10, R53.reuse ;  /* 0x0000001034537819 */ /* 0x100fe20000001235 */
[----:B--2---:R-:W-:Y:S01]  /*3120*/  IMAD.U32 R52, R14, 0x10000, RZ ;  /* 0x000100000e347824 */ /* 0x004fe200078e00ff */
[----:B------:R-:W-:Y:S02]  /*3130*/  SHF.R.U32.HI R86, RZ, 0x10, R53 ;  /* 0x00000010ff567819 */ /* 0x000fe40000011635 */
[--C-:B------:R-:W-:Y:S02]  /*3140*/  SHF.R.U64 R53, R54, 0x10, R55.reuse ;  /* 0x0000001036357819 */ /* 0x100fe40000001237 */
        /* <DEDUP_REMOVED lines=9> */
[C---:B------:R-:W-:Y:S01]  /*31e0*/  LOP3.LUT R82, R100.reuse, 0xffff0000, RZ, 0xc0, !PT ;  /* 0xffff000064527812 */ /* 0x040fe200078ec0ff */
[----:B------:R-:W-:Y:S01]  /*31f0*/  IMAD.U32 R100, R100, 0x10000, RZ ;  /* 0x0001000064647824 */ /* 0x000fe200078e00ff */
[----:B------:R-:W-:Y:S01]  /*3200*/  LOP3.LUT R54, R14, 0xffff0000, RZ, 0xc0, !PT ;  /* 0xffff00000e367812 */ /* 0x000fe200078ec0ff */
[C---:B------:R-:W-:Y:S01]  /*3210*/  IMAD.U32 R14, R15.reuse, 0x10000, RZ ;  /* 0x000100000f0e7824 */ /* 0x040fe200078e00ff */
[----:B------:R-:W-:Y:S01]  /*3220*/  LOP3.LUT R48, R15, 0xffff0000, RZ, 0xc0, !PT ;  /* 0xffff00000f307812 */ /* 0x000fe200078ec0ff */
[----:B------:R-:W-:Y:S01]  /*3230*/  FMUL.FTZ R102, R53, R86 ;  /* 0x0000005635667220 */ /* 0x000fe20000410000 */
[----:B------:R-:W-:-:S02]  /*3240*/  IMAD.U32 R15, R13, 0x10000, RZ ;  /* 0x000100000d0f7824 */ /* 0x000fc400078e00ff */
[-C--:B------:R-:W-:Y:S01]  /*3250*/  FMUL.FTZ R53, R53, R82.reuse ;  /* 0x0000005235357220 */ /* 0x080fe20000410000 */
[----:B------:R-:W-:Y:S01]  /*3260*/  FMUL.FTZ R87, R54, R83 ;  /* 0x0000005336577220 */ /* 0x000fe20000410000 */
[----:B------:R-:W-:Y:S01]  /*3270*/  LOP3.LUT R97, R97, 0xffff0000, RZ, 0xc0, !PT ;  /* 0xffff000061617812 */ /* 0x000fe200078ec0ff */
[C---:B------:R-:W-:Y:S01]  /*3280*/  IMAD.U32 R13, R12.reuse, 0x10000, RZ ;  /* 0x000100000c0d7824 */ /* 0x040fe200078e00ff */
[----:B------:R-:W-:Y:S01]  /*3290*/  LOP3.LUT R99, R99, 0xffff0000, RZ, 0xc0, !PT ;  /* 0xffff000063637812 */ /* 0x000fe200078ec0ff */
[C---:B------:R-:W-:Y:S01]  /*32a0*/  FFMA.FTZ R102, R15.reuse, R82, -R102 ;  /* 0x000000520f667223 */ /* 0x040fe20000010866 */
[----:B------:R-:W-:Y:S01]  /*32b0*/  FFMA.FTZ R53, R15, R86, R53 ;  /* 0x000000560f357223 */ /* 0x000fe20000010035 */
[----:B------:R-:W-:Y:S01]  /*32c0*/  LOP3.LUT R12, R12, 0xffff0000, RZ, 0xc0, !PT ;  /* 0xffff00000c0c7812 */ /* 0x000fe200078ec0ff */
[-C--:B------:R-:W-:Y:S01]  /*32d0*/  FMUL.FTZ R15, R54, R55.reuse ;  /* 0x00000037360f7220 */ /* 0x080fe20000410000 */
[----:B------:R-:W-:Y:S01]  /*32e0*/  FFMA.FTZ R87, R52, R55, -R87 ;  /* 0x0000003734577223 */ /* 0x000fe20000010857 */
[----:B------:R-:W-:Y:S01]  /*32f0*/  SHF.L.U32 R98, R98, 0x10, RZ ;  /* 0x0000001062627819 */ /* 0x000fe200000006ff */
[C---:B------:R-:W-:Y:S01]  /*3300*/  FMUL.FTZ R55, R48.reuse, R97 ;  /* 0x0000006130377220 */ /* 0x040fe20000410000 */
[----:B------:R-:W-:Y:S01]  /*3310*/  FMUL.FTZ R54, R48, R99 ;  /* 0x0000006330367220 */ /* 0x000fe20000410000 */
[----:B------:R-:W-:Y:S01]  /*3320*/  FFMA.FTZ R52, R52, R83, R15 ;  /* 0x0000005334347223 */ /* 0x000fe2000001000f */
[C---:B------:R-:W-:Y:S01]  /*3330*/  FMUL.FTZ R15, R12.reuse, R100 ;  /* 0x000000640c0f7220 */ /* 0x040fe20000410000 */
[-C--:B------:R-:W-:Y:S01]  /*3340*/  FMUL.FTZ R48, R12, R98.reuse ;  /* 0x000000620c307220 */ /* 0x080fe20000410000 */
[C---:B------:R-:W-:Y:S01]  /*3350*/  FFMA.FTZ R55, R14.reuse, R99, -R55 ;  /* 0x000000630e377223 */ /* 0x040fe20000010837 */
[----:B------:R-:W-:Y:S01]  /*3360*/  FFMA.FTZ R54, R14, R97, R54 ;  /* 0x000000610e367223 */ /* 0x000fe20000010036 */
[C---:B------:R-:W-:Y:S01]  /*3370*/  FFMA.FTZ R15, R13.reuse, R98, R15 ;  /* 0x000000620d0f7223 */ /* 0x040fe2000001000f */
[----:B------:R-:W-:Y:S01]  /*3380*/  FFMA.FTZ R48, R13, R100, -R48 ;  /* 0x000000640d307223 */ /* 0x000fe20000010830 */
[----:B------:R-:W-:-:S02]  /*3390*/  F2FP.BF16.F32.PACK_AB R13, R53, R102 ;  /* 0x00000066350d723e */ /* 0x000fc400000010ff */
[----:B------:R-:W-:Y:S02]  /*33a0*/  F2FP.BF16.F32.PACK_AB R54, R54, R55 ;  /* 0x000000373636723e */ /* 0x000fe400000010ff */
[----:B------:R-:W-:Y:S02]  /*33b0*/  F2FP.BF16.F32.PACK_AB R12, R15, R48 ;  /* 0x000000300f0c723e */ /* 0x000fe400000010ff */
[----:B------:R-:W-:Y:S01]  /*33c0*/  F2FP.BF16.F32.PACK_AB R14, R52, R87 ;  /* 0x00000057340e723e */ /* 0x000fe200000010ff */
[----:B------:R-:W-:-:S07]  /*33d0*/  IMAD.MOV.U32 R15, RZ, RZ, R54 ;  /* 0x000000ffff0f7224 */ /* 0x000fce00078e0036 */
.L_x_422:
[----:B------:R-:W-:Y:S05]  /*33e0*/  BSYNC B2 ;  /* 0x0000000000027941 */ /* 0x000fea0003800000 */
.L_x_421:
[----:B--2---:R2:W-:Y:S02]  /*33f0*/  STG.E.128 desc[UR56][R42.64+0x40], R12 ;  /* 0x0000400c2a007986 */ /* 0x0045e4000c101d38 */
.L_x_416:
[----:B------:R-:W-:Y:S05]  /*3400*/  BSYNC B1 ;  /* 0x0000000000017941 */ /* 0x000fea0003800000 */
.L_x_415:
[----:B------:R-:W-:Y:S05]  /*3410*/  @P5 BRA `(.L_x_423) ;  /* 0x0000001c00c85947 */ /* 0x000fea0003800000 */
[----:B------:R-:W-:Y:S04]  /*3420*/  BSSY B1, `(.L_x_424) ;  /* 0x0000036000017945 */ /* 0x000fe80003800000 */
[----:B------:R-:W-:Y:S05]  /*3430*/  @P1 BRA `(.L_x_425) ;  /* 0x0000000000d01947 */ /* 0x000fea0003800000 */
[----:B-12---:R1:W2:Y:S01]  /*3440*/  LDS.128 R12, [R92+0x15000] ;  /* 0x015000005c0c7984 */ /* 0x0062a20000000c00 */
[----:B------:R-:W-:Y:S01]  /*3450*/  ISETP.GE.AND P4, PT, R22, R90, PT ;  /* 0x0000005a1600720c */ /* 0x000fe20003f86270 */
[----:B------:R-:W-:-:S12]  /*3460*/  BSSY B2, `(.L_x_426) ;  /* 0x0000030000027945 */ /* 0x000fd80003800000 */
[----:B-1----:R-:W-:Y:S05]  /*3470*/  @P4 BRA `(.L_x_427) ;  /* 0x0000000000b84947 */ /* 0x002fea0003800000 */
[----:B------:R-:W-:Y:S01]  /*3480*/  SHF.R.U64 R46, R46, 0x10, R47 ;  /* 0x000000102e2e7819 */ /* 0x000fe2000000122f */
[----:B--2---:R-:W-:Y:S01]  /*3490*/  IMAD.U32 R42, R14, 0x10000, RZ ;  /* 0x000100000e2a7824 */ /* 0x004fe200078e00ff */
[----:B------:R-:W-:Y:S01]  /*34a0*/  SHF.R.U64 R52, R44, 0x10, R45 ;  /* 0x000000102c347819 */ /* 0x000fe2000000122d */
[----:B------:R-:W-:Y:S01]  /*34b0*/  IMAD.U32 R44, R15, 0x10000, RZ ;  /* 0x000100000f2c7824 */ /* 0x000fe200078e00ff */
[----:B------:R-:W-:Y:S02]  /*34c0*/  SHF.R.U32.HI R47, RZ, 0x10, R47 ;  /* 0x00000010ff2f7819 */ /* 0x000fe4000001162f */
[----:B------:R-:W-:Y:S02]  /*34d0*/  SHF.R.U32.HI R48, RZ, 0x10, R45 ;  /* 0x00000010ff307819 */ /* 0x000fe4000001162d */
[----:B------:R-:W-:Y:S02]  /*34e0*/  PRMT R95, R95, 0x5410, R46 ;  /* 0x000054105f5f7816 */ /* 0x000fe4000000002e */
[----:B------:R-:W-:-:S02]  /*34f0*/  PRMT R89, R89, 0x5410, R52 ;  /* 0x0000541059597816 */ /* 0x000fc40000000034 */
[----:B------:R-:W-:Y:S02]  /*3500*/  PRMT R96, R96, 0x5410, R47 ;  /* 0x0000541060607816 */ /* 0x000fe4000000002f */
[----:B------:R-:W-:Y:S02]  /*3510*/  LOP3.LUT R45, R15, 0xffff0000, RZ, 0xc0, !PT ;  /* 0xffff00000f2d7812 */ /* 0x000fe400078ec0ff */
[----:B------:R-:W-:Y:S01]  /*3520*/  PRMT R91, R91, 0x5410, R48 ;  /* 0x000054105b5b7816 */ /* 0x000fe20000000030 */
[----:B------:R-:W-:Y:S01]  /*3530*/  IMAD.U32 R52, R96, 0x10000, RZ ;  /* 0x0001000060347824 */ /* 0x000fe200078e00ff */
[----:B------:R-:W-:Y:S02]  /*3540*/  LOP3.LUT R15, R13, 0xffff0000, RZ, 0xc0, !PT ;  /* 0xffff00000d0f7812 */ /* 0x000fe400078ec0ff */
[----:B------:R-:W-:Y:S01]  /*3550*/  LOP3.LUT R48, R95, 0xffff0000, RZ, 0xc0, !PT ;  /* 0xffff00005f307812 */ /* 0x000fe200078ec0ff */
[----:B------:R-:W-:Y:S01]  /*3560*/  IMAD.U32 R47, R91, 0x10000, RZ ;  /* 0x000100005b2f7824 */ /* 0x000fe200078e00ff */
[----:B------:R-:W-:Y:S01]  /*3570*/  LOP3.LUT R46, R89, 0xffff0000, RZ, 0xc0, !PT ;  /* 0xffff0000592e7812 */ /* 0x000fe200078ec0ff */
[----:B------:R-:W-:Y:S01]  /*3580*/  IMAD.U32 R95, R95, 0x10000, RZ ;  /* 0x000100005f5f7824 */ /* 0x000fe200078e00ff */
[----:B------:R-:W-:Y:S01]  /*3590*/  LOP3.LUT R43, R14, 0xffff0000, RZ, 0xc0, !PT ;  /* 0xffff00000e2b7812 */ /* 0x000fe200078ec0ff */
[----:B------:R-:W-:-:S02]  /*35a0*/  IMAD.U32 R14, R13, 0x10000, RZ ;  /* 0x000100000d0e7824 */ /* 0x000fc400078e00ff */
[C---:B------:R-:W-:Y:S01]  /*35b0*/  FMUL.FTZ R53, R15.reuse, R48 ;  /* 0x000000300f357220 */ /* 0x040fe20000410000 */
[C---:B------:R-:W-:Y:S02]  /*35c0*/  IMAD.U32 R13, R12.reuse, 0x10000, RZ ;  /* 0x000100000c0d7824 */ /* 0x040fe400078e00ff */
[----:B------:R-:W-:Y:S01]  /*35d0*/  FMUL.FTZ R15, R15, R46 ;  /* 0x0000002e0f0f7220 */ /* 0x000fe20000410000 */
[----:B------:R-:W-:Y:S01]  /*35e0*/  LOP3.LUT R12, R12, 0xffff0000, RZ, 0xc0, !PT ;  /* 0xffff00000c0c7812 */ /* 0x000fe200078ec0ff */
[C---:B------:R-:W-:Y:S01]  /*35f0*/  FMUL.FTZ R55, R43.reuse, R52 ;  /* 0x000000342b377220 */ /* 0x040fe20000410000 */
[----:B------:R-:W-:Y:S01]  /*3600*/  LOP3.LUT R96, R96, 0xffff0000, RZ, 0xc0, !PT ;  /* 0xffff000060607812 */ /* 0x000fe200078ec0ff */
[-C--:B------:R-:W-:Y:S01]  /*3610*/  FMUL.FTZ R43, R43, R47.reuse ;  /* 0x0000002f2b2b7220 */ /* 0x080fe20000410000 */
[----:B------:R-:W-:Y:S01]  /*3620*/  LOP3.LUT R91, R91, 0xffff0000, RZ, 0xc0, !PT ;  /* 0xffff00005b5b7812 */ /* 0x000fe200078ec0ff */
[----:B------:R-:W-:Y:S02]  /*3630*/  IMAD.U32 R89, R89, 0x10000, RZ ;  /* 0x0001000059597824 */ /* 0x000fe400078e00ff */
[C---:B------:R-:W-:Y:S01]  /*3640*/  FFMA.FTZ R53, R14.reuse, R46, -R53 ;  /* 0x0000002e0e357223 */ /* 0x040fe20000010835 */
[----:B------:R-:W-:Y:S01]  /*3650*/  FFMA.FTZ R48, R14, R48, R15 ;  /* 0x000000300e307223 */ /* 0x000fe2000001000f */
[----:B------:R-:W-:Y:S01]  /*3660*/  FFMA.FTZ R55, R42, R47, -R55 ;  /* 0x0000002f2a377223 */ /* 0x000fe20000010837 */
[----:B------:R-:W-:Y:S01]  /*3670*/  FMUL.FTZ R14, R12, R95 ;  /* 0x0000005f0c0e7220 */ /* 0x000fe20000410000 */
[----:B------:R-:W-:Y:S01]  /*3680*/  FFMA.FTZ R42, R42, R52, R43 ;  /* 0x000000342a2a7223 */ /* 0x000fe2000001002b */
[CC--:B------:R-:W-:Y:S01]  /*3690*/  FMUL.FTZ R15, R45.reuse, R96.reuse ;  /* 0x000000602d0f7220 */ /* 0x0c0fe20000410000 */
[----:B------:R-:W-:Y:S01]  /*36a0*/  FMUL.FTZ R12, R12, R89 ;  /* 0x000000590c0c7220 */ /* 0x000fe20000410000 */
[----:B------:R-:W-:Y:S01]  /*36b0*/  FMUL.FTZ R45, R45, R91 ;  /* 0x0000005b2d2d7220 */ /* 0x000fe20000410000 */
[C---:B------:R-:W-:Y:S01]  /*36c0*/  FFMA.FTZ R14, R13.reuse, R89, -R14 ;  /* 0x000000590d0e7223 */ /* 0x040fe2000001080e */
[C---:B------:R-:W-:Y:S01]  /*36d0*/  FFMA.FTZ R15, R44.reuse, R91, -R15 ;  /* 0x0000005b2c0f7223 */ /* 0x040fe2000001080f */
[----:B------:R-:W-:Y:S01]  /*36e0*/  FFMA.FTZ R13, R13, R95, R12 ;  /* 0x0000005f0d0d7223 */ /* 0x000fe2000001000c */
[----:B------:R-:W-:Y:S01]  /*36f0*/  FFMA.FTZ R44, R44, R96, R45 ;  /* 0x000000602c2c7223 */ /* 0x000fe2000001002d */
[----:B------:R-:W-:-:S02]  /*3700*/  F2FP.BF16.F32.PACK_AB R48, R48, R53 ;  /* 0x000000353030723e */ /* 0x000fc400000010ff */
[----:B------:R-:W-:Y:S02]  /*3710*/  F2FP.BF16.F32.PACK_AB R42, R42, R55 ;  /* 0x000000372a2a723e */ /* 0x000fe400000010ff */
[----:B------:R-:W-:Y:S01]  /*3720*/  F2FP.BF16.F32.PACK_AB R12, R13, R14 ;  /* 0x0000000e0d0c723e */ /* 0x000fe200000010ff */
[----:B------:R-:W-:Y:S01]  /*3730*/  IMAD.MOV.U32 R13, RZ, RZ, R48 ;  /* 0x000000ffff0d7224 */ /* 0x000fe200078e0030 */
[----:B------:R-:W-:Y:S01]  /*3740*/  F2FP.BF16.F32.PACK_AB R15, R44, R15 ;  /* 0x0000000f2c0f723e */ /* 0x000fe200000010ff */
[----:B------:R-:W-:-:S07]  /*3750*/  IMAD.MOV.U32 R14, RZ, RZ, R42 ;  /* 0x000000ffff0e7224 */ /* 0x000fce00078e002a */
.L_x_427:
[----:B------:R-:W-:Y:S05]  /*3760*/  BSYNC B2 ;  /* 0x0000000000027941 */ /* 0x000fea0003800000 */
.L_x_426:
[----:B--2---:R3:W-:Y:S02]  /*3770*/  STG.E.128 desc[UR56][R40.64], R12 ;  /* 0x0000000c28007986 */ /* 0x0047e4000c101d38 */
.L_x_425:
[----:B------:R-:W-:Y:S05]  /*3780*/  BSYNC B1 ;  /* 0x0000000000017941 */ /* 0x000fea0003800000 */
.L_x_424:
[----:B------:R-:W-:Y:S05]  /*3790*/  @P2 BRA `(.L_x_423) ;  /* 0x0000001800e82947 */ /* 0x000fea0003800000 */
[----:B-123--:R1:W2:Y:S01]  /*37a0*/  LDS.128 R12, [R84+0x15000] ;  /* 0x01500000540c7984 */ /* 0x00e2a20000000c00 */
        /* <DEDUP_REMOVED lines=24> */
[-C--:B------:R-:W-:Y:S01]  /*3930*/  FMUL.FTZ R15, R15, R42.reuse ;  /* 0x0000002a0f0f7220 */ /* 0x080fe20000410000 */
        /* <DEDUP_REMOVED lines=11> */
[C---:B------:R-:W-:Y:S01]  /*39f0*/  FMUL.FTZ R15, R39.reuse, R88 ;  /* 0x00000058270f7220 */ /* 0x040fe20000410000 */
[-C--:B------:R-:W-:Y:S01]  /*3a00*/  FMUL.FTZ R12, R12, R49.reuse ;  /* 0x000000310c0c7220 */ /* 0x080fe20000410000 */
[-C--:B------:R-:W-:Y:S01]  /*3a10*/  FMUL.FTZ R39, R39, R50.reuse ;  /* 0x0000003227277220 */ /* 0x080fe20000410000 */
        /* <DEDUP_REMOVED lines=10> */
.L_x_429:
[----:B------:R-:W-:Y:S05]  /*3ac0*/  BSYNC B1 ;  /* 0x0000000000017941 */ /* 0x000fea0003800000 */
.L_x_428:
[----:B--2---:R1:W-:Y:S01]  /*3ad0*/  STG.E.128 desc[UR56][R40.64+0x40], R12 ;  /* 0x0000400c28007986 */ /* 0x0043e2000c101d38 */
[----:B------:R-:W-:Y:S05]  /*3ae0*/  BRA `(.L_x_423) ;  /* 0x0000001800147947 */ /* 0x000fea0003800000 */
.L_x_407:
[C---:B------:R-:W-:Y:S02]  /*3af0*/  ISETP.GE.AND P3, PT, R18.reuse, R85, PT ;  /* 0x000000551200720c */ /* 0x040fe40003f66270 */
[----:B------:R-:W-:Y:S02]  /*3b00*/  CS2R R38, SRZ ;  /* 0x0000000000267805 */ /* 0x000fe4000001ff00 */
[----:B------:R-:W-:Y:S01]  /*3b10*/  CS2R R36, SRZ ;  /* 0x0000000000247805 */ /* 0x000fe2000001ff00 */
[----:B0-----:R-:W-:Y:S01]  /*3b20*/  VIADD R44, R18, 0x60 ;  /* 0x00000060122c7836 */ /* 0x001fe20000000000 */
[----:B------:R-:W-:-:S13]  /*3b30*/  ISETP.GE.OR P3, PT, R16, R90, P3 ;  /* 0x0000005a1000720c */ /* 0x000fda0001f66670 */
[----:B------:R-:W0:Y:S01]  /*3b40*/  @!P3 LDC.64 R40, c[0x0][0x3e8] ;  /* 0x0000fa00ff28bb82 */ /* 0x000e220000000a00 */
[----:B------:R-:W-:-:S05]  /*3b50*/  @!P3 IADD3 R14, P4, R10, R50, RZ ;  /* 0x000000320a0eb210 */ /* 0x000fca0007f9e0ff */
[----:B------:R-:W-:Y:S01]  /*3b60*/  @!P3 IMAD.X R15, R91, 0x1, R65, P4 ;  /* 0x000000015b0fb824 */ /* 0x000fe200020e0641 */
[----:B------:R-:W-:Y:S01]  /*3b70*/  @!P3 IADD3 R12, P4, R34, R48, RZ ;  /* 0x00000030220cb210 */ /* 0x000fe20007f9e0ff */
[----:B------:R-:W1:Y:S04]  /*3b80*/  @!P3 LDC.64 R42, c[0x0][0x400] ;  /* 0x00010000ff2abb82 */ /* 0x000e680000000a00 */
[----:B------:R-:W-:Y:S01]  /*3b90*/  @!P3 IMAD.X R13, R81, 0x1, R67, P4 ;  /* 0x00000001510db824 */ /* 0x000fe200020e0643 */
[----:B0-----:R-:W-:-:S04]  /*3ba0*/  @!P3 LEA R40, P4, R14, R40, 0x1 ;  /* 0x000000280e28b211 */ /* 0x001fc800078808ff */
[----:B------:R-:W-:Y:S02]  /*3bb0*/  @!P3 LEA.HI.X R41, R14, R41, R15, 0x1, P4 ;  /* 0x000000290e29b211 */ /* 0x000fe400020f0c0f */
[----:B------:R-:W-:Y:S02]  /*3bc0*/  CS2R R14, SRZ ;  /* 0x00000000000e7805 */ /* 0x000fe4000001ff00 */
[----:B-1----:R-:W-:-:S04]  /*3bd0*/  @!P3 LEA R42, P4, R12, R42, 0x1 ;  /* 0x0000002a0c2ab211 */ /* 0x002fc800078808ff */
[----:B------:R-:W-:Y:S02]  /*3be0*/  @!P3 LEA.HI.X R43, R12, R43, R13, 0x1, P4 ;  /* 0x0000002b0c2bb211 */ /* 0x000fe400020f0c0d */
[----:B------:R-:W-:-:S03]  /*3bf0*/  CS2R R12, SRZ ;  /* 0x00000000000c7805 */ /* 0x000fc6000001ff00 */
[----:B------:R0:W5:Y:S04]  /*3c00*/  @!P3 LDG.E.128 R36, desc[UR56][R42.64] ;  /* 0x000000382a24b981 */ /* 0x000168000c1e1d00 */
[----:B------:R1:W5:Y:S01]  /*3c10*/  @!P3 LDG.E.128 R12, desc[UR56][R40.64] ;  /* 0x00000038280cb981 */ /* 0x000362000c1e1d00 */
[----:B------:R-:W-:-:S04]  /*3c20*/  ISETP.GE.AND P3, PT, R44, R85, PT ;  /* 0x000000552c00720c */ /* 0x000fc80003f66270 */
[CC--:B------:R-:W-:Y:S01]  /*3c30*/  ISETP.GE.OR P3, PT, R16.reuse, R90.reuse, P3 ;  /* 0x0000005a1000720c */ /* 0x0c0fe20001f66670 */
[----:B------:R-:W-:Y:S01]  /*3c40*/  BSSY B1, `(.L_x_430) ;  /* 0x000001b000017945 */ /* 0x000fe20003800000 */
[----:B0-----:R-:W-:Y:S02]  /*3c50*/  CS2R R42, SRZ ;  /* 0x00000000002a7805 */ /* 0x001fe4000001ff00 */
[----:B------:R-:W-:Y:S02]  /*3c60*/  CS2R R46, SRZ ;  /* 0x00000000002e7805 */ /* 0x000fe4000001ff00 */
[----:B------:R-:W-:Y:S02]  /*3c70*/  CS2R R44, SRZ ;  /* 0x00000000002c7805 */ /* 0x000fe4000001ff00 */
[----:B-1----:R-:W-:Y:S02]  /*3c80*/  CS2R R40, SRZ ;  /* 0x0000000000287805 */ /* 0x002fe4000001ff00 */
[----:B------:R-:W-:-:S03]  /*3c90*/  ISETP.GE.AND P4, PT, R16, R90, PT ;  /* 0x0000005a1000720c */ /* 0x000fc60003f86270 */
[----:B------:R-:W-:Y:S10]  /*3ca0*/  @P3 BRA `(.L_x_431) ;  /* 0x0000000000503947 */ /* 0x000ff40003800000 */
[----:B------:R-:W0:Y:S01]  /*3cb0*/  LDC.64 R40, c[0x0][0x3f8] ;  /* 0x0000fe00ff287b82 */ /* 0x000e220000000a00 */
[----:B------:R-:W-:Y:S01]  /*3cc0*/  IMAD.MOV.U32 R51, RZ, RZ, R91 ;  /* 0x000000ffff337224 */ /* 0x000fe200078e005b */
[----:B------:R-:W-:Y:S01]  /*3cd0*/  ULDC.64 UR4, c[0x0][0x3e8] ;  /* 0x0000fa0000047ab9 */ /* 0x000fe20000000a00 */
[----:B------:R-:W-:Y:S02]  /*3ce0*/  IMAD.MOV.U32 R49, RZ, RZ, R81 ;  /* 0x000000ffff317224 */ /* 0x000fe400078e0051 */
        /* <DEDUP_REMOVED lines=14> */
[----:B------:R-:W5:Y:S04]  /*3dd0*/  LDG.E.128 R40, desc[UR56][R40.64] ;  /* 0x0000003828287981 */ /* 0x000f68000c1e1d00 */
[----:B------:R-:W5:Y:S03]  /*3de0*/  LDG.E.128 R44, desc[UR56][R44.64] ;  /* 0x000000382c2c7981 */ /* 0x000f66000c1e1d00 */
.L_x_431:
[----:B------:R-:W-:Y:S05]  /*3df0*/  BSYNC B1 ;  /* 0x0000000000017941 */ /* 0x000fea0003800000 */
.L_x_430:
[----:B-----5:R-:W-:Y:S01]  /*3e00*/  IMAD.MOV.U32 R48, RZ, RZ, R42 ;  /* 0x000000ffff307224 */ /* 0x020fe200078e002a */
[----:B------:R-:W-:Y:S01]  /*3e10*/  ISETP.NE.AND P3, PT, R155, 0x3, PT ;  /* 0x000000039b00780c */ /* 0x000fe20003f65270 */
[----:B------:R-:W-:Y:S02]  /*3e20*/  IMAD.MOV.U32 R49, RZ, RZ, R43 ;  /* 0x000000ffff317224 */ /* 0x000fe400078e002b */
        /* <DEDUP_REMOVED lines=17> */
[----:B------:R-:W-:-:S02]  /*3f40*/  MOV R51, R13 ;  /* 0x0000000d00337202 */ /* 0x000fc40000000f00 */
        /* <DEDUP_REMOVED lines=8> */
[----:B------:R-:W-:Y:S02]  /*3fd0*/  PRMT R107, R107, 0x5410, R48 ;  /* 0x000054106b6b7816 */ /* 0x000fe40000000030 */
[----:B------:R-:W-:-:S02]  /*3fe0*/  PRMT R115, R49, 0x7610, R115 ;  /* 0x0000761031737816 */ /* 0x000fc40000000073 */
[----:B------:R-:W-:Y:S02]  /*3ff0*/  PRMT R108, R108, 0x5410, R50 ;  /* 0x000054106c6c7816 */ /* 0x000fe40000000032 */
[----:B------:R-:W-:Y:S01]  /*4000*/  PRMT R99, R99, 0x5410, R51 ;  /* 0x0000541063637816 */ /* 0x000fe20000000033 */
[----:B------:R-:W-:Y:S06]  /*4010*/  @!P3 BRA `(.L_x_432) ;  /* 0x000000000004b947 */ /* 0x000fec0003800000 */
[----:B------:R-:W-:Y:S01]  /*4020*/  BPT.TRAP 0x1 ;  /* 0x000000040000795c */ /* 0x000fe20000300000 */
.L_x_432:
[----:B------:R-:W-:Y:S01]  /*4030*/  IMAD R81, R19, 0x8, R2 ;  /* 0x0000000813517824 */ /* 0x000fe200078e0202 */
[----:B------:R-:W-:Y:S01]  /*4040*/  SHF.L.U32 R93, R153, 0x1f, RZ ;  /* 0x0000001f995d7819 */ /* 0x000fe200000006ff */
[----:B------:R-:W0:Y:S01]  /*4050*/  LDC R96, c[0x0][0x2f4] ;  /* 0x0000bd00ff607b82 */ /* 0x000e220000000800 */
[----:B------:R-:W-:Y:S02]  /*4060*/  BSSY B1, `(.L_x_433) ;  /* 0x0000004000017945 */ /* 0x000fe40003800000 */
[----:B------:R-:W1:Y:S01]  /*4070*/  SYNCS.PHASECHK.TRANS64.TRYWAIT P5, [R81+URZ+0x30890], R93 ;  /* 0x0308905d510075a7 */ /* 0x000e6200080a017f */
[----:B0-----:R-:W-:Y:S01]  /*4080*/  IMAD.IADD R98, R96, 0x1, -R73 ;  /* 0x0000000160627824 */ /* 0x001fe200078e0a49 */
[----:B-1----:R-:W-:Y:S06]  /*4090*/  @!P5 BRA `(.L_x_434) ;  /* 0x0000012400ecd947 */ /* 0x002fec0003800000 */
.L_x_660:
[----:B------:R-:W-:Y:S05]  /*40a0*/  BSYNC B1 ;  /* 0x0000000000017941 */ /* 0x000fea0003800000 */
.L_x_433:
[----:B------:R-:W-:Y:S01]  /*40b0*/  ISETP.GE.OR P5, PT, R18, R85, P1 ;  /* 0x000000551200720c */ /* 0x000fe20000fa6670 */
[----:B------:R-:W-:-:S12]  /*40c0*/  BSSY B1, `(.L_x_435) ;  /* 0x0000085000017945 */ /* 0x000fd80003800000 */
[----:B------:R-:W-:Y:S05]  /*40d0*/  @P5 BRA `(.L_x_436) ;  /* 0x00000008000c5947 */ /* 0x000fea0003800000 */
[----:B------:R-:W1:Y:S01]  /*40e0*/  S2R R50, SR_TID.X ;  /* 0x0000000000327919 */ /* 0x000e620000002100 */
[----:B------:R-:W-:Y:S01]  /*40f0*/  SHF.R.S32.HI R48, RZ, 0x1f, R18 ;  /* 0x0000001fff307819 */ /* 0x000fe20000011412 */
[-C--:B------:R-:W-:Y:S01]  /*4100*/  IMAD.WIDE.U32 R90, R18, R88.reuse, R86 ;  /* 0x00000058125a7225 */ /* 0x080fe200078e0056 */
[----:B------:R-:W-:Y:S03]  /*4110*/  BSSY B2, `(.L_x_437) ;  /* 0x0000073000027945 */ /* 0x000fe60003800000 */
[----:B------:R-:W-:Y:S01]  /*4120*/  IMAD R48, R48, R88, RZ ;  /* 0x0000005830307224 */ /* 0x000fe200078e02ff */
[----:B------:R-:W-:-:S03]  /*4130*/  IADD3 R95, P5, P6, R4, R90, R64 ;  /* 0x0000005a045f7210 */ /* 0x000fc60007ebe040 */
[----:B------:R-:W-:Y:S01]  /*4140*/  IMAD R49, R18, R89, R48 ;  /* 0x0000005912317224 */ /* 0x000fe200078e0230 */
[----:B------:R-:W-:-:S03]  /*4150*/  SEL R48, R73, R98, !P0 ;  /* 0x0000006249307207 */ /* 0x000fc60004000000 */
[----:B------:R-:W-:Y:S01]  /*4160*/  IMAD.IADD R102, R49, 0x1, R91 ;  /* 0x0000000131667824 */ /* 0x000fe200078e025b */
[----:B------:R-:W-:-:S04]  /*4170*/  SHF.R.S32.HI R49, RZ, 0x1f, R48 ;  /* 0x0000001fff317819 */ /* 0x000fc80000011430 */
[----:B------:R-:W-:Y:S02]  /*4180*/  LEA.HI R48, R49, R48, RZ, 0x4 ;  /* 0x0000003031307211 */ /* 0x000fe400078f20ff */
[----:B------:R-:W-:Y:S02]  /*4190*/  IADD3.X R100, R79, R102, R62, P5, P6 ;  /* 0x000000664f647210 */ /* 0x000fe40002fec43e */
[----:B------:R-:W-:-:S05]  /*41a0*/  LEA.HI.SX32 R48, R48, R63, 0x1c ;  /* 0x0000003f30307211 */ /* 0x000fca00078fe2ff */
[----:B------:R-:W-:Y:S02]  /*41b0*/  IMAD.SHL.U32 R97, R48, 0x8, RZ ;  /* 0x0000000830617824 */ /* 0x000fe400078e00ff */
[----:B-1----:R-:W-:-:S03]  /*41c0*/  VIADD R51, R50, 0xffffff80 ;  /* 0xffffff8032337836 */ /* 0x002fc60000000000 */
[----:B------:R-:W-:Y:S02]  /*41d0*/  LOP3.LUT R49, R77, 0x38, R97, 0xf8, !PT ;  /* 0x000000384d317812 */ /* 0x000fe400078ef861 */
[----:B------:R-:W-:Y:S02]  /*41e0*/  SHF.R.S32.HI R50, RZ, 0x1f, R51 ;  /* 0x0000001fff327819 */ /* 0x000fe40000011433 */
[----:B------:R-:W-:Y:S02]  /*41f0*/  LOP3.LUT R49, R49, R74, RZ, 0x3c, !PT ;  /* 0x0000004a31317212 */ /* 0x000fe400078e3cff */
[----:B------:R-:W-:-:S04]  /*4200*/  LEA.HI R50, R50, R51, RZ, 0x5 ;  /* 0x0000003332327211 */ /* 0x000fc800078f28ff */
[----:B------:R-:W-:-:S05]  /*4210*/  SHF.R.S32.HI R50, RZ, 0x5, R50 ;  /* 0x00000005ff327819 */ /* 0x000fca0000011432 */
[----:B------:R-:W-:Y:S02]  /*4220*/  IMAD R48, R50, 0x200, R49 ;  /* 0x0000020032307824 */ /* 0x000fe400078e0231 */
[C---:B------:R-:W-:Y:S02]  /*4230*/  IMAD R49, R19.reuse, 0x3000, R32 ;  /* 0x0000300013317824 */ /* 0x040fe400078e0220 */
[----:B------:R-:W-:Y:S02]  /*4240*/  IMAD R51, R19, 0x3000, R48 ;  /* 0x0000300013337824 */ /* 0x000fe400078e0230 */
[--C-:B------:R-:W-:Y:S02]  /*4250*/  IMAD R49, R49, 0x2, R2.reuse ;  /* 0x0000000231317824 */ /* 0x100fe400078e0202 */
[----:B------:R-:W-:-:S04]  /*4260*/  IMAD R52, R51, 0x2, R2 ;  /* 0x0000000233347824 */ /* 0x000fc800078e0202 */
[----:B------:R-:W1:Y:S04]  /*4270*/  LDS.128 R48, [R49+0x12400] ;  /* 0x0124000031307984 */ /* 0x000e680000000c00 */
[----:B------:R-:W2:Y:S01]  /*4280*/  LDS.128 R52, [R52+0x12400] ;  /* 0x0124000034347984 */ /* 0x000ea20000000c00 */
[----:B------:R-:W-:Y:S05]  /*4290*/  @P4 BRA `(.L_x_438) ;  /* 0x0000000400684947 */ /* 0x000fea0003800000 */
[----:B------:R-:W-:Y:S01]  /*42a0*/  SHF.R.U32.HI R104, RZ, 0x10, R37 ;  /* 0x00000010ff687819 */ /* 0x000fe20000011625 */
[----:B--2---:R-:W-:Y:S01]  /*42b0*/  IMAD.U32 R116, R53, 0x10000, RZ ;  /* 0x0001000035747824 */ /* 0x004fe200078e00ff */
[----:B------:R-:W-:Y:S01]  /*42c0*/  SHF.R.U32.HI R103, RZ, 0x10, R13 ;  /* 0x00000010ff677819 */ /* 0x000fe2000001160d */
[----:B-1----:R-:W-:Y:S01]  /*42d0*/  IMAD.U32 R106, R49, 0x10000, RZ ;  /* 0x00010000316a7824 */ /* 0x002fe200078e00ff */
[----:B------:R-:W-:Y:S01]  /*42e0*/  PRMT R104, R99, 0x5432, R104 ;  /* 0x0000543263687816 */ /* 0x000fe20000000068 */
[----:B------:R-:W-:Y:S01]  /*42f0*/  IMAD.U32 R118, R55, 0x10000, RZ ;  /* 0x0001000037767824 */ /* 0x000fe200078e00ff */
[----:B------:R-:W-:Y:S02]  /*4300*/  PRMT R103, R99, 0x5410, R103 ;  /* 0x0000541063677816 */ /* 0x000fe40000000067 */
[----:B------:R-:W-:Y:S01]  /*4310*/  LOP3.LUT R53, R53, 0xffff0000, RZ, 0xc0, !PT ;  /* 0xffff000035357812 */ /* 0x000fe200078ec0ff */
[----:B------:R-:W-:Y:S01]  /*4320*/  IMAD.U32 R101, R104, 0x10000, RZ ;  /* 0x0001000068657824 */ /* 0x000fe200078e00ff */
[----:B------:R-:W-:Y:S01]  /*4330*/  LOP3.LUT R49, R49, 0xffff0000, RZ, 0xc0, !PT ;  /* 0xffff000031317812 */ /* 0x000fe200078ec0ff */
[----:B------:R-:W-:Y:S01]  /*4340*/  IMAD.U32 R99, R103, 0x10000, RZ ;  /* 0x0001000067637824 */ /* 0x000fe200078e00ff */
[----:B------:R-:W-:Y:S01]  /*4350*/  SHF.R.U64 R36, R36, 0x10, R37 ;  /* 0x0000001024247819 */ /* 0x000fe20000001225 */
[C---:B------:R-:W-:Y:S01]  /*4360*/  FMUL.FTZ R105, R116.reuse, R101 ;  /* 0x0000006574697220 */ /* 0x040fe20000410000 */
[----:B------:R-:W-:Y:S01]  /*4370*/  LOP3.LUT R55, R55, 0xffff0000, RZ, 0xc0, !PT ;  /* 0xffff000037377812 */ /* 0x000fe200078ec0ff */
[-C--:B------:R-:W-:Y:S01]  /*4380*/  FMUL.FTZ R116, R116, R99.reuse ;  /* 0x0000006374747220 */ /* 0x080fe20000410000 */
[----:B------:R-:W-:Y:S01]  /*4390*/  SHF.R.U64 R12, R12, 0x10, R13 ;  /* 0x000000100c0c7819 */ /* 0x000fe2000000120d */
[----:B------:R-:W-:Y:S01]  /*43a0*/  FFMA.FTZ R99, R106, R99, -R105 ;  /* 0x000000636a637223 */ /* 0x000fe20000010869 */
[----:B------:R-:W-:Y:S01]  /*43b0*/  SHF.R.U64 R38, R38, 0x10, R39 ;  /* 0x0000001026267819 */ /* 0x000fe20000001227 */
[----:B------:R-:W-:Y:S01]  /*43c0*/  FFMA.FTZ R101, R106, R101, R116 ;  /* 0x000000656a657223 */ /* 0x000fe20000010074 */
[----:B------:R-:W-:Y:S01]  /*43d0*/  LOP3.LUT R106, R104, 0xffff0000, RZ, 0xc0, !PT ;  /* 0xffff0000686a7812 */ /* 0x000fe200078ec0ff */
[----:B------:R-:W-:Y:S01]  /*43e0*/  IMAD.U32 R13, R48, 0x10000, RZ ;  /* 0x00010000300d7824 */ /* 0x000fe200078e00ff */
[----:B------:R-:W-:Y:S01]  /*43f0*/  LOP3.LUT R104, R103, 0xffff0000, RZ, 0xc0, !PT ;  /* 0xffff000067687812 */ /* 0x000fe200078ec0ff */
[----:B------:R-:W-:Y:S01]  /*4400*/  IMAD.U32 R37, R50, 0x10000, RZ ;  /* 0x0001000032257824 */ /* 0x000fe200078e00ff */
[----:B------:R-:W-:Y:S01]  /*4410*/  PRMT R12, R110, 0x5432, R12 ;  /* 0x000054326e0c7816 */ /* 0x000fe2000000000c */
[C---:B------:R-:W-:Y:S01]  /*4420*/  FMUL.FTZ R116, R53.reuse, R106 ;  /* 0x0000006a35747220 */ /* 0x040fe20000410000 */
[--C-:B------:R-:W-:Y:S01]  /*4430*/  SHF.R.U64 R14, R14, 0x10, R15.reuse ;  /* 0x000000100e0e7819 */ /* 0x100fe2000000120f */
[-C--:B------:R-:W-:Y:S01]  /*4440*/  FMUL.FTZ R53, R53, R104.reuse ;  /* 0x0000006835357220 */ /* 0x080fe20000410000 */
[----:B------:R-:W-:Y:S01]  /*4450*/  LOP3.LUT R48, R48, 0xffff0000, RZ, 0xc0, !PT ;  /* 0xffff000030307812 */ /* 0x000fe200078ec0ff */
[C---:B------:R-:W-:Y:S01]  /*4460*/  FFMA.FTZ R104, R49.reuse, R104, -R116 ;  /* 0x0000006831687223 */ /* 0x040fe20000010874 */
[----:B------:R-:W-:Y:S01]  /*4470*/  SHF.R.U32.HI R116, RZ, 0x10, R15 ;  /* 0x00000010ff747819 */ /* 0x000fe2000001160f */
[----:B------:R-:W-:Y:S01]  /*4480*/  FFMA.FTZ R106, R49, R106, R53 ;  /* 0x0000006a316a7223 */ /* 0x000fe20000010035 */
[----:B------:R-:W-:Y:S01]  /*4490*/  SHF.R.U32.HI R53, RZ, 0x10, R39 ;  /* 0x00000010ff357819 */ /* 0x000fe20000011627 */
[----:B------:R-:W-:Y:S01]  /*44a0*/  IMAD.U32 R15, R52, 0x10000, RZ ;  /* 0x00010000340f7824 */ /* 0x000fe200078e00ff */
[----:B------:R-:W-:Y:S01]  /*44b0*/  PRMT R49, R111, 0x5432, R116 ;  /* 0x000054326f317816 */ /* 0x000fe20000000074 */
[----:B------:R-:W-:Y:S01]  /*44c0*/  IMAD.U32 R116, R51, 0x10000, RZ ;  /* 0x0001000033747824 */ /* 0x000fe200078e00ff */
[----:B------:R-:W-:Y:S01]  /*44d0*/  PRMT R53, R115, 0x5410, R53 ;  /* 0x0000541073357816 */ /* 0x000fe20000000035 */
[----:B------:R-:W-:Y:S01]  /*44e0*/  IMAD.U32 R120, R12, 0x10000, RZ ;  /* 0x000100000c787824 */ /* 0x000fe200078e00ff */
[----:B------:R-:W-:Y:S01]  /*44f0*/  LOP3.LUT R39, R51, 0xffff0000, RZ, 0xc0, !PT ;  /* 0xffff000033277812 */ /* 0x000fe200078ec0ff */
[----:B------:R-:W-:Y:S01]  /*4500*/  IMAD.U32 R103, R49, 0x10000, RZ ;  /* 0x0001000031677824 */ /* 0x000fe200078e00ff */
[----:B------:R-:W-:Y:S01]  /*4510*/  LOP3.LUT R52, R52, 0xffff0000, RZ, 0xc0, !PT ;  /* 0xffff000034347812 */ /* 0x000fe200078ec0ff */
[----:B------:R-:W-:Y:S01]  /*4520*/  IMAD.U32 R105, R53, 0x10000, RZ ;  /* 0x0001000035697824 */ /* 0x000fe200078e00ff */
[----:B------:R-:W-:Y:S01]  /*4530*/  PRMT R38, R107, 0x5432, R38 ;  /* 0x000054326b267816 */ /* 0x000fe20000000026 */
[----:B------:R-:W-:Y:S01]  /*4540*/  IMAD.U32 R51, R54, 0x10000, RZ ;  /* 0x0001000036337824 */ /* 0x000fe200078e00ff */
[----:B------:R-:W-:Y:S01]  /*4550*/  PRMT R14, R109, 0x5432, R14 ;  /* 0x000054326d0e7816 */ /* 0x000fe2000000000e */
[C---:B------:R-:W-:Y:S01]  /*4560*/  FMUL.FTZ R115, R118.reuse, R105 ;  /* 0x0000006976737220 */ /* 0x040fe20000410000 */
[----:B------:R-:W-:Y:S01]  /*4570*/  FMUL.FTZ R118, R118, R103 ;  /* 0x0000006776767220 */ /* 0x000fe20000410000 */
[----:B------:R-:W-:-:S02]  /*4580*/  LOP3.LUT R54, R54, 0xffff0000, RZ, 0xc0, !PT ;  /* 0xffff000036367812 */ /* 0x000fc400078ec0ff */
[C---:B------:R-:W-:Y:S01]  /*4590*/  FFMA.FTZ R103, R116.reuse, R103, -R115 ;  /* 0x0000006774677223 */ /* 0x040fe20000010873 */
[----:B------:R-:W-:Y:S01]  /*45a0*/  FFMA.FTZ R105, R116, R105, R118 ;  /* 0x0000006974697223 */ /* 0x000fe20000010076 */
[----:B------:R-:W-:Y:S02]  /*45b0*/  LOP3.LUT R116, R53, 0xffff0000, RZ, 0xc0, !PT ;  /* 0xffff000035747812 */ /* 0x000fe400078ec0ff */
[----:B------:R-:W-:Y:S02]  /*45c0*/  LOP3.LUT R118, R49, 0xffff0000, RZ, 0xc0, !PT ;  /* 0xffff000031767812 */ /* 0x000fe400078ec0ff */
[----:B------:R-:W-:Y:S01]  /*45d0*/  PRMT R49, R108, 0x5432, R36 ;  /* 0x000054326c317816 */ /* 0x000fe20000000024 */
[C---:B------:R-:W-:Y:S01]  /*45e0*/  FMUL.FTZ R36, R55.reuse, R116 ;  /* 0x0000007437247220 */ /* 0x040fe20000410000 */
[----:B------:R-:W-:Y:S01]  /*45f0*/  LOP3.LUT R50, R50, 0xffff0000, RZ, 0xc0, !PT ;  /* 0xffff000032327812 */ /* 0x000fe200078ec0ff */
[-C--:B------:R-:W-:Y:S02]  /*4600*/  FMUL.FTZ R55, R55, R118.reuse ;  /* 0x0000007637377220 */ /* 0x080fe40000410000 */
[----:B------:R-:W-:Y:S01]  /*4610*/  FFMA.FTZ R36, R39, R118, -R36 ;  /* 0x0000007627247223 */ /* 0x000fe20000010824 */
[----:B------:R-:W-:-:S02]  /*4620*/  IMAD.U32 R118, R49, 0x10000, RZ ;  /* 0x0001000031767824 */ /* 0x000fc400078e00ff */
[----:B------:R-:W-:Y:S01]  /*4630*/  FFMA.FTZ R116, R39, R116, R55 ;  /* 0x0000007427747223 */ /* 0x000fe20000010037 */
[----:B------:R-:W-:Y:S01]  /*4640*/  LOP3.LUT R39, R49, 0xffff0000, RZ, 0xc0, !PT ;  /* 0xffff000031277812 */ /* 0x000fe200078ec0ff */
[C---:B------:R-:W-:Y:S01]  /*4650*/  FMUL.FTZ R122, R15.reuse, R118 ;  /* 0x000000760f7a7220 */ /* 0x040fe20000410000 */
[----:B------:R-:W-:Y:S01]  /*4660*/  LOP3.LUT R49, R12, 0xffff0000, RZ, 0xc0, !PT ;  /* 0xffff00000c317812 */ /* 0x000fe200078ec0ff */
[-C--:B------:R-:W-:Y:S02]  /*4670*/  FMUL.FTZ R15, R15, R120.reuse ;  /* 0x000000780f0f7220 */ /* 0x080fe40000410000 */
[----:B------:R-:W-:Y:S01]  /*4680*/  FMUL.FTZ R53, R52, R39 ;  /* 0x0000002734357220 */ /* 0x000fe20000410000 */
[C---:B------:R-:W-:Y:S01]  /*4690*/  FFMA.FTZ R12, R13.reuse, R120, -R122 ;  /* 0x000000780d0c7223 */ /* 0x040fe2000001087a */
[----:B------:R-:W-:Y:S01]  /*46a0*/  F2FP.BF16.F32.PACK_AB R36, R36, R103 ;  /* 0x000000672424723e */ /* 0x000fe200000010ff */
[----:B------:R-:W-:Y:S01]  /*46b0*/  FFMA.FTZ R13, R13, R118, R15 ;  /* 0x000000760d0d7223 */ /* 0x000fe2000001000f */
[-C--:B------:R-:W-:Y:S01]  /*46c0*/  FMUL.FTZ R55, R52, R49.reuse ;  /* 0x0000003134377220 */ /* 0x080fe20000410000 */
[----:B------:R-:W-:Y:S01]  /*46d0*/  FFMA.FTZ R15, R48, R49, -R53 ;  /* 0x00000031300f7223 */ /* 0x000fe20000010835 */
[C---:B------:R-:W-:Y:S01]  /*46e0*/  LOP3.LUT R49, R38.reuse, 0xffff0000, RZ, 0xc0, !PT ;  /* 0xffff000026317812 */ /* 0x040fe200078ec0ff */
[----:B------:R-:W-:Y:S01]  /*46f0*/  IMAD.U32 R52, R38, 0x10000, RZ ;  /* 0x0001000026347824 */ /* 0x000fe200078e00ff */
[C---:B------:R-:W-:Y:S01]  /*4700*/  LOP3.LUT R53, R14.reuse, 0xffff0000, RZ, 0xc0, !PT ;  /* 0xffff00000e357812 */ /* 0x040fe200078ec0ff */
[----:B------:R-:W-:-:S02]  /*4710*/  IMAD.U32 R118, R14, 0x10000, RZ ;  /* 0x000100000e767824 */ /* 0x000fc400078e00ff */
[----:B------:R-:W-:Y:S01]  /*4720*/  FFMA.FTZ R48, R48, R39, R55 ;  /* 0x0000002730307223 */ /* 0x000fe20000010037 */
[C---:B------:R-:W-:Y:S01]  /*4730*/  FMUL.FTZ R14, R51.reuse, R52 ;  /* 0x00000034330e7220 */ /* 0x040fe20000410000 */
[C---:B------:R-:W-:Y:S01]  /*4740*/  FMUL.FTZ R39, R54.reuse, R49 ;  /* 0x0000003136277220 */ /* 0x040fe20000410000 */
[-C--:B------:R-:W-:Y:S01]  /*4750*/  FMUL.FTZ R51, R51, R118.reuse ;  /* 0x0000007633337220 */ /* 0x080fe20000410000 */
[-C--:B------:R-:W-:Y:S01]  /*4760*/  FMUL.FTZ R54, R54, R53.reuse ;  /* 0x0000003536367220 */ /* 0x080fe20000410000 */
[C---:B------:R-:W-:Y:S01]  /*4770*/  FFMA.FTZ R14, R37.reuse, R118, -R14 ;  /* 0x00000076250e7223 */ /* 0x040fe2000001080e */
[C---:B------:R-:W-:Y:S01]  /*4780*/  FFMA.FTZ R39, R50.reuse, R53, -R39 ;  /* 0x0000003532277223 */ /* 0x040fe20000010827 */
[----:B------:R-:W-:Y:S01]  /*4790*/  FFMA.FTZ R51, R37, R52, R51 ;  /* 0x0000003425337223 */ /* 0x000fe20000010033 */
[----:B------:R-:W-:Y:S01]  /*47a0*/  FFMA.FTZ R54, R50, R49, R54 ;  /* 0x0000003132367223 */ /* 0x000fe20000010036 */
[----:B------:R-:W-:Y:S02]  /*47b0*/  F2FP.BF16.F32.PACK_AB R12, R15, R12 ;  /* 0x0000000c0f0c723e */ /* 0x000fe400000010ff */
[----:B------:R-:W-:-:S02]  /*47c0*/  F2FP.BF16.F32.PACK_AB R52, R48, R13 ;  /* 0x0000000d3034723e */ /* 0x000fc400000010ff */
[----:B------:R-:W-:Y:S01]  /*47d0*/  F2FP.BF16.F32.PACK_AB R54, R54, R51 ;  /* 0x000000333636723e */ /* 0x000fe200000010ff */
[----:B------:R-:W-:Y:S01]  /*47e0*/  IMAD.MOV.U32 R48, RZ, RZ, R12 ;  /* 0x000000ffff307224 */ /* 0x000fe200078e000c */
[----:B------:R-:W-:Y:S01]  /*47f0*/  F2FP.BF16.F32.PACK_AB R49, R104, R99 ;  /* 0x000000636831723e */ /* 0x000fe200000010ff */
[----:B------:R-:W-:Y:S01]  /*4800*/  IMAD.MOV.U32 R51, RZ, RZ, R36 ;  /* 0x000000ffff337224 */ /* 0x000fe200078e0024 */
[----:B------:R-:W-:Y:S02]  /*4810*/  F2FP.BF16.F32.PACK_AB R53, R106, R101 ;  /* 0x000000656a35723e */ /* 0x000fe400000010ff */
[----:B------:R-:W-:Y:S02]  /*4820*/  F2FP.BF16.F32.PACK_AB R55, R116, R105 ;  /* 0x000000697437723e */ /* 0x000fe400000010ff */
[----:B------:R-:W-:-:S07]  /*4830*/  F2FP.BF16.F32.PACK_AB R50, R39, R14 ;  /* 0x0000000e2732723e */ /* 0x000fce00000010ff */
.L_x_438:
[----:B------:R-:W-:Y:S05]  /*4840*/  BSYNC B2 ;  /* 0x0000000000027941 */ /* 0x000fea0003800000 */
.L_x_437:
[----:B------:R-:W-:Y:S02]  /*4850*/  ISETP.GE.AND P5, PT, R97, R96, PT ;  /* 0x000000606100720c */ /* 0x000fe40003fa6270 */
[----:B------:R-:W-:-:S11]  /*4860*/  P2R R13, PR, RZ, 0x1 ;  /* 0x00000001ff0d7803 */ /* 0x000fd60000000000 */
[--C-:B------:R-:W-:Y:S02]  /*4870*/  @!P5 SHF.R.S32.HI R12, RZ, 0x1f, R97.reuse ;  /* 0x0000001fff0cd819 */ /* 0x100fe40000011461 */
[----:B------:R-:W-:-:S04]  /*4880*/  @!P5 IADD3 R90, P0, P6, R4, R90, R97 ;  /* 0x0000005a045ad210 */ /* 0x000fc80007e1e061 */
[----:B------:R-:W-:Y:S02]  /*4890*/  @!P5 IADD3.X R102, R79, R102, R12, P0, P6 ;  /* 0x000000664f66d210 */ /* 0x000fe400007ec40c */
[-C--:B------:R-:W-:Y:S02]  /*48a0*/  LEA R12, P6, R95, R82.reuse, 0x1 ;  /* 0x000000525f0c7211 */ /* 0x080fe400078c08ff */
[----:B------:R-:W-:Y:S02]  /*48b0*/  ISETP.NE.AND P0, PT, R13, RZ, PT ;  /* 0x000000ff0d00720c */ /* 0x000fe40003f05270 */
[----:B------:R-:W-:Y:S02]  /*48c0*/  LEA.HI.X R13, R95, R83, R100, 0x1, P6 ;  /* 0x000000535f0d7211 */ /* 0x000fe400030f0c64 */
[----:B------:R-:W-:-:S03]  /*48d0*/  @!P5 LEA R14, P6, R90, R82, 0x1 ;  /* 0x000000525a0ed211 */ /* 0x000fc600078c08ff */
[----:B-1----:R1:W-:Y:S01]  /*48e0*/  STG.E.128 desc[UR56][R12.64], R48 ;  /* 0x000000300c007986 */ /* 0x0023e2000c101d38 */
[----:B------:R-:W-:-:S05]  /*48f0*/  @!P5 LEA.HI.X R15, R90, R83, R102, 0x1, P6 ;  /* 0x000000535a0fd211 */ /* 0x000fca00030f0c66 */
[----:B--2---:R1:W-:Y:S04]  /*4900*/  @!P5 STG.E.128 desc[UR56][R14.64], R52 ;  /* 0x000000340e00d986 */ /* 0x0043e8000c101d38 */
.L_x_436:
[----:B------:R-:W-:Y:S05]  /*4910*/  BSYNC B1 ;  /* 0x0000000000017941 */ /* 0x000fea0003800000 */
.L_x_435:
[----:B-1----:R-:W-:Y:S02]  /*4920*/  VIADD R13, R18, 0x60 ;  /* 0x00000060120d7836 */ /* 0x002fe40000000000 */
[-C--:B------:R-:W-:Y:S02]  /*4930*/  IMAD R12, R75, R88.reuse, RZ ;  /* 0x000000584b0c7224 */ /* 0x080fe400078e02ff */
[C---:B------:R-:W-:Y:S01]  /*4940*/  IMAD.WIDE.U32 R86, R13.reuse, R88, R86 ;  /* 0x000000580d567225 */ /* 0x040fe200078e0056 */
[----:B------:R-:W-:-:S03]  /*4950*/  ISETP.GE.OR P5, PT, R13, R85, P1 ;  /* 0x000000550d00720c */ /* 0x000fc60000fa6670 */
[----:B------:R-:W-:-:S10]  /*4960*/  IMAD R89, R13, R89, R12 ;  /* 0x000000590d597224 */ /* 0x000fd400078e020c */
[----:B------:R-:W-:Y:S05]  /*4970*/  @P5 BRA `(.L_x_423) ;  /* 0x0000000800705947 */ /* 0x000fea0003800000 */
[----:B------:R-:W2:Y:S01]  /*4980*/  LDL R14, [R1+0x44] ;  /* 0x00004400010e7983 */ /* 0x000ea20000100800 */
[----:B------:R-:W-:Y:S01]  /*4990*/  IMAD.IADD R50, R87, 0x1, R89 ;  /* 0x0000000157327824 */ /* 0x000fe200078e0259 */
[----:B------:R-:W-:Y:S01]  /*49a0*/  IADD3 R12, P5, P6, R4, R86, R64 ;  /* 0x00000056040c7210 */ /* 0x000fe20007ebe040 */
[C---:B------:R-:W-:Y:S01]  /*49b0*/  VIADD R15, R18.reuse, 0x60 ;  /* 0x00000060120f7836 */ /* 0x040fe20000000000 */
[----:B------:R-:W-:Y:S01]  /*49c0*/  SEL R98, R73, R98, !P0 ;  /* 0x0000006249627207 */ /* 0x000fe20004000000 */
[----:B------:R-:W-:Y:S01]  /*49d0*/  VIADD R36, R18, 0x60 ;  /* 0x0000006012247836 */ /* 0x000fe20000000000 */
[----:B------:R-:W-:Y:S01]  /*49e0*/  IADD3.X R13, R79, R50, R62, P5, P6 ;  /* 0x000000324f0d7210 */ /* 0x000fe20002fec43e */
[----:B------:R-:W-:Y:S01]  /*49f0*/  IMAD.SHL.U32 R15, R15, 0x40, RZ ;  /* 0x000000400f0f7824 */ /* 0x000fe200078e00ff */
[----:B------:R-:W-:Y:S01]  /*4a00*/  LEA R48, P5, R12, R82, 0x1 ;  /* 0x000000520c307211 */ /* 0x000fe200078a08ff */
[----:B------:R-:W-:Y:S01]  /*4a10*/  IMAD.SHL.U32 R36, R36, 0x40, RZ ;  /* 0x0000004024247824 */ /* 0x000fe200078e00ff */
[----:B------:R-:W-:Y:S02]  /*4a20*/  BSSY B1, `(.L_x_439) ;  /* 0x000006d000017945 */ /* 0x000fe40003800000 */
[----:B------:R-:W-:-:S02]  /*4a30*/  LEA.HI.X R49, R12, R83, R13, 0x1, P5 ;  /* 0x000000530c317211 */ /* 0x000fc400028f0c0d */
[----:B------:R-:W-:Y:S02]  /*4a40*/  SHF.R.S32.HI R13, RZ, 0x1f, R98 ;  /* 0x0000001fff0d7819 */ /* 0x000fe40000011462 */
[----:B------:R-:W-:Y:S02]  /*4a50*/  LOP3.LUT R15, R15, 0x1c0, RZ, 0xc0, !PT ;  /* 0x000001c00f0f7812 */ /* 0x000fe400078ec0ff */
[----:B------:R-:W-:Y:S01]  /*4a60*/  LEA.HI R98, R13, R98, RZ, 0x4 ;  /* 0x000000620d627211 */ /* 0x000fe200078f20ff */
[----:B------:R-:W-:Y:S01]  /*4a70*/  IMAD R13, R19, 0x3000, R3 ;  /* 0x00003000130d7824 */ /* 0x000fe200078e0203 */
[----:B------:R-:W-:Y:S02]  /*4a80*/  LOP3.LUT R36, R36, 0x1c0, RZ, 0xc0, !PT ;  /* 0x000001c024247812 */ /* 0x000fe400078ec0ff */
[----:B------:R-:W-:Y:S02]  /*4a90*/  LEA.HI.SX32 R51, R98, R63, 0x1c ;  /* 0x0000003f62337211 */ /* 0x000fe400078fe2ff */
[----:B------:R-:W-:-:S02]  /*4aa0*/  SHF.R.U32.HI R15, RZ, 0x3, R15 ;  /* 0x00000003ff0f7819 */ /* 0x000fc4000001160f */
[----:B------:R-:W-:Y:S01]  /*4ab0*/  LEA R13, R13, R2, 0x1 ;  /* 0x000000020d0d7211 */ /* 0x000fe200078e08ff */
[----:B------:R-:W-:-:S05]  /*4ac0*/  IMAD.SHL.U32 R51, R51, 0x8, RZ ;  /* 0x0000000833337824 */ /* 0x000fca00078e00ff */
[----:B------:R-:W-:-:S04]  /*4ad0*/  LOP3.LUT R12, R36, 0x38, R51, 0xf8, !PT ;  /* 0x00000038240c7812 */ /* 0x000fc800078ef833 */
[----:B------:R-:W-:-:S05]  /*4ae0*/  LOP3.LUT R12, R12, R15, RZ, 0x3c, !PT ;  /* 0x0000000f0c0c7212 */ /* 0x000fca00078e3cff */
[----:B--2---:R-:W-:-:S04]  /*4af0*/  IMAD.IADD R12, R14, 0x1, R12 ;  /* 0x000000010e0c7824 */ /* 0x004fc800078e020c */
[----:B------:R-:W-:-:S04]  /*4b00*/  IMAD R15, R19, 0x3000, R12 ;  /* 0x00003000130f7824 */ /* 0x000fc800078e020c */
[----:B------:R-:W-:Y:S02]  /*4b10*/  IMAD R36, R15, 0x2, R2 ;  /* 0x000000020f247824 */ /* 0x000fe400078e0202 */
[----:B------:R-:W1:Y:S04]  /*4b20*/  LDS.128 R12, [R13+0x12400] ;  /* 0x012400000d0c7984 */ /* 0x000e680000000c00 */
[----:B------:R-:W2:Y:S01]  /*4b30*/  LDS.128 R36, [R36+0x12400] ;  /* 0x0124000024247984 */ /* 0x000ea20000000c00 */
[----:B------:R-:W-:Y:S05]  /*4b40*/  @P4 BRA `(.L_x_440) ;  /* 0x0000000400684947 */ /* 0x000fea0003800000 */
[----:B------:R-:W-:Y:S01]  /*4b50*/  SHF.R.U32.HI R53, RZ, 0x10, R45 ;  /* 0x00000010ff357819 */ /* 0x000fe2000001162d */
[----:B--2---:R-:W-:Y:S01]  /*4b60*/  IMAD.U32 R52, R37, 0x10000, RZ ;  /* 0x0001000025347824 */ /* 0x004fe200078e00ff */
[----:B------:R-:W-:Y:S02]  /*4b70*/  SHF.R.U32.HI R91, RZ, 0x10, R41 ;  /* 0x00000010ff5b7819 */ /* 0x000fe40000011629 */
[----:B------:R-:W-:Y:S02]  /*4b80*/  PRMT R114, R114, 0x5410, R53 ;  /* 0x0000541072727816 */ /* 0x000fe40000000035 */
[----:B------:R-:W-:Y:S02]  /*4b90*/  PRMT R110, R110, 0x5410, R91 ;  /* 0x000054106e6e7816 */ /* 0x000fe4000000005b */
[----:B------:R-:W-:Y:S01]  /*4ba0*/  SHF.R.U64 R90, R42, 0x10, R43 ;  /* 0x000000102a5a7819 */ /* 0x000fe2000000122b */
[----:B------:R-:W-:Y:S01]  /*4bb0*/  IMAD.U32 R53, R114, 0x10000, RZ ;  /* 0x0001000072357824 */ /* 0x000fe200078e00ff */
[----:B------:R-:W-:-:S02]  /*4bc0*/  SHF.R.U64 R54, R46, 0x10, R47 ;  /* 0x000000102e367819 */ /* 0x000fc4000000122f */
[----:B------:R-:W-:Y:S01]  /*4bd0*/  SHF.R.U32.HI R55, RZ, 0x10, R47 ;  /* 0x00000010ff377819 */ /* 0x000fe2000001162f */
[C---:B------:R-:W-:Y:S01]  /*4be0*/  IMAD.U32 R47, R39.reuse, 0x10000, RZ ;  /* 0x00010000272f7824 */ /* 0x040fe200078e00ff */
[----:B------:R-:W-:Y:S01]  /*4bf0*/  LOP3.LUT R42, R39, 0xffff0000, RZ, 0xc0, !PT ;  /* 0xffff0000272a7812 */ /* 0x000fe200078ec0ff */
[----:B------:R-:W-:Y:S01]  /*4c00*/  IMAD.U32 R39, R110, 0x10000, RZ ;  /* 0x000100006e277824 */ /* 0x000fe200078e00ff */
[----:B------:R-:W-:Y:S02]  /*4c10*/  SHF.R.U32.HI R89, RZ, 0x10, R43 ;  /* 0x00000010ff597819 */ /* 0x000fe4000001162b */
[----:B------:R-:W-:Y:S01]  /*4c20*/  SHF.R.U64 R88, R44, 0x10, R45 ;  /* 0x000000102c587819 */ /* 0x000fe2000000122d */
[----:B-1----:R-:W-:Y:S01]  /*4c30*/  IMAD.U32 R45, R13, 0x10000, RZ ;  /* 0x000100000d2d7824 */ /* 0x002fe200078e00ff */
[----:B------:R-:W-:Y:S01]  /*4c40*/  PRMT R111, R111, 0x5410, R54 ;  /* 0x000054106f6f7816 */ /* 0x000fe20000000036 */
[----:B------:R-:W-:Y:S01]  /*4c50*/  FMUL.FTZ R54, R52, R53 ;  /* 0x0000003534367220 */ /* 0x000fe20000410000 */
[----:B------:R-:W-:Y:S01]  /*4c60*/  PRMT R112, R112, 0x5410, R55 ;  /* 0x0000541070707816 */ /* 0x000fe20000000037 */
[-C--:B------:R-:W-:Y:S01]  /*4c70*/  FMUL.FTZ R52, R52, R39.reuse ;  /* 0x0000002734347220 */ /* 0x080fe20000410000 */
[----:B------:R-:W-:Y:S01]  /*4c80*/  PRMT R108, R108, 0x5410, R89 ;  /* 0x000054106c6c7816 */ /* 0x000fe20000000059 */
[----:B------:R-:W-:Y:S01]  /*4c90*/  FFMA.FTZ R39, R45, R39, -R54 ;  /* 0x000000272d277223 */ /* 0x000fe20000010836 */
[----:B------:R-:W-:Y:S01]  /*4ca0*/  LOP3.LUT R46, R37, 0xffff0000, RZ, 0xc0, !PT ;  /* 0xffff0000252e7812 */ /* 0x000fe200078ec0ff */
[----:B------:R-:W-:Y:S01]  /*4cb0*/  IMAD.U32 R54, R112, 0x10000, RZ ;  /* 0x0001000070367824 */ /* 0x000fe200078e00ff */
[----:B------:R-:W-:Y:S01]  /*4cc0*/  LOP3.LUT R114, R114, 0xffff0000, RZ, 0xc0, !PT ;  /* 0xffff000072727812 */ /* 0x000fe200078ec0ff */
[----:B------:R-:W-:Y:S01]  /*4cd0*/  FFMA.FTZ R45, R45, R53, R52 ;  /* 0x000000352d2d7223 */ /* 0x000fe20000010034 */
[----:B------:R-:W-:Y:S01]  /*4ce0*/  LOP3.LUT R110, R110, 0xffff0000, RZ, 0xc0, !PT ;  /* 0xffff00006e6e7812 */ /* 0x000fe200078ec0ff */
[----:B------:R-:W-:Y:S01]  /*4cf0*/  IMAD.U32 R53, R108, 0x10000, RZ ;  /* 0x000100006c357824 */ /* 0x000fe200078e00ff */
[----:B------:R-:W-:Y:S01]  /*4d00*/  SHF.R.U64 R98, R40, 0x10, R41 ;  /* 0x0000001028627819 */ /* 0x000fe20000001229 */
[----:B------:R-:W-:Y:S01]  /*4d10*/  IMAD.U32 R44, R15, 0x10000, RZ ;  /* 0x000100000f2c7824 */ /* 0x000fe200078e00ff */
[----:B------:R-:W-:Y:S01]  /*4d20*/  LOP3.LUT R43, R13, 0xffff0000, RZ, 0xc0, !PT ;  /* 0xffff00000d2b7812 */ /* 0x000fe200078ec0ff */
[C---:B------:R-:W-:Y:S01]  /*4d30*/  FMUL.FTZ R52, R46.reuse, R110 ;  /* 0x0000006e2e347220 */ /* 0x040fe20000410000 */
[----:B------:R-:W-:Y:S01]  /*4d40*/  PRMT R113, R113, 0x5410, R88 ;  /* 0x0000541071717816 */ /* 0x000fe20000000058 */
[----:B------:R-:W-:Y:S01]  /*4d50*/  FMUL.FTZ R88, R46, R114 ;  /* 0x000000722e587220 */ /* 0x000fe20000410000 */
[----:B------:R-:W-:Y:S01]  /*4d60*/  FMUL.FTZ R89, R47, R54 ;  /* 0x000000362f597220 */ /* 0x000fe20000410000 */
[----:B------:R-:W-:Y:S01]  /*4d70*/  PRMT R109, R109, 0x5410, R98 ;  /* 0x000054106d6d7816 */ /* 0x000fe20000000062 */
[-C--:B------:R-:W-:Y:S01]  /*4d80*/  FMUL.FTZ R91, R47, R53.reuse ;  /* 0x000000352f5b7220 */ /* 0x080fe20000410000 */
[C---:B------:R-:W-:Y:S01]  /*4d90*/  FFMA.FTZ R46, R43.reuse, R110, -R88 ;  /* 0x0000006e2b2e7223 */ /* 0x040fe20000010858 */
[----:B------:R-:W-:Y:S01]  /*4da0*/  LOP3.LUT R55, R112, 0xffff0000, RZ, 0xc0, !PT ;  /* 0xffff000070377812 */ /* 0x000fe200078ec0ff */
[----:B------:R-:W-:Y:S01]  /*4db0*/  FFMA.FTZ R52, R43, R114, R52 ;  /* 0x000000722b347223 */ /* 0x000fe20000010034 */
[----:B------:R-:W-:Y:S01]  /*4dc0*/  LOP3.LUT R47, R108, 0xffff0000, RZ, 0xc0, !PT ;  /* 0xffff00006c2f7812 */ /* 0x000fe200078ec0ff */
[----:B------:R-:W-:Y:S01]  /*4dd0*/  FFMA.FTZ R43, R44, R53, -R89 ;  /* 0x000000352c2b7223 */ /* 0x000fe20000010859 */
[----:B------:R-:W-:-:S02]  /*4de0*/  IMAD.U32 R37, R36, 0x10000, RZ ;  /* 0x0001000024257824 */ /* 0x000fc400078e00ff */
[----:B------:R-:W-:Y:S01]  /*4df0*/  FFMA.FTZ R44, R44, R54, R91 ;  /* 0x000000362c2c7223 */ /* 0x000fe2000001005b */
[----:B------:R-:W-:Y:S01]  /*4e00*/  IMAD.U32 R88, R113, 0x10000, RZ ;  /* 0x0001000071587824 */ /* 0x000fe200078e00ff */
[----:B------:R-:W-:Y:S01]  /*4e10*/  LOP3.LUT R40, R15, 0xffff0000, RZ, 0xc0, !PT ;  /* 0xffff00000f287812 */ /* 0x000fe200078ec0ff */
[----:B------:R-:W-:Y:S01]  /*4e20*/  IMAD.U32 R54, R109, 0x10000, RZ ;  /* 0x000100006d367824 */ /* 0x000fe200078e00ff */
[----:B------:R-:W-:Y:S01]  /*4e30*/  LOP3.LUT R36, R36, 0xffff0000, RZ, 0xc0, !PT ;  /* 0xffff000024247812 */ /* 0x000fe200078ec0ff */
[C---:B------:R-:W-:Y:S01]  /*4e40*/  FMUL.FTZ R53, R42.reuse, R55 ;  /* 0x000000372a357220 */ /* 0x040fe20000410000 */
[-C--:B------:R-:W-:Y:S01]  /*4e50*/  FMUL.FTZ R89, R42, R47.reuse ;  /* 0x0000002f2a597220 */ /* 0x080fe20000410000 */
[----:B------:R-:W-:Y:S01]  /*4e60*/  LOP3.LUT R113, R113, 0xffff0000, RZ, 0xc0, !PT ;  /* 0xffff000071717812 */ /* 0x000fe200078ec0ff */
[----:B------:R-:W-:Y:S01]  /*4e70*/  FMUL.FTZ R42, R37, R88 ;  /* 0x00000058252a7220 */ /* 0x000fe20000410000 */
[----:B------:R-:W-:Y:S01]  /*4e80*/  LOP3.LUT R109, R109, 0xffff0000, RZ, 0xc0, !PT ;  /* 0xffff00006d6d7812 */ /* 0x000fe200078ec0ff */
[C---:B------:R-:W-:Y:S01]  /*4e90*/  IMAD.U32 R13, R12.reuse, 0x10000, RZ ;  /* 0x000100000c0d7824 */ /* 0x040fe200078e00ff */
[----:B------:R-:W-:Y:S01]  /*4ea0*/  PRMT R107, R107, 0x5410, R90 ;  /* 0x000054106b6b7816 */ /* 0x000fe2000000005a */
[----:B------:R-:W-:Y:S01]  /*4eb0*/  FMUL.FTZ R37, R37, R54 ;  /* 0x0000003625257220 */ /* 0x000fe20000410000 */
[----:B------:R-:W-:Y:S01]  /*4ec0*/  LOP3.LUT R12, R12, 0xffff0000, RZ, 0xc0, !PT ;  /* 0xffff00000c0c7812 */ /* 0x000fe200078ec0ff */
[----:B------:R-:W-:Y:S01]  /*4ed0*/  FFMA.FTZ R90, R40, R47, -R53 ;  /* 0x0000002f285a7223 */ /* 0x000fe20000010835 */
[C---:B------:R-:W-:Y:S01]  /*4ee0*/  IMAD.U32 R15, R14.reuse, 0x10000, RZ ;  /* 0x000100000e0f7824 */ /* 0x040fe200078e00ff */
[----:B------:R-:W-:Y:S01]  /*4ef0*/  LOP3.LUT R41, R14, 0xffff0000, RZ, 0xc0, !PT ;  /* 0xffff00000e297812 */ /* 0x000fe200078ec0ff */
[C---:B------:R-:W-:Y:S01]  /*4f00*/  FMUL.FTZ R47, R36.reuse, R113 ;  /* 0x00000071242f7220 */ /* 0x040fe20000410000 */
[----:B------:R-:W-:Y:S01]  /*4f10*/  FMUL.FTZ R53, R36, R109 ;  /* 0x0000006d24357220 */ /* 0x000fe20000410000 */
[----:B------:R-:W-:-:S02]  /*4f20*/  IMAD.U32 R14, R38, 0x10000, RZ ;  /* 0x00010000260e7824 */ /* 0x000fc400078e00ff */
[C---:B------:R-:W-:Y:S01]  /*4f30*/  FFMA.FTZ R42, R13.reuse, R54, -R42 ;  /* 0x000000360d2a7223 */ /* 0x040fe2000001082a */
[----:B------:R-:W-:Y:S01]  /*4f40*/  FFMA.FTZ R37, R13, R88, R37 ;  /* 0x000000580d257223 */ /* 0x000fe20000010025 */
[----:B------:R-:W-:Y:S01]  /*4f50*/  IMAD.U32 R36, R111, 0x10000, RZ ;  /* 0x000100006f247824 */ /* 0x000fe200078e00ff */
[----:B------:R-:W-:Y:S01]  /*4f60*/  LOP3.LUT R38, R38, 0xffff0000, RZ, 0xc0, !PT ;  /* 0xffff000026267812 */ /* 0x000fe200078ec0ff */
[----:B------:R-:W-:Y:S01]  /*4f70*/  IMAD.U32 R13, R107, 0x10000, RZ ;  /* 0x000100006b0d7824 */ /* 0x000fe200078e00ff */
[----:B------:R-:W-:Y:S01]  /*4f80*/  LOP3.LUT R111, R111, 0xffff0000, RZ, 0xc0, !PT ;  /* 0xffff00006f6f7812 */ /* 0x000fe200078ec0ff */
[----:B------:R-:W-:Y:S01]  /*4f90*/  FFMA.FTZ R47, R12, R109, -R47 ;  /* 0x0000006d0c2f7223 */ /* 0x000fe2000001082f */
[----:B------:R-:W-:Y:S01]  /*4fa0*/  LOP3.LUT R107, R107, 0xffff0000, RZ, 0xc0, !PT ;  /* 0xffff00006b6b7812 */ /* 0x000fe200078ec0ff */
[----:B------:R-:W-:Y:S01]  /*4fb0*/  FFMA.FTZ R89, R40, R55, R89 ;  /* 0x0000003728597223 */ /* 0x000fe20000010059 */
[----:B------:R-:W-:Y:S01]  /*4fc0*/  FFMA.FTZ R12, R12, R113, R53 ;  /* 0x000000710c0c7223 */ /* 0x000fe20000010035 */
[CC--:B------:R-:W-:Y:S01]  /*4fd0*/  FMUL.FTZ R40, R14.reuse, R36.reuse ;  /* 0x000000240e287220 */ /* 0x0c0fe20000410000 */
[----:B------:R-:W-:Y:S01]  /*4fe0*/  FMUL.FTZ R53, R14, R13 ;  /* 0x0000000d0e357220 */ /* 0x000fe20000410000 */
[C---:B------:R-:W-:Y:S01]  /*4ff0*/  FMUL.FTZ R14, R38.reuse, R111 ;  /* 0x0000006f260e7220 */ /* 0x040fe20000410000 */
[----:B------:R-:W-:Y:S01]  /*5000*/  FMUL.FTZ R38, R38, R107 ;  /* 0x0000006b26267220 */ /* 0x000fe20000410000 */
[C---:B------:R-:W-:Y:S01]  /*5010*/  FFMA.FTZ R40, R15.reuse, R13, -R40 ;  /* 0x0000000d0f287223 */ /* 0x040fe20000010828 */
[----:B------:R-:W-:Y:S01]  /*5020*/  FFMA.FTZ R53, R15, R36, R53 ;  /* 0x000000240f357223 */ /* 0x000fe20000010035 */
[C---:B------:R-:W-:Y:S01]  /*5030*/  FFMA.FTZ R107, R41.reuse, R107, -R14 ;  /* 0x0000006b296b7223 */ /* 0x040fe2000001080e */
[----:B------:R-:W-:Y:S01]  /*5040*/  FFMA.FTZ R38, R41, R111, R38 ;  /* 0x0000006f29267223 */ /* 0x000fe20000010026 */
[----:B------:R-:W-:-:S02]  /*5050*/  F2FP.BF16.F32.PACK_AB R45, R52, R45 ;  /* 0x0000002d342d723e */ /* 0x000fc400000010ff */
[----:B------:R-:W-:Y:S02]  /*5060*/  F2FP.BF16.F32.PACK_AB R42, R47, R42 ;  /* 0x0000002a2f2a723e */ /* 0x000fe400000010ff */
[----:B------:R-:W-:Y:S02]  /*5070*/  F2FP.BF16.F32.PACK_AB R13, R46, R39 ;  /* 0x000000272e0d723e */ /* 0x000fe400000010ff */
[----:B------:R-:W-:Y:S01]  /*5080*/  F2FP.BF16.F32.PACK_AB R36, R12, R37 ;  /* 0x000000250c24723e */ /* 0x000fe200000010ff */
[----:B------:R-:W-:Y:S01]  /*5090*/  IMAD.MOV.U32 R12, RZ, RZ, R42 ;  /* 0x000000ffff0c7224 */ /* 0x000fe200078e002a */
[----:B------:R-:W-:Y:S01]  /*50a0*/  F2FP.BF16.F32.PACK_AB R15, R90, R43 ;  /* 0x0000002b5a0f723e */ /* 0x000fe200000010ff */
[----:B------:R-:W-:Y:S01]  /*50b0*/  IMAD.MOV.U32 R37, RZ, RZ, R45 ;  /* 0x000000ffff257224 */ /* 0x000fe200078e002d */
[----:B------:R-:W-:Y:S02]  /*50c0*/  F2FP.BF16.F32.PACK_AB R39, R89, R44 ;  /* 0x0000002c5927723e */ /* 0x000fe400000010ff */
[----:B------:R-:W-:-:S02]  /*50d0*/  F2FP.BF16.F32.PACK_AB R14, R107, R40 ;  /* 0x000000286b0e723e */ /* 0x000fc400000010ff */
[----:B------:R-:W-:-:S07]  /*50e0*/  F2FP.BF16.F32.PACK_AB R38, R38, R53 ;  /* 0x000000352626723e */ /* 0x000fce00000010ff */
.L_x_440:
[----:B------:R-:W-:Y:S05]  /*50f0*/  BSYNC B1 ;  /* 0x0000000000017941 */ /* 0x000fea0003800000 */
.L_x_439:
[----:B-1----:R3:W-:Y:S01]  /*5100*/  STG.E.128 desc[UR56][R48.64], R12 ;  /* 0x0000000c30007986 */ /* 0x0027e2000c101d38 */
[----:B------:R-:W-:-:S13]  /*5110*/  ISETP.GE.AND P4, PT, R51, R96, PT ;  /* 0x000000603300720c */ /* 0x000fda0003f86270 */
[----:B------:R-:W-:Y:S05]  /*5120*/  @P4 BRA `(.L_x_423) ;  /* 0x0000000000844947 */ /* 0x000fea0003800000 */
[--C-:B---3--:R-:W-:Y:S02]  /*5130*/  SHF.R.S32.HI R12, RZ, 0x1f, R51.reuse ;  /* 0x0000001fff0c7819 */ /* 0x108fe40000011433 */
[----:B------:R-:W-:-:S04]  /*5140*/  IADD3 R51, P4, P5, R4, R86, R51 ;  /* 0x0000005604337210 */ /* 0x000fc80007d9e033 */
[----:B------:R-:W-:Y:S02]  /*5150*/  IADD3.X R50, R79, R50, R12, P4, P5 ;  /* 0x000000324f327210 */ /* 0x000fe400027ea40c */
[----:B------:R-:W-:-:S04]  /*5160*/  LEA R82, P4, R51, R82, 0x1 ;  /* 0x0000005233527211 */ /* 0x000fc800078808ff */
[----:B------:R-:W-:-:S05]  /*5170*/  LEA.HI.X R83, R51, R83, R50, 0x1, P4 ;  /* 0x0000005333537211 */ /* 0x000fca00020f0c32 */
[----:B--2---:R4:W-:Y:S01]  /*5180*/  STG.E.128 desc[UR56][R82.64], R36 ;  /* 0x0000002452007986 */ /* 0x0049e2000c101d38 */
[----:B------:R-:W-:Y:S05]  /*5190*/  BRA `(.L_x_423) ;  /* 0x0000000000687947 */ /* 0x000fea0003800000 */
.L_x_406:
[----:B------:R-:W-:-:S13]  /*51a0*/  ISETP.NE.AND P3, PT, R155, 0x3, PT ;  /* 0x000000039b00780c */ /* 0x000fda0003f65270 */
[----:B------:R-:W-:Y:S05]  /*51b0*/  @!P3 BRA `(.L_x_441) ;  /* 0x000000000004b947 */ /* 0x000fea0003800000 */
[----:B------:R-:W-:Y:S01]  /*51c0*/  BPT.TRAP 0x1 ;  /* 0x000000040000795c */ /* 0x000fe20000300000 */
.L_x_441:
[----:B------:R-:W-:Y:S01]  /*51d0*/  IMAD R81, R19, 0x8, R2 ;  /* 0x0000000813517824 */ /* 0x000fe200078e0202 */
[----:B------:R-:W-:Y:S01]  /*51e0*/  SHF.L.U32 R93, R153, 0x1f, RZ ;  /* 0x0000001f995d7819 */ /* 0x000fe200000006ff */
[----:B------:R-:W-:Y:S01]  /*51f0*/  IMAD R85, R27, -0xc0, R29 ;  /* 0xffffff401b557824 */ /* 0x000fe200078e021d */
[----:B------:R-:W-:Y:S02]  /*5200*/  BSSY B1, `(.L_x_442) ;  /* 0x0000004000017945 */ /* 0x000fe40003800000 */
[----:B------:R-:W1:Y:S02]  /*5210*/  SYNCS.PHASECHK.TRANS64.TRYWAIT P4, [R81+URZ+0x30890], R93 ;  /* 0x0308905d510075a7 */ /* 0x000e64000808017f */
[----:B------:R-:W-:Y:S01]  /*5220*/  VIMNMX R85, R85, 0xc0, PT ;  /* 0x000000c055557848 */ /* 0x000fe20003fe0100 */
[----:B-1----:R-:W-:Y:S06]  /*5230*/  @!P4 BRA `(.L_x_443) ;  /* 0x000001140098c947 */ /* 0x002fec0003800000 */
.L_x_661:
[----:B------:R-:W-:Y:S05]  /*5240*/  BSYNC B1 ;  /* 0x0000000000017941 */ /* 0x000fea0003800000 */
.L_x_442:
[----:B------:R-:W-:Y:S01]  /*5250*/  ISETP.GE.AND P4, PT, R18, R85, PT ;  /* 0x000000551200720c */ /* 0x000fe20003f86270 */
[----:B------:R-:W-:-:S12]  /*5260*/  BSSY B1, `(.L_x_444) ;  /* 0x0000006000017945 */ /* 0x000fd80003800000 */
[----:B------:R-:W-:Y:S05]  /*5270*/  @P4 BRA `(.L_x_445) ;  /* 0x0000000000104947 */ /* 0x000fea0003800000 */
[----:B------:R-:W2:Y:S04]  /*5280*/  @!P1 LDS.128 R12, [R92+0x12000] ;  /* 0x012000005c0c9984 */ /* 0x000ea80000000c00 */
[----:B------:R-:W3:Y:S04]  /*5290*/  @!P2 LDS.128 R36, [R84+0x12000] ;  /* 0x012000005424a984 */ /* 0x000ee80000000c00 */
[----:B--2---:R2:W-:Y:S04]  /*52a0*/  @!P1 STG.E.128 desc[UR56][R42.64], R12 ;  /* 0x0000000c2a009986 */ /* 0x0045e8000c101d38 */
[----:B---3--:R2:W-:Y:S02]  /*52b0*/  @!P2 STG.E.128 desc[UR56][R42.64+0x40], R36 ;  /* 0x000040242a00a986 */ /* 0x0085e4000c101d38 */
.L_x_445:
[----:B------:R-:W-:Y:S05]  /*52c0*/  BSYNC B1 ;  /* 0x0000000000017941 */ /* 0x000fea0003800000 */
.L_x_444:
[----:B--2---:R-:W-:-:S05]  /*52d0*/  VIADD R12, R18, 0x60 ;  /* 0x00000060120c7836 */ /* 0x004fca0000000000 */
[----:B------:R-:W-:-:S13]  /*52e0*/  ISETP.GE.AND P4, PT, R12, R85, PT ;  /* 0x000000550c00720c */ /* 0x000fda0003f86270 */
[----:B------:R-:W-:Y:S05]  /*52f0*/  @P4 BRA `(.L_x_423) ;  /* 0x0000000000104947 */ /* 0x000fea0003800000 */
[----:B------:R-:W2:Y:S04]  /*5300*/  @!P1 LDS.128 R12, [R92+0x15000] ;  /* 0x015000005c0c9984 */ /* 0x000ea80000000c00 */
[----:B------:R-:W3:Y:S04]  /*5310*/  @!P2 LDS.128 R36, [R84+0x15000] ;  /* 0x015000005424a984 */ /* 0x000ee80000000c00 */
[----:B--2---:R2:W-:Y:S04]  /*5320*/  @!P1 STG.E.128 desc[UR56][R40.64], R12 ;  /* 0x0000000c28009986 */ /* 0x0045e8000c101d38 */
[----:B---3--:R2:W-:Y:S02]  /*5330*/  @!P2 STG.E.128 desc[UR56][R40.64+0x40], R36 ;  /* 0x000040242800a986 */ /* 0x0085e4000c101d38 */
.L_x_423:
[----:B------:R-:W-:Y:S05]  /*5340*/  BSYNC B0 ;  /* 0x0000000000007941 */ /* 0x000fea0003800000 */
.L_x_405:
[----:B-123--:R-:W1:Y:S01]  /*5350*/  S2R R12, SR_TID.X ;  /* 0x00000000000c7919 */ /* 0x00ee620000002100 */
[----:B------:R-:W-:Y:S01]  /*5360*/  @!PT LDS RZ, [RZ] ;  /* 0x00000000fffff984 */ /* 0x000fe20000000800 */
[----:B------:R-:W-:Y:S01]  /*5370*/  @!PT LDS RZ, [RZ] ;  /* 0x00000000fffff984 */ /* 0x000fe20000000800 */
[----:B------:R-:W-:Y:S01]  /*5380*/  @!PT LDS RZ, [RZ] ;  /* 0x00000000fffff984 */ /* 0x000fe20000000800 */
[----:B------:R-:W-:Y:S01]  /*5390*/  @!PT LDS RZ, [RZ] ;  /* 0x00000000fffff984 */ /* 0x000fe20000000800 */
[----:B------:R2:W-:Y:S06]  /*53a0*/  MEMBAR.ALL.CTA ;  /* 0x0000000000007992 */ /* 0x0005ec0000008000 */
[----:B--2---:R-:W2:Y:S01]  /*53b0*/  FENCE.VIEW.ASYNC.S ;  /* 0x00000000000073c6 */ /* 0x004ea20000000000 */
[----:B------:R-:W-:Y:S05]  /*53c0*/  WARPSYNC.ALL ;  /* 0x0000000000007948 */ /* 0x000fea0003800000 */
[----:B------:R-:W-:Y:S01]  /*53d0*/  BSSY B0, `(.L_x_446) ;  /* 0x0000009000007945 */ /* 0x000fe20003800000 */
[----:B-1----:R-:W-:Y:S01]  /*53e0*/  LOP3.LUT R12, R12, 0x7f, RZ, 0xc0, !PT ;  /* 0x0000007f0c0c7812 */ /* 0x002fe200078ec0ff */
[----:B--2---:R1:W-:Y:S03]  /*53f0*/  BAR.SYNC.DEFER_BLOCKING R94, 0x80 ;  /* 0x0002005e0000751d */ /* 0x0043e60000010000 */
[----:B------:R-:W-:-:S13]  /*5400*/  ISETP.NE.AND P4, PT, R12, RZ, PT ;  /* 0x000000ff0c00720c */ /* 0x000fda0003f85270 */
[----:B------:R-:W-:-:S05]  /*5410*/  @!P4 VIADD R12, R81, 0x308a0 ;  /* 0x000308a0510cc836 */ /* 0x000fca0000000000 */
[----:B------:R-:W-:-:S04]  /*5420*/  @!P4 PRMT R12, RZ, 0x654, R12 ;  /* 0x00000654ff0cc816 */ /* 0x000fc8000000000c */
[----:B------:R1:W-:Y:S01]  /*5430*/  @!P4 SYNCS.ARRIVE.TRANS64.RED.A1T0 RZ, [R12+URZ], RZ ;  /* 0x000000ff0cffc9a7 */ /* 0x0003e2000810043f */
[----:B------:R-:W-:Y:S05]  /*5440*/  @!P3 BRA `(.L_x_447) ;  /* 0x000000000004b947 */ /* 0x000fea0003800000 */
[----:B------:R-:W-:Y:S01]  /*5450*/  BPT.TRAP 0x1 ;  /* 0x000000040000795c */ /* 0x000fe20000300000 */
.L_x_447:
[----:B------:R-:W-:Y:S05]  /*5460*/  BSYNC B0 ;  /* 0x0000000000007941 */ /* 0x000fea0003800000 */
.L_x_446:
[----:B------:R-:W2:Y:S01]  /*5470*/  SYNCS.PHASECHK.TRANS64.TRYWAIT P3, [R81+URZ+0x308b0], R93 ;  /* 0x0308b05d510075a7 */ /* 0x000ea2000806017f */
[----:B------:R-:W-:Y:S01]  /*5480*/  ULDC UR58, c[0x0][0x2f4] ;  /* 0x0000bd00003a7ab9 */ /* 0x000fe20000000800 */
[----:B------:R-:W-:Y:S01]  /*5490*/  ULDC.64 UR38, c[0x0][0x328] ;  /* 0x0000ca0000267ab9 */ /* 0x000fe20000000a00 */
[----:B------:R-:W-:Y:S01]  /*54a0*/  ULDC.64 UR36, c[0x0][0x318] ;  /* 0x0000c60000247ab9 */ /* 0x000fe20000000a00 */
[----:B------:R-:W-:Y:S01]  /*54b0*/  BSSY B0, `(.L_x_448) ;  /* 0x0000003000007945 */ /* 0x000fe20003800000 */
[----:B----4-:R-:W-:-:S03]  /*54c0*/  IMAD.WIDE R36, R27, 0xc0, R6 ;  /* 0x000000c01b247825 */ /* 0x010fc600078e0206 */
[----:B--2---:R-:W-:Y:S05]  /*54d0*/  @!P3 BRA `(.L_x_449) ;  /* 0x000001140004b947 */ /* 0x004fea0003800000 */
.L_x_662:
[----:B------:R-:W-:Y:S05]  /*54e0*/  BSYNC B0 ;  /* 0x0000000000007941 */ /* 0x000fea0003800000 */
.L_x_448:
[----:B------:R-:W-:Y:S01]  /*54f0*/  ISETP.GE.AND P3, PT, R18, R85, PT ;  /* 0x000000551200720c */ /* 0x000fe20003f66270 */
[----:B------:R-:W-:-:S12]  /*5500*/  BSSY B0, `(.L_x_450) ;  /* 0x0000010000007945 */ /* 0x000fd80003800000 */
[----:B------:R-:W-:Y:S05]  /*5510*/  @P3 BRA `(.L_x_451) ;  /* 0x0000000000383947 */ /* 0x000fea0003800000 */
[----:B------:R-:W-:Y:S02]  /*5520*/  IMAD R15, R37, UR38, RZ ;  /* 0x00000026250f7c24 */ /* 0x000fe4000f8e02ff */
[----:B-1----:R-:W-:Y:S02]  /*5530*/  IMAD.MOV.U32 R12, RZ, RZ, R60 ;  /* 0x000000ffff0c7224 */ /* 0x002fe400078e003c */
[----:B------:R-:W-:Y:S02]  /*5540*/  IMAD.MOV.U32 R13, RZ, RZ, R0 ;  /* 0x000000ffff0d7224 */ /* 0x000fe400078e0000 */
[C---:B------:R-:W-:Y:S02]  /*5550*/  IMAD R15, R36.reuse, UR39, R15 ;  /* 0x00000027240f7c24 */ /* 0x040fe4000f8e020f */
[----:B------:R-:W-:-:S04]  /*5560*/  IMAD.WIDE.U32 R12, R36, UR38, R12 ;  /* 0x00000026240c7c25 */ /* 0x000fc8000f8e000c */
[----:B------:R-:W-:Y:S01]  /*5570*/  IMAD.IADD R13, R13, 0x1, R15 ;  /* 0x000000010d0d7824 */ /* 0x000fe200078e020f */
[----:B------:R-:W-:-:S04]  /*5580*/  LEA R38, P3, R12, UR36, 0x1 ;  /* 0x000000240c267c11 */ /* 0x000fc8000f8608ff */
[----:B------:R-:W-:Y:S02]  /*5590*/  LEA.HI.X R39, R12, UR37, R13, 0x1, P3 ;  /* 0x000000250c277c11 */ /* 0x000fe400098f0c0d */
[----:B------:R-:W-:-:S13]  /*55a0*/  ISETP.GE.AND P3, PT, R16, UR58, PT ;  /* 0x0000003a10007c0c */ /* 0x000fda000bf66270 */
[----:B------:R-:W1:Y:S04]  /*55b0*/  @!P3 LDS.128 R12, [R92] ;  /* 0x000000005c0cb984 */ /* 0x000e680000000c00 */
[----:B-1----:R-:W-:Y:S01]  /*55c0*/  @!P3 STG.E.128 desc[UR56][R38.64], R12 ;  /* 0x0000000c2600b986 */ /* 0x002fe2000c101d38 */
[----:B------:R-:W-:-:S13]  /*55d0*/  ISETP.GE.AND P3, PT, R76, UR58, PT ;  /* 0x0000003a4c007c0c */ /* 0x000fda000bf66270 */
[----:B------:R-:W1:Y:S04]  /*55e0*/  @!P3 LDS.128 R12, [R84] ;  /* 0x00000000540cb984 */ /* 0x000e680000000c00 */
[----:B-1----:R3:W-:Y:S02]  /*55f0*/  @!P3 STG.E.128 desc[UR56][R38.64+0x40], R12 ;  /* 0x0000400c2600b986 */ /* 0x0027e4000c101d38 */
.L_x_451:
[----:B------:R-:W-:Y:S05]  /*5600*/  BSYNC B0 ;  /* 0x0000000000007941 */ /* 0x000fea0003800000 */
.L_x_450:
[----:B-1-3--:R-:W-:Y:S01]  /*5610*/  VIADD R12, R18, 0x60 ;  /* 0x00000060120c7836 */ /* 0x00afe20000000000 */
[----:B------:R-:W-:Y:S04]  /*5620*/  BSSY B0, `(.L_x_452) ;  /* 0x0000013000007945 */ /* 0x000fe80003800000 */
[----:B------:R-:W-:-:S13]  /*5630*/  ISETP.GE.AND P3, PT, R12, R85, PT ;  /* 0x000000550c00720c */ /* 0x000fda0003f66270 */
[----:B------:R-:W-:Y:S05]  /*5640*/  @P3 BRA `(.L_x_453) ;  /* 0x0000000000403947 */ /* 0x000fea0003800000 */
[----:B------:R-:W-:Y:S01]  /*5650*/  IADD3 R15, P3, R36, 0x60, RZ ;  /* 0x00000060240f7810 */ /* 0x000fe20007f7e0ff */
[----:B------:R-:W-:Y:S02]  /*5660*/  IMAD.MOV.U32 R12, RZ, RZ, R60 ;  /* 0x000000ffff0c7224 */ /* 0x000fe400078e003c */
[----:B------:R-:W-:Y:S02]  /*5670*/  IMAD.MOV.U32 R13, RZ, RZ, R0 ;  /* 0x000000ffff0d7224 */ /* 0x000fe400078e0000 */
[----:B------:R-:W-:Y:S02]  /*5680*/  IMAD.X R36, RZ, RZ, R37, P3 ;  /* 0x000000ffff247224 */ /* 0x000fe400018e0625 */
[----:B------:R-:W-:-:S04]  /*5690*/  IMAD.WIDE.U32 R12, R15, UR38, R12 ;  /* 0x000000260f0c7c25 */ /* 0x000fc8000f8e000c */
[----:B------:R-:W-:-:S04]  /*56a0*/  IMAD R36, R36, UR38, RZ ;  /* 0x0000002624247c24 */ /* 0x000fc8000f8e02ff */
[----:B------:R-:W-:Y:S01]  /*56b0*/  IMAD R15, R15, UR39, R36 ;  /* 0x000000270f0f7c24 */ /* 0x000fe2000f8e0224 */
[----:B------:R-:W-:-:S03]  /*56c0*/  LEA R36, P3, R12, UR36, 0x1 ;  /* 0x000000240c247c11 */ /* 0x000fc6000f8608ff */
[----:B------:R-:W-:-:S05]  /*56d0*/  IMAD.IADD R13, R13, 0x1, R15 ;  /* 0x000000010d0d7824 */ /* 0x000fca00078e020f */
[----:B------:R-:W-:Y:S02]  /*56e0*/  LEA.HI.X R37, R12, UR37, R13, 0x1, P3 ;  /* 0x000000250c257c11 */ /* 0x000fe400098f0c0d */
[----:B------:R-:W-:-:S13]  /*56f0*/  ISETP.GE.AND P3, PT, R16, UR58, PT ;  /* 0x0000003a10007c0c */ /* 0x000fda000bf66270 */
[----:B------:R-:W1:Y:S04]  /*5700*/  @!P3 LDS.128 R12, [R92+0x3000] ;  /* 0x003000005c0cb984 */ /* 0x000e680000000c00 */
[----:B-1----:R-:W-:Y:S01]  /*5710*/  @!P3 STG.E.128 desc[UR56][R36.64], R12 ;  /* 0x0000000c2400b986 */ /* 0x002fe2000c101d38 */
[----:B------:R-:W-:-:S13]  /*5720*/  ISETP.GE.AND P3, PT, R76, UR58, PT ;  /* 0x0000003a4c007c0c */ /* 0x000fda000bf66270 */
[----:B------:R-:W1:Y:S04]  /*5730*/  @!P3 LDS.128 R12, [R84+0x3000] ;  /* 0x00300000540cb984 */ /* 0x000e680000000c00 */
[----:B-1----:R1:W-:Y:S02]  /*5740*/  @!P3 STG.E.128 desc[UR56][R36.64+0x40], R12 ;  /* 0x0000400c2400b986 */ /* 0x0023e4000c101d38 */
.L_x_453:
[----:B------:R-:W-:Y:S05]  /*5750*/  BSYNC B0 ;  /* 0x0000000000007941 */ /* 0x000fea0003800000 */
.L_x_452:
[----:B-1----:R-:W3:Y:S01]  /*5760*/  LDL R12, [R1] ;  /* 0x00000000010c7983 */ /* 0x002ee20000100800 */
[----:B------:R-:W-:Y:S02]  /*5770*/  VIADD R19, R19, 0x1 ;  /* 0x0000000113137836 */ /* 0x000fe40000000000 */
[----:B0-2---:R-:W-:Y:S01]  /*5780*/  @!P4 VIADD R81, R81, 0x308c0 ;  /* 0x000308c05151c836 */ /* 0x005fe20000000000 */
[----:B------:R-:W-:Y:S01]  /*5790*/  @!PT LDS RZ, [RZ] ;  /* 0x00000000fffff984 */ /* 0x000fe20000000800 */
[----:B------:R-:W-:Y:S01]  /*57a0*/  @!PT LDS RZ, [RZ] ;  /* 0x00000000fffff984 */ /* 0x000fe20000000800 */
[----:B------:R-:W-:Y:S01]  /*57b0*/  @!PT LDS RZ, [RZ] ;  /* 0x00000000fffff984 */ /* 0x000fe20000000800 */
[----:B------:R-:W-:Y:S01]  /*57c0*/  @!PT LDS RZ, [RZ] ;  /* 0x00000000fffff984 */ /* 0x000fe20000000800 */
[----:B------:R0:W-:Y:S06]  /*57d0*/  MEMBAR.ALL.CTA ;  /* 0x0000000000007992 */ /* 0x0001ec0000008000 */
[----:B0-----:R-:W0:Y:S02]  /*57e0*/  FENCE.VIEW.ASYNC.S ;  /* 0x00000000000073c6 */ /* 0x001e240000000000 */
[----:B0-----:R0:W-:Y:S01]  /*57f0*/  BAR.SYNC.DEFER_BLOCKING R94, 0x80 ;  /* 0x0002005e0000751d */ /* 0x0011e20000010000 */
[----:B------:R-:W-:-:S02]  /*5800*/  ISETP.NE.AND P3, PT, R19, 0x2, PT ;  /* 0x000000021300780c */ /* 0x000fc40003f65270 */
[----:B------:R-:W-:Y:S02]  /*5810*/  @!P4 PRMT R81, RZ, 0x654, R81 ;  /* 0x00000654ff51c816 */ /* 0x000fe40000000051 */
[----:B------:R-:W-:Y:S02]  /*5820*/  SEL R19, R19, RZ, P3 ;  /* 0x000000ff13137207 */ /* 0x000fe40001800000 */
[----:B------:R0:W-:Y:S01]  /*5830*/  @!P4 SYNCS.ARRIVE.TRANS64.RED.A1T0 RZ, [R81+URZ], RZ ;  /* 0x000000ff51ffc9a7 */ /* 0x0001e2000810043f */
[----:B---3--:R-:W-:Y:S02]  /*5840*/  LOP3.LUT P5, RZ, R12, 0x2, RZ, 0xc0, !PT ;  /* 0x000000020cff7812 */ /* 0x008fe400078ac0ff */
[----:B------:R-:W-:-:S04]  /*5850*/  SEL R12, RZ, 0x1, P3 ;  /* 0x00000001ff0c7807 */ /* 0x000fc80001800000 */
[----:B------:R-:W-:-:S07]  /*5860*/  LOP3.LUT R153, R153, R12, RZ, 0x3c, !PT ;  /* 0x0000000c99997212 */ /* 0x000fce00078e3cff */
[----:B0-----:R-:W-:Y:S05]  /*5870*/  @P5 BRA `(.L_x_454) ;  /* 0xffffffc800c05947 */ /* 0x001fea000383ffff */
[----:B------:R-:W0:Y:S01]  /*5880*/  S2R R13, SR_TID.X ;  /* 0x00000000000d7919 */ /* 0x000e220000002100 */
[----:B------:R-:W-:Y:S02]  /*5890*/  PLOP3.LUT P0, PT, PT, PT, PT, 0x8, 0x0 ;  /* 0x000000000000781c */ /* 0x000fe40003f0e170 */
[----:B0-----:R-:W-:-:S04]  /*58a0*/  SHF.R.U32.HI R13, RZ, 0x7, R13 ;  /* 0x00000007ff0d7819 */ /* 0x001fc8000001160d */
[----:B------:R-:W-:-:S13]  /*58b0*/  ISETP.NE.AND P5, PT, R13, 0x1, PT ;  /* 0x000000010d00780c */ /* 0x000fda0003fa5270 */
[----:B------:R-:W-:Y:S06]  /*58c0*/  @!P5 BAR.ARV 0x9, 0x100 ;  /* 0x024400000000db1d */ /* 0x000fec0000002000 */
.L_x_400:
[----:B------:R-:W-:Y:S01]  /*58d0*/  ISETP.GE.AND P2, PT, R130, 0x1, PT ;  /* 0x000000018200780c */ /* 0x000fe20003f46270 */
[----:B------:R-:W-:Y:S01]  /*58e0*/  IMAD.MOV.U32 R31, RZ, RZ, RZ ;  /* 0x000000ffff1f7224 */ /* 0x000fe200078e00ff */
[----:B------:R-:W-:Y:S02]  /*58f0*/  PLOP3.LUT P1, PT, PT, PT, PT, 0x80, 0x0 ;  /* 0x000000000000781c */ /* 0x000fe40003f2f070 */
[----:B------:R-:W-:Y:S01]  /*5900*/  CS2R R36, SRZ ;  /* 0x0000000000247805 */ /* 0x000fe2000001ff00 */
[----:B------:R-:W-:Y:S01]  /*5910*/  IMAD.MOV.U32 R151, RZ, RZ, RZ ;  /* 0x000000ffff977224 */ /* 0x000fe200078e00ff */
[----:B------:R-:W-:Y:S01]  /*5920*/  CS2R R26, SRZ ;  /* 0x00000000001a7805 */ /* 0x000fe2000001ff00 */
[----:B------:R-:W-:Y:S01]  /*5930*/  IMAD.MOV.U32 R0, RZ, RZ, RZ ;  /* 0x000000ffff007224 */ /* 0x000fe200078e00ff */
        /* <DEDUP_REMOVED lines=10> */
[----:B------:R-:W-:Y:S01]  /*59e0*/  CS2R R14, SRZ ;  /* 0x00000000000e7805 */ /* 0x000fe2000001ff00 */
[----:B------:R-:W-:Y:S02]  /*59f0*/  IMAD.MOV.U32 R58, RZ, RZ, RZ ;  /* 0x000000ffff3a7224 */ /* 0x000fe400078e00ff */
[----:B------:R-:W-:Y:S02]  /*5a00*/  IMAD.MOV.U32 R13, RZ, RZ, RZ ;  /* 0x000000ffff0d7224 */ /* 0x000fe400078e00ff */
[----:B------:R-:W-:Y:S01]  /*5a10*/  IMAD.MOV.U32 R60, RZ, RZ, RZ ;  /* 0x000000ffff3c7224 */ /* 0x000fe200078e00ff */
[----:B------:R-:W-:Y:S06]  /*5a20*/  @P0 BRA `(.L_x_455) ;  /* 0x00000000000c0947 */ /* 0x000fec0003800000 */
[----:B------:R-:W0:Y:S01]  /*5a30*/  FENCE.VIEW.ASYNC.G ;  /* 0x00000000000073c6 */ /* 0x000e220000000100 */
[----:B------:R-:W-:Y:S05]  /*5a40*/  WARPSYNC.ALL ;  /* 0x0000000000007948 */ /* 0x000fea0003800000 */
[----:B0-----:R-:W-:Y:S06]  /*5a50*/  BAR.ARV 0xc, 0x200 ;  /* 0x0308000000007b1d */ /* 0x001fec0000002000 */
.L_x_455:
[----:B------:R-:W-:Y:S01]  /*5a60*/  MOV R12, RZ ;  /* 0x000000ff000c7202 */ /* 0x000fe20000000f00 */
[----:B------:R-:W-:Y:S01]  /*5a70*/  IMAD.MOV.U32 R59, RZ, RZ, RZ ;  /* 0x000000ffff3b7224 */ /* 0x000fe200078e00ff */
[----:B------:R-:W-:Y:S06]  /*5a80*/  @!P2 BRA `(.L_x_456) ;  /* 0x000000900084a947 */ /* 0x000fec0003800000 */
[----:B------:R-:W-:-:S03]  /*5a90*/  UMOV UR4, 0xffffffff ;  /* 0xffffffff00047882 */ /* 0x000fc60000000000 */
[----:B------:R-:W-:Y:S05]  /*5aa0*/  BRA.DIV UR4, `(.L_x_457) ;  /* 0x0000010e04a47947 */ /* 0x000fea000b800000 */
[----:B------:R-:W0:Y:S02]  /*5ab0*/  S2R R0, SR_TID.X ;  /* 0x0000000000007919 */ /* 0x000e240000002100 */
[----:B0-----:R-:W-:-:S05]  /*5ac0*/  VIADD R3, R0, 0xffffff80 ;  /* 0xffffff8000037836 */ /* 0x001fca0000000000 */
[----:B------:R-:W-:-:S04]  /*5ad0*/  SHF.R.S32.HI R0, RZ, 0x1f, R3 ;  /* 0x0000001fff007819 */ /* 0x000fc80000011403 */
[----:B------:R-:W-:-:S04]  /*5ae0*/  LEA.HI R0, R0, R3, RZ, 0x7 ;  /* 0x0000000300007211 */ /* 0x000fc800078f38ff */
[----:B------:R-:W-:-:S06]  /*5af0*/  SHF.R.S32.HI R0, RZ, 0x7, R0 ;  /* 0x00000007ff007819 */ /* 0x000fcc0000011400 */
[----:B------:R-:W0:Y:S04]  /*5b00*/  SHFL.IDX PT, R0, R0, RZ, 0x1f ;  /* 0x00001fff00007589 */ /* 0x000e2800000e0000 */
[----:B0-----:R0:W-:Y:S02]  /*5b10*/  STL [R1+0x3c], R0 ;  /* 0x00003c0001007387 */ /* 0x0011e40000100800 */
.L_x_665:
[----:B------:R-:W0:Y:S01]  /*5b20*/  LDL R4, [R1+0x3c] ;  /* 0x00003c0001047983 */ /* 0x000e220000100800 */
[----:B------:R-:W-:Y:S01]  /*5b30*/  VIADD R3, R2, 0x1e800 ;  /* 0x0001e80002037836 */ /* 0x000fe20000000000 */
[----:B------:R-:W-:Y:S04]  /*5b40*/  BSSY B6, `(.L_x_458) ;  /* 0x0000016000067945 */ /* 0x000fe80003800000 */
[----:B------:R-:W-:Y:S01]  /*5b50*/  LOP3.LUT P0, RZ, R3, 0x3ff, RZ, 0xc0, !PT ;  /* 0x000003ff03ff7812 */ /* 0x000fe2000780c0ff */
[----:B0-----:R-:W-:-:S05]  /*5b60*/  IMAD.HI R0, R4, 0x55555556, RZ ;  /* 0x5555555604007827 */ /* 0x001fca00078e02ff */
[----:B------:R-:W-:-:S05]  /*5b70*/  LEA.HI R29, R0, R0, RZ, 0x1 ;  /* 0x00000000001d7211 */ /* 0x000fca00078f08ff */
[----:B------:R-:W-:Y:S02]  /*5b80*/  IMAD R29, R29, -0x3, R4 ;  /* 0xfffffffd1d1d7824 */ /* 0x000fe400078e0204 */
[----:B------:R-:W-:Y:S05]  /*5b90*/  @!P0 BRA `(.L_x_459) ;  /* 0x0000000000408947 */ /* 0x000fea0003800000 */
[----:B------:R-:W-:Y:S01]  /*5ba0*/  MOV R0, 0x0 ;  /* 0x0000000000007802 */ /* 0x000fe20000000f00 */
[----:B------:R-:W-:Y:S01]  /*5bb0*/  ULDC.64 UR4, c[0x4][0xa8] ;  /* 0x01002a0000047ab9 */ /* 0x000fe20000000a00 */
[----:B------:R-:W-:Y:S01]  /*5bc0*/  ULDC.64 UR6, c[0x4][0xb0] ;  /* 0x01002c0000067ab9 */ /* 0x000fe20000000a00 */
[----:B------:R-:W-:Y:S01]  /*5bd0*/  IMAD.U32 R4, RZ, RZ, UR4 ;  /* 0x00000004ff047e24 */ /* 0x000fe2000f8e00ff */
[----:B-1----:R0:W1:Y:S01]  /*5be0*/  LDC.64 R14, c[0x4][R0] ;  /* 0x01000000000e7b82 */ /* 0x0020620000000a00 */
        /* <DEDUP_REMOVED lines=11> */
.L_x_459:
[----:B------:R-:W-:Y:S05]  /*5ca0*/  BSYNC B6 ;  /* 0x0000000000067941 */ /* 0x000fea0003800000 */
.L_x_458:
[----:B------:R-:W-:Y:S02]  /*5cb0*/  ULDC UR4, c[0x0][0x3f4] ;  /* 0x0000fd0000047ab9 */ /* 0x000fe40000000800 */
[----:B------:R-:W-:-:S13]  /*5cc0*/  ISETP.LT.AND P0, PT, RZ, UR4, PT ;  /* 0x00000004ff007c0c */ /* 0x000fda000bf01270 */
[----:B------:R-:W-:Y:S05]  /*5cd0*/  @P0 BRA `(.L_x_460) ;  /* 0x0000000000400947 */ /* 0x000fea0003800000 */
[----:B------:R-:W2:Y:S02]  /*5ce0*/  LDL R20, [R1+0x5c] ;  /* 0x00005c0001147983 */ /* 0x000ea40000100800 */
[----:B--2---:R-:W-:-:S04]  /*5cf0*/  LEA.HI R0, R20, R20, RZ, 0x1 ;  /* 0x0000001414007211 */ /* 0x004fc800078f08ff */
[----:B------:R-:W-:-:S05]  /*5d00*/  LOP3.LUT R0, R0, 0xfffffffe, RZ, 0xc0, !PT ;  /* 0xfffffffe00007812 */ /* 0x000fca00078ec0ff */
[----:B------:R-:W-:-:S05]  /*5d10*/  IMAD.IADD R0, R20, 0x1, -R0 ;  /* 0x0000000114007824 */ /* 0x000fca00078e0a00 */
[----:B------:R-:W-:-:S04]  /*5d20*/  SHF.L.U32 R3, R0, 0x1f, RZ ;  /* 0x0000001f00037819 */ /* 0x000fc800000006ff */
[----:B------:R0:W2:Y:S03]  /*5d30*/  SYNCS.PHASECHK.TRANS64.TRYWAIT P0, [R2+URZ+0x30800], R3 ;  /* 0x03080003020075a7 */ /* 0x0000a6000800017f */
[----:B--2---:R-:W-:Y:S05]  /*5d40*/  @!P0 NANOSLEEP.SYNCS 0x989680 ;  /* 0x009896800000895d */ /* 0x004fea0003900000 */
[----:B------:R-:W2:Y:S01]  /*5d50*/  @!P0 SYNCS.PHASECHK.TRANS64 P0, [R2+URZ+0x30800], R3 ;  /* 0x03080003020085a7 */ /* 0x000ea2000800007f */
[----:B------:R-:W-:Y:S04]  /*5d60*/  BSSY B0, `(.L_x_461) ;  /* 0x0000006000007945 */ /* 0x000fe80003800000 */
[----:B--2---:R-:W-:Y:S05]  /*5d70*/  @P0 BRA `(.L_x_462) ;  /* 0x0000000000100947 */ /* 0x004fea0003800000 */
.L_x_463:
[----:B--2---:R2:W3:Y:S02]  /*5d80*/  SYNCS.PHASECHK.TRANS64.TRYWAIT P0, [R2+URZ+0x30800], R3 ;  /* 0x03080003020075a7 */ /* 0x0044e4000800017f */
[----:B---3--:R-:W-:Y:S05]  /*5d90*/  @!P0 NANOSLEEP.SYNCS 0x989680 ;  /* 0x009896800000895d */ /* 0x008fea0003900000 */
[----:B------:R-:W3:Y:S02]  /*5da0*/  @!P0 SYNCS.PHASECHK.TRANS64 P0, [R2+URZ+0x30800], R3 ;  /* 0x03080003020085a7 */ /* 0x000ee4000800007f */
[----:B---3--:R-:W-:Y:S05]  /*5db0*/  @!P0 BRA `(.L_x_463) ;  /* 0xfffffffc00f08947 */ /* 0x008fea000383ffff */
.L_x_462:
[----:B------:R-:W-:Y:S05]  /*5dc0*/  BSYNC B0 ;  /* 0x0000000000007941 */ /* 0x000fea0003800000 */
.L_x_461:
[----:B------:R-:W-:Y:S05]  /*5dd0*/  BRA `(.L_x_464) ;  /* 0x0000002000f87947 */ /* 0x000fea0003800000 */
.L_x_460:
[----:B-----5:R-:W-:Y:S01]  /*5de0*/  SHF.R.S32.HI R0, RZ, 0x1f, R24 ;  /* 0x0000001fff007819 */ /* 0x020fe20000011418 */
[----:B------:R-:W-:Y:S01]  /*5df0*/  VIADD R4, R2, 0xc400 ;  /* 0x0000c40002047836 */ /* 0x000fe20000000000 */
[----:B------:R-:W-:Y:S01]  /*5e00*/  ULDC.64 UR4, c[0x0][0x3f8] ;  /* 0x0000fe0000047ab9 */ /* 0x000fe20000000a00 */
[----:B------:R-:W-:Y:S01]  /*5e10*/  ULDC.64 UR6, c[0x0][0x408] ;  /* 0x0001020000067ab9 */ /* 0x000fe20000000a00 */
[----:B------:R-:W-:Y:S01]  /*5e20*/  BSSY B6, `(.L_x_465) ;  /* 0x0000021000067945 */ /* 0x000fe20003800000 */
[----:B------:R-:W-:Y:S01]  /*5e30*/  IMAD R3, R0, UR4, RZ ;  /* 0x0000000400037c24 */ /* 0x000fe2000f8e02ff */
[----:B------:R-:W-:Y:S01]  /*5e40*/  LOP3.LUT P0, RZ, R4, 0x3ff, RZ, 0xc0, !PT ;  /* 0x000003ff04ff7812 */ /* 0x000fe2000780c0ff */
[----:B------:R-:W-:Y:S02]  /*5e50*/  IMAD R9, R0, UR6, RZ ;  /* 0x0000000600097c24 */ /* 0x000fe4000f8e02ff */
[----:B------:R-:W-:-:S04]  /*5e60*/  IMAD.WIDE.U32 R4, R24, UR4, RZ ;  /* 0x0000000418047c25 */ /* 0x000fc8000f8e00ff */
[C---:B------:R-:W-:Y:S01]  /*5e70*/  IMAD R3, R24.reuse, UR5, R3 ;  /* 0x0000000518037c24 */ /* 0x040fe2000f8e0203 */
[----:B------:R-:W-:Y:S01]  /*5e80*/  ULDC.64 UR4, c[0x0][0x3e8] ;  /* 0x0000fa0000047ab9 */ /* 0x000fe20000000a00 */
[----:B------:R-:W-:-:S04]  /*5e90*/  IMAD.WIDE.U32 R6, R24, UR6, RZ ;  /* 0x0000000618067c25 */ /* 0x000fc8000f8e00ff */
[----:B------:R-:W-:Y:S01]  /*5ea0*/  IMAD R9, R24, UR7, R9 ;  /* 0x0000000718097c24 */ /* 0x000fe2000f8e0209 */
[----:B------:R-:W-:Y:S01]  /*5eb0*/  ULDC.64 UR6, c[0x0][0x400] ;  /* 0x0001000000067ab9 */ /* 0x000fe20000000a00 */
[----:B------:R-:W-:Y:S01]  /*5ec0*/  IMAD.IADD R5, R3, 0x1, R5 ;  /* 0x0000000103057824 */ /* 0x000fe200078e0205 */
[----:B------:R-:W-:Y:S01]  /*5ed0*/  LEA R24, P1, R4, UR4, 0x1 ;  /* 0x0000000404187c11 */ /* 0x000fe2000f8208ff */
[----:B------:R-:W-:Y:S01]  /*5ee0*/  IMAD.IADD R3, R9, 0x1, R7 ;  /* 0x0000000109037824 */ /* 0x000fe200078e0207 */
[----:B------:R-:W-:Y:S02]  /*5ef0*/  LEA R27, P2, R6, UR6, 0x1 ;  /* 0x00000006061b7c11 */ /* 0x000fe4000f8408ff */
[----:B------:R-:W-:Y:S02]  /*5f00*/  LEA.HI.X R26, R4, UR5, R5, 0x1, P1 ;  /* 0x00000005041a7c11 */ /* 0x000fe400088f0c05 */
[----:B------:R-:W-:Y:S01]  /*5f10*/  LEA.HI.X R28, R6, UR7, R3, 0x1, P2 ;  /* 0x00000007061c7c11 */ /* 0x000fe200090f0c03 */
[----:B------:R-:W-:Y:S08]  /*5f20*/  @!P0 BRA `(.L_x_466) ;  /* 0x0000000000408947 */ /* 0x000ff00003800000 */
        /* <DEDUP_REMOVED lines=16> */
.L_x_466:
[----:B------:R-:W-:Y:S05]  /*6030*/  BSYNC B6 ;  /* 0x0000000000067941 */ /* 0x000fea0003800000 */
.L_x_465:
[----:B------:R-:W-:Y:S01]  /*6040*/  ULDC.U8 UR4, c[0x0][0x410] ;  /* 0x0001040000047ab9 */ /* 0x000fe20000000000 */
[----:B------:R-:W-:Y:S01]  /*6050*/  BSSY B0, `(.L_x_467) ;  /* 0x000020e000007945 */ /* 0x000fe20003800000 */
[----:B------:R-:W-:Y:S01]  /*6060*/  ISETP.NE.AND P0, PT, RZ, UR4, PT ;  /* 0x00000004ff007c0c */ /* 0x000fe2000bf05270 */
[----:B------:R-:W-:-:S12]  /*6070*/  IMAD R4, R33, 0xc0, R18 ;  /* 0x000000c021047824 */ /* 0x000fd800078e0212 */
[----:B------:R-:W-:Y:S05]  /*6080*/  @!P0 BRA `(.L_x_468) ;  /* 0x0000001000248947 */ /* 0x000fea0003800000 */
[----:B------:R-:W-:-:S03]  /*6090*/  UMOV UR4, 0xffffffff ;  /* 0xffffffff00047882 */ /* 0x000fc60000000000 */
[----:B------:R-:W-:Y:S05]  /*60a0*/  BRA.DIV UR4, `(.L_x_469) ;  /* 0x0000010a04647947 */ /* 0x000fea000b800000 */
[----:B------:R0:W2:Y:S04]  /*60b0*/  SHFL.IDX PT, R3, R26, RZ, 0x1c1f ;  /* 0x001c1fff1a037589 */ /* 0x0000a800000e0000 */
[----:B------:R0:W3:Y:S04]  /*60c0*/  SHFL.IDX PT, R0, R24, RZ, 0x1c1f ;  /* 0x001c1fff18007589 */ /* 0x0000e800000e0000 */
[----:B------:R0:W4:Y:S04]  /*60d0*/  SHFL.IDX PT, R5, R28, RZ, 0x1c1f ;  /* 0x001c1fff1c057589 */ /* 0x00012800000e0000 */
[----:B-1----:R0:W1:Y:S02]  /*60e0*/  SHFL.IDX PT, R14, R27, RZ, 0x1c1f ;  /* 0x001c1fff1b0e7589 */ /* 0x00206400000e0000 */
.L_x_671:
[----:B------:R-:W5:Y:S01]  /*60f0*/  LDL R7, [R1+0x5c] ;  /* 0x00005c0001077983 */ /* 0x000f620000100800 */
[----:B------:R-:W-:-:S03]  /*6100*/  ULDC UR4, c[0x0][0x448] ;  /* 0x0001120000047ab9 */ /* 0x000fc60000000800 */
[----:B------:R-:W2:Y:S01]  /*6110*/  LDL R32, [R1+0x34] ;  /* 0x0000340001207983 */ /* 0x000ea20000100800 */
[----:B0-----:R-:W-:Y:S01]  /*6120*/  IMAD R26, R25, UR4, RZ ;  /* 0x00000004191a7c24 */ /* 0x001fe2000f8e02ff */
[----:B------:R-:W-:Y:S01]  /*6130*/  BSSY B1, `(.L_x_470) ;  /* 0x0000024000017945 */ /* 0x000fe20003800000 */
[----:B------:R-:W-:Y:S02]  /*6140*/  CS2R R8, SRZ ;  /* 0x0000000000087805 */ /* 0x000fe4000001ff00 */
[----:B------:R-:W-:Y:S02]  /*6150*/  CS2R R10, SRZ ;  /* 0x00000000000a7805 */ /* 0x000fe4000001ff00 */
[----:B------:R-:W-:Y:S02]  /*6160*/  CS2R R12, SRZ ;  /* 0x00000000000c7805 */ /* 0x000fe4000001ff00 */
[----:B------:R-:W-:Y:S02]  /*6170*/  ISETP.GE.AND P0, PT, R4, R26, PT ;  /* 0x0000001a0400720c */ /* 0x000fe40003f06270 */
[----:B-----5:R-:W-:-:S04]  /*6180*/  LEA.HI R6, R7, R7, RZ, 0x1 ;  /* 0x0000000707067211 */ /* 0x020fc800078f08ff */
[----:B------:R-:W-:Y:S01]  /*6190*/  LOP3.LUT R6, R6, 0xfffffffe, RZ, 0xc0, !PT ;  /* 0xfffffffe06067812 */ /* 0x000fe200078ec0ff */
[----:B--2---:R-:W-:-:S04]  /*61a0*/  IMAD.SHL.U32 R4, R32, 0x40, RZ ;  /* 0x0000004020047824 */ /* 0x004fc800078e00ff */
[----:B------:R-:W-:Y:S01]  /*61b0*/  IMAD.IADD R27, R7, 0x1, -R6 ;  /* 0x00000001071b7824 */ /* 0x000fe200078e0a06 */
[----:B------:R-:W-:Y:S02]  /*61c0*/  CS2R R6, SRZ ;  /* 0x0000000000067805 */ /* 0x000fe4000001ff00 */
[----:B------:R-:W-:Y:S02]  /*61d0*/  LOP3.LUT R31, R4, 0x1c0, RZ, 0xc0, !PT ;  /* 0x000001c0041f7812 */ /* 0x000fe400078ec0ff */
[----:B------:R-:W-:Y:S01]  /*61e0*/  SHF.L.U32 R27, R27, 0x1f, RZ ;  /* 0x0000001f1b1b7819 */ /* 0x000fe200000006ff */
[----:B------:R-:W-:Y:S06]  /*61f0*/  @P0 BRA `(.L_x_471) ;  /* 0x00000000005c0947 */ /* 0x000fec0003800000 */
[----:B------:R-:W-:Y:S01]  /*6200*/  ULDC UR4, c[0x0][0x3f4] ;  /* 0x0000fd0000047ab9 */ /* 0x000fe20000000800 */
[----:B------:R-:W-:Y:S01]  /*6210*/  IMAD.SHL.U32 R9, R154, 0x2, RZ ;  /* 0x000000029a097824 */ /* 0x000fe200078e00ff */
[----:B------:R-:W-:Y:S01]  /*6220*/  ISETP.GE.AND P2, PT, R22, UR4, PT ;  /* 0x0000000416007c0c */ /* 0x000fe2000bf46270 */
[----:B---3--:R-:W-:Y:S01]  /*6230*/  IMAD.MOV.U32 R6, RZ, RZ, R0 ;  /* 0x000000ffff067224 */ /* 0x008fe200078e0000 */
[----:B------:R-:W-:Y:S01]  /*6240*/  ISETP.GE.AND P3, PT, R154, UR4, PT ;  /* 0x000000049a007c0c */ /* 0x000fe2000bf66270 */
[----:B------:R-:W-:Y:S01]  /*6250*/  IMAD.MOV.U32 R7, RZ, RZ, R3 ;  /* 0x000000ffff077224 */ /* 0x000fe200078e0003 */
[----:B------:R-:W-:Y:S01]  /*6260*/  SHF.R.S32.HI R13, RZ, 0x1f, R154 ;  /* 0x0000001fff0d7819 */ /* 0x000fe2000001149a */
[----:B----4-:R-:W-:Y:S01]  /*6270*/  IMAD.MOV.U32 R15, RZ, RZ, R5 ;  /* 0x000000ffff0f7224 */ /* 0x010fe200078e0005 */
[----:B------:R-:W-:-:S07]  /*6280*/  CS2R R10, SRZ ;  /* 0x00000000000a7805 */ /* 0x000fce000001ff00 */
[----:B------:R-:W-:Y:S01]  /*6290*/  @!P2 IMAD.WIDE R20, R22, 0x2, R6 ;  /* 0x000000021614a825 */ /* 0x000fe200078e0206 */
[----:B------:R-:W-:Y:S02]  /*62a0*/  SHF.L.U64.HI R6, R154, 0x1, R13 ;  /* 0x000000019a067819 */ /* 0x000fe4000001020d */
[-C--:B------:R-:W-:Y:S02]  /*62b0*/  @!P3 IADD3 R24, P0, R0, R9.reuse, RZ ;  /* 0x000000090018b210 */ /* 0x080fe40007f1e0ff */
[----:B-1----:R-:W-:Y:S02]  /*62c0*/  @!P3 IADD3 R4, P1, R14, R9, RZ ;  /* 0x000000090e04b210 */ /* 0x002fe40007f3e0ff */
[----:B------:R-:W-:Y:S02]  /*62d0*/  CS2R R8, SRZ ;  /* 0x0000000000087805 */ /* 0x000fe4000001ff00 */
[----:B------:R-:W-:Y:S01]  /*62e0*/  CS2R R12, SRZ ;  /* 0x00000000000c7805 */ /* 0x000fe2000001ff00 */
[--C-:B------:R-:W-:Y:S01]  /*62f0*/  @!P3 IMAD.X R25, R3, 0x1, R6.reuse, P0 ;  /* 0x000000010319b824 */ /* 0x100fe200000e0606 */
[----:B------:R0:W5:Y:S01]  /*6300*/  @!P2 LD.E.64 R10, desc[UR56][R20.64] ;  /* 0x00000038140aa980 */ /* 0x000162000c101b00 */
[----:B------:R-:W-:Y:S01]  /*6310*/  @!P3 IMAD.X R5, R5, 0x1, R6, P1 ;  /* 0x000000010505b824 */ /* 0x000fe200008e0606 */
[----:B------:R-:W-:Y:S01]  /*6320*/  CS2R R6, SRZ ;  /* 0x0000000000067805 */ /* 0x000fe2000001ff00 */
[----:B------:R-:W-:Y:S01]  /*6330*/  @!P2 IMAD.WIDE R14, R22, 0x2, R14 ;  /* 0x00000002160ea825 */ /* 0x000fe200078e020e */
[----:B------:R0:W5:Y:S04]  /*6340*/  @!P3 LD.E.64 R12, desc[UR56][R24.64] ;  /* 0x00000038180cb980 */ /* 0x000168000c101b00 */
[----:B------:R0:W5:Y:S04]  /*6350*/  @!P2 LD.E.64 R8, desc[UR56][R14.64] ;  /* 0x000000380e08a980 */ /* 0x000168000c101b00 */
[----:B------:R0:W5:Y:S02]  /*6360*/  @!P3 LD.E.64 R6, desc[UR56][R4.64] ;  /* 0x000000380406b980 */ /* 0x000164000c101b00 */
.L_x_471:
[----:B------:R-:W-:Y:S05]  /*6370*/  BSYNC B1 ;  /* 0x0000000000017941 */ /* 0x000fea0003800000 */
.L_x_470:
[----:B0-----:R-:W0:Y:S01]  /*6380*/  S2R R20, SR_TID.X ;  /* 0x0000000000147919 */ /* 0x001e220000002100 */
[----:B------:R-:W2:Y:S01]  /*6390*/  SYNCS.PHASECHK.TRANS64.TRYWAIT P0, [R2+URZ+0x30800], R27 ;  /* 0x0308001b020075a7 */ /* 0x000ea2000800017f */
[----:B------:R-:W-:Y:S01]  /*63a0*/  LOP3.LUT R3, R31, 0x18, R16, 0xf8, !PT ;  /* 0x000000181f037812 */ /* 0x000fe200078ef810 */
[----:B---3--:R-:W-:Y:S01]  /*63b0*/  IMAD R0, R33, -0xc0, R26 ;  /* 0xffffff4021007824 */ /* 0x008fe200078e021a */
[----:B------:R-:W-:Y:S01]  /*63c0*/  SHF.R.U32.HI R4, RZ, 0x3, R31 ;  /* 0x00000003ff047819 */ /* 0x000fe2000001161f */
[----:B-1---5:R-:W-:Y:S01]  /*63d0*/  IMAD.MOV.U32 R14, RZ, RZ, R10 ;  /* 0x000000ffff0e7224 */ /* 0x022fe200078e000a */
[----:B------:R-:W-:Y:S01]  /*63e0*/  SHF.R.U64 R25, R10, 0x10, R11 ;  /* 0x000000100a197819 */ /* 0x000fe2000000120b */
[----:B------:R-:W-:Y:S01]  /*63f0*/  IMAD.MOV.U32 R15, RZ, RZ, R13 ;  /* 0x000000ffff0f7224 */ /* 0x000fe200078e000d */
[----:B------:R-:W-:Y:S01]  /*6400*/  LOP3.LUT R30, R3, R4, RZ, 0x3c, !PT ;  /* 0x00000004031e7212 */ /* 0x000fe200078e3cff */
[--C-:B------:R-:W-:Y:S01]  /*6410*/  IMAD.MOV.U32 R3, RZ, RZ, R11.reuse ;  /* 0x000000ffff037224 */ /* 0x100fe200078e000b */
[----:B------:R-:W-:Y:S01]  /*6420*/  SHF.R.U32.HI R28, RZ, 0x10, R11 ;  /* 0x00000010ff1c7819 */ /* 0x000fe2000001160b */
[----:B------:R-:W-:Y:S01]  /*6430*/  IMAD.MOV.U32 R4, RZ, RZ, R12 ;  /* 0x000000ffff047224 */ /* 0x000fe200078e000c */
[--C-:B------:R-:W-:Y:S01]  /*6440*/  SHF.R.U64 R21, R12, 0x10, R13.reuse ;  /* 0x000000100c157819 */ /* 0x100fe2000000120d */
[----:B----4-:R-:W-:Y:S01]  /*6450*/  IMAD.MOV.U32 R5, RZ, RZ, R8 ;  /* 0x000000ffff057224 */ /* 0x010fe200078e0008 */
[----:B------:R-:W-:Y:S01]  /*6460*/  SHF.R.U32.HI R26, RZ, 0x10, R13 ;  /* 0x00000010ff1a7819 */ /* 0x000fe2000001160d */
[----:B------:R-:W-:Y:S01]  /*6470*/  BSSY B1, `(.L_x_472) ;  /* 0x0000019000017945 */ /* 0x000fe20003800000 */
[----:B------:R-:W-:Y:S01]  /*6480*/  SHF.R.U64 R24, R8, 0x10, R9 ;  /* 0x0000001008187819 */ /* 0x000fe20000001209 */
[----:B------:R-:W-:Y:S01]  /*6490*/  IMAD.MOV.U32 R10, RZ, RZ, R7 ;  /* 0x000000ffff0a7224 */ /* 0x000fe200078e0007 */
[----:B------:R-:W-:-:S02]  /*64a0*/  MOV R13, R9 ;  /* 0x00000009000d7202 */ /* 0x000fc40000000f00 */
[----:B------:R-:W-:Y:S02]  /*64b0*/  PRMT R12, R3, 0x5410, R28 ;  /* 0x00005410030c7816 */ /* 0x000fe4000000001c */
[----:B------:R-:W-:Y:S02]  /*64c0*/  PRMT R3, R4, 0x5410, R21 ;  /* 0x0000541004037816 */ /* 0x000fe40000000015 */
[----:B------:R-:W-:Y:S02]  /*64d0*/  PRMT R14, R14, 0x5410, R25 ;  /* 0x000054100e0e7816 */ /* 0x000fe40000000019 */
[----:B------:R-:W-:Y:S02]  /*64e0*/  LOP3.LUT P2, RZ, R32, 0x4, RZ, 0xc0, !PT ;  /* 0x0000000420ff7812 */ /* 0x000fe4000784c0ff */
[----:B------:R-:W-:Y:S01]  /*64f0*/  PRMT R8, R15, 0x5410, R26 ;  /* 0x000054100f087816 */ /* 0x000fe2000000001a */
[----:B0-----:R-:W-:Y:S01]  /*6500*/  VIADD R35, R20, 0xffffff80 ;  /* 0xffffff8014237836 */ /* 0x001fe20000000000 */
[----:B------:R-:W-:Y:S01]  /*6510*/  SHF.R.U32.HI R20, RZ, 0x10, R9 ;  /* 0x00000010ff147819 */ /* 0x000fe20000011609 */
[----:B------:R-:W-:Y:S01]  /*6520*/  IMAD.MOV.U32 R9, RZ, RZ, R6 ;  /* 0x000000ffff097224 */ /* 0x000fe200078e0006 */
[----:B------:R-:W-:-:S02]  /*6530*/  SHF.R.U64 R6, R6, 0x10, R7 ;  /* 0x0000001006067819 */ /* 0x000fc40000001207 */
[----:B------:R-:W-:Y:S02]  /*6540*/  SHF.R.S32.HI R34, RZ, 0x1f, R35 ;  /* 0x0000001fff227819 */ /* 0x000fe40000011423 */
[----:B------:R-:W-:Y:S02]  /*6550*/  SHF.R.U32.HI R7, RZ, 0x10, R7 ;  /* 0x00000010ff077819 */ /* 0x000fe40000011607 */
[----:B------:R-:W-:Y:S02]  /*6560*/  LEA.HI R34, R34, R35, RZ, 0x5 ;  /* 0x0000002322227211 */ /* 0x000fe400078f28ff */
[----:B------:R-:W-:Y:S02]  /*6570*/  VIMNMX R35, R0, 0xc0, PT ;  /* 0x000000c000237848 */ /* 0x000fe40003fe0100 */
[----:B------:R-:W-:Y:S02]  /*6580*/  SHF.R.S32.HI R34, RZ, 0x5, R34 ;  /* 0x00000005ff227819 */ /* 0x000fe40000011422 */
[----:B------:R-:W-:-:S03]  /*6590*/  ISETP.GE.AND P1, PT, R18, R35, PT ;  /* 0x000000231200720c */ /* 0x000fc60003f26270 */
[----:B------:R-:W-:Y:S01]  /*65a0*/  IMAD R11, R34, 0x200, R30 ;  /* 0x00000200220b7824 */ /* 0x000fe200078e021e */
[----:B------:R-:W-:-:S03]  /*65b0*/  PRMT R34, R5, 0x5410, R24 ;  /* 0x0000541005227816 */ /* 0x000fc60000000018 */
[----:B------:R-:W-:-:S04]  /*65c0*/  IMAD R11, R11, 0x2, R2 ;  /* 0x000000020b0b7824 */ /* 0x000fc800078e0202 */
[C---:B------:R-:W-:Y:S02]  /*65d0*/  VIADD R4, R11.reuse, 0xc400 ;  /* 0x0000c4000b047836 */ /* 0x040fe40000000000 */
[----:B------:R-:W-:Y:S01]  /*65e0*/  VIADD R0, R11, 0xc440 ;  /* 0x0000c4400b007836 */ /* 0x000fe20000000000 */
[----:B--2---:R-:W-:Y:S06]  /*65f0*/  @!P0 BRA `(.L_x_473) ;  /* 0x0000010400808947 */ /* 0x004fec0003800000 */
.L_x_672:
[----:B------:R-:W-:Y:S05]  /*6600*/  BSYNC B1 ;  /* 0x0000000000017941 */ /* 0x000fea0003800000 */
.L_x_472:
[----:B------:R-:W-:Y:S01]  /*6610*/  BSSY B1, `(.L_x_474) ;  /* 0x0000059000017945 */ /* 0x000fe20003800000 */
[----:B------:R-:W-:Y:S01]  /*6620*/  PRMT R13, R13, 0x5410, R20 ;  /* 0x000054100d0d7816 */ /* 0x000fe20000000014 */
[----:B------:R-:W-:Y:S01]  /*6630*/  @P2 VIADD R0, R4, 0xffffffc0 ;  /* 0xffffffc004002836 */ /* 0x000fe20000000000 */
[----:B------:R-:W-:Y:S02]  /*6640*/  PRMT R9, R9, 0x5410, R6 ;  /* 0x0000541009097816 */ /* 0x000fe40000000006 */
[----:B------:R-:W-:Y:S01]  /*6650*/  PRMT R10, R10, 0x5410, R7 ;  /* 0x000054100a0a7816 */ /* 0x000fe20000000007 */
[----:B------:R-:W-:Y:S06]  /*6660*/  @P1 BRA `(.L_x_475) ;  /* 0x00000004004c1947 */ /* 0x000fec0003800000 */
[----:B------:R-:W1:Y:S01]  /*6670*/  LDC R5, c[0x0][0x3f4] ;  /* 0x0000fd00ff057b82 */ /* 0x000e620000000800 */
[----:B------:R-:W-:Y:S01]  /*6680*/  BSSY B2, `(.L_x_476) ;  /* 0x000002a000027945 */ /* 0x000fe20003800000 */
[-C--:B-1----:R-:W-:Y:S02]  /*6690*/  ISETP.GE.AND P0, PT, R22, R5.reuse, PT ;  /* 0x000000051600720c */ /* 0x082fe40003f06270 */
[----:B------:R-:W-:-:S11]  /*66a0*/  ISETP.GE.AND P1, PT, R154, R5, PT ;  /* 0x000000059a00720c */ /* 0x000fd60003f26270 */
[----:B------:R-:W-:Y:S05]  /*66b0*/  @P0 BRA `(.L_x_477) ;  /* 0x0000000000980947 */ /* 0x000fea0003800000 */
[----:B------:R-:W1:Y:S01]  /*66c0*/  LDS.128 R4, [R11+0xc400] ;  /* 0x00c400000b047984 */ /* 0x000e620000000c00 */
[----:B0-----:R-:W-:Y:S01]  /*66d0*/  IMAD.U32 R27, R34, 0x10000, RZ ;  /* 0x00010000221b7824 */ /* 0x001fe200078e00ff */
[C---:B------:R-:W-:Y:S01]  /*66e0*/  LOP3.LUT R26, R14.reuse, 0xffff0000, RZ, 0xc0, !PT ;  /* 0xffff00000e1a7812 */ /* 0x040fe200078ec0ff */
[----:B------:R-:W-:Y:S01]  /*66f0*/  IMAD.U32 R25, R14, 0x10000, RZ ;  /* 0x000100000e197824 */ /* 0x000fe200078e00ff */
[----:B------:R-:W-:Y:S01]  /*6700*/  LOP3.LUT R28, R34, 0xffff0000, RZ, 0xc0, !PT ;  /* 0xffff0000221c7812 */ /* 0x000fe200078ec0ff */
[C---:B-1----:R-:W-:Y:S01]  /*6710*/  IMAD.U32 R15, R4.reuse, 0x10000, RZ ;  /* 0x00010000040f7824 */ /* 0x042fe200078e00ff */
[----:B------:R-:W-:Y:S01]  /*6720*/  LOP3.LUT R4, R4, 0xffff0000, RZ, 0xc0, !PT ;  /* 0xffff000004047812 */ /* 0x000fe200078ec0ff */
[C---:B------:R-:W-:Y:S01]  /*6730*/  IMAD.U32 R20, R5.reuse, 0x10000, RZ ;  /* 0x0001000005147824 */ /* 0x040fe200078e00ff */
[----:B------:R-:W-:Y:S01]  /*6740*/  LOP3.LUT R5, R5, 0xffff0000, RZ, 0xc0, !PT ;  /* 0xffff000005057812 */ /* 0x000fe200078ec0ff */
[C---:B------:R-:W-:Y:S01]  /*6750*/  IMAD.U32 R21, R6.reuse, 0x10000, RZ ;  /* 0x0001000006157824 */ /* 0x040fe200078e00ff */
[----:B------:R-:W-:Y:S01]  /*6760*/  LOP3.LUT R6, R6, 0xffff0000, RZ, 0xc0, !PT ;  /* 0xffff000006067812 */ /* 0x000fe200078ec0ff */
[C---:B------:R-:W-:Y:S01]  /*6770*/  FMUL.FTZ R30, R4.reuse, R27 ;  /* 0x0000001b041e7220 */ /* 0x040fe20000410000 */
[----:B------:R-:W-:Y:S01]  /*6780*/  FMUL.FTZ R4, R4, R25 ;  /* 0x0000001904047220 */ /* 0x000fe20000410000 */
[----:B------:R-:W-:-:S02]  /*6790*/  IMAD.U32 R24, R7, 0x10000, RZ ;  /* 0x0001000007187824 */ /* 0x000fc400078e00ff */
[----:B------:R-:W-:Y:S01]  /*67a0*/  FMUL.FTZ R31, R5, R28 ;  /* 0x0000001c051f7220 */ /* 0x000fe20000410000 */
[----:B------:R-:W-:Y:S01]  /*67b0*/  FFMA.FTZ R30, R15, R25, -R30 ;  /* 0x000000190f1e7223 */ /* 0x000fe2000001081e */
[-C--:B------:R-:W-:Y:S01]  /*67c0*/  FMUL.FTZ R33, R5, R26.reuse ;  /* 0x0000001a05217220 */ /* 0x080fe20000410000 */
[----:B------:R-:W-:Y:S01]  /*67d0*/  LOP3.LUT R7, R7, 0xffff0000, RZ, 0xc0, !PT ;  /* 0xffff000007077812 */ /* 0x000fe200078ec0ff */
[----:B------:R-:W-:Y:S01]  /*67e0*/  FFMA.FTZ R27, R15, R27, R4 ;  /* 0x0000001b0f1b7223 */ /* 0x000fe20000010004 */
[C---:B------:R-:W-:Y:S01]  /*67f0*/  LOP3.LUT R25, R13.reuse, 0xffff0000, RZ, 0xc0, !PT ;  /* 0xffff00000d197812 */ /* 0x040fe200078ec0ff */
[----:B------:R-:W-:Y:S01]  /*6800*/  IMAD.U32 R15, R13, 0x10000, RZ ;  /* 0x000100000d0f7824 */ /* 0x000fe200078e00ff */
[C---:B------:R-:W-:Y:S01]  /*6810*/  LOP3.LUT R5, R12.reuse, 0xffff0000, RZ, 0xc0, !PT ;  /* 0xffff00000c057812 */ /* 0x040fe200078ec0ff */
[----:B------:R-:W-:Y:S02]  /*6820*/  IMAD.U32 R4, R12, 0x10000, RZ ;  /* 0x000100000c047824 */ /* 0x000fe400078e00ff */
[C---:B------:R-:W-:Y:S01]  /*6830*/  FFMA.FTZ R31, R20.reuse, R26, -R31 ;  /* 0x0000001a141f7223 */ /* 0x040fe2000001081f */
[----:B------:R-:W-:Y:S01]  /*6840*/  FFMA.FTZ R20, R20, R28, R33 ;  /* 0x0000001c14147223 */ /* 0x000fe20000010021 */
[C---:B------:R-:W-:Y:S01]  /*6850*/  FMUL.FTZ R26, R6.reuse, R15 ;  /* 0x0000000f061a7220 */ /* 0x040fe20000410000 */
[-C--:B------:R-:W-:Y:S01]  /*6860*/  FMUL.FTZ R28, R6, R4.reuse ;  /* 0x00000004061c7220 */ /* 0x080fe20000410000 */
        /* <DEDUP_REMOVED lines=9> */
[----:B------:R-:W-:-:S05]  /*6900*/  F2FP.BF16.F32.PACK_AB R7, R32, R7 ;  /* 0x000000072007723e */ /* 0x000fca00000010ff */
[----:B------:R1:W-:Y:S02]  /*6910*/  STS.128 [R11+0xc400], R4 ;  /* 0x00c400040b007388 */ /* 0x0003e40000000c00 */
.L_x_477:
[----:B------:R-:W-:Y:S05]  /*6920*/  BSYNC B2 ;  /* 0x0000000000027941 */ /* 0x000fea0003800000 */
.L_x_476:
[----:B------:R-:W-:Y:S05]  /*6930*/  @P1 BRA `(.L_x_475) ;  /* 0x0000000000981947 */ /* 0x000fea0003800000 */
[----:B-1----:R-:W1:Y:S01]  /*6940*/  LDS.128 R4, [R0] ;  /* 0x0000000000047984 */ /* 0x002e620000000c00 */
        /* <DEDUP_REMOVED lines=36> */
[----:B------:R2:W-:Y:S02]  /*6b90*/  STS.128 [R0], R4 ;  /* 0x0000000400007388 */ /* 0x0005e40000000c00 */
.L_x_475:
[----:B------:R-:W-:Y:S05]  /*6ba0*/  BSYNC B1 ;  /* 0x0000000000017941 */ /* 0x000fea0003800000 */
.L_x_474:
[----:B-12---:R-:W-:-:S05]  /*6bb0*/  VIADD R4, R18, 0x60 ;  /* 0x0000006012047836 */ /* 0x006fca0000000000 */
[----:B------:R-:W-:-:S13]  /*6bc0*/  ISETP.GE.AND P0, PT, R4, R35, PT ;  /* 0x000000230400720c */ /* 0x000fda0003f06270 */
[----:B------:R-:W-:Y:S05]  /*6bd0*/  @P0 BRA `(.L_x_478) ;  /* 0x0000001400540947 */ /* 0x000fea0003800000 */
[----:B------:R-:W1:Y:S01]  /*6be0*/  LDC R5, c[0x0][0x3f4] ;  /* 0x0000fd00ff057b82 */ /* 0x000e620000000800 */
[----:B------:R-:W-:Y:S01]  /*6bf0*/  BSSY B1, `(.L_x_479) ;  /* 0x000002a000017945 */ /* 0x000fe20003800000 */
[-C--:B-1----:R-:W-:Y:S02]  /*6c00*/  ISETP.GE.AND P0, PT, R22, R5.reuse, PT ;  /* 0x000000051600720c */ /* 0x082fe40003f06270 */
[----:B------:R-:W-:-:S11]  /*6c10*/  ISETP.GE.AND P1, PT, R154, R5, PT ;  /* 0x000000059a00720c */ /* 0x000fd60003f26270 */
[----:B------:R-:W-:Y:S05]  /*6c20*/  @P0 BRA `(.L_x_480) ;  /* 0x0000000000980947 */ /* 0x000fea0003800000 */
[----:B------:R-:W1:Y:S01]  /*6c30*/  LDS.128 R4, [R11+0xf400] ;  /* 0x00f400000b047984 */ /* 0x000e620000000c00 */
[C---:B------:R-:W-:Y:S01]  /*6c40*/  IMAD.U32 R31, R34.reuse, 0x10000, RZ ;  /* 0x00010000221f7824 */ /* 0x040fe200078e00ff */
[----:B------:R-:W-:Y:S01]  /*6c50*/  LOP3.LUT R34, R34, 0xffff0000, RZ, 0xc0, !PT ;  /* 0xffff000022227812 */ /* 0x000fe200078ec0ff */
[C---:B0-----:R-:W-:Y:S01]  /*6c60*/  IMAD.U32 R27, R14.reuse, 0x10000, RZ ;  /* 0x000100000e1b7824 */ /* 0x041fe200078e00ff */
[----:B------:R-:W-:Y:S02]  /*6c70*/  LOP3.LUT R28, R14, 0xffff0000, RZ, 0xc0, !PT ;  /* 0xffff00000e1c7812 */ /* 0x000fe400078ec0ff */
[----:B------:R-:W-:Y:S01]  /*6c80*/  LOP3.LUT R33, R13, 0xffff0000, RZ, 0xc0, !PT ;  /* 0xffff00000d217812 */ /* 0x000fe200078ec0ff */
[C---:B-1----:R-:W-:Y:S01]  /*6c90*/  IMAD.U32 R15, R4.reuse, 0x10000, RZ ;  /* 0x00010000040f7824 */ /* 0x042fe200078e00ff */
[----:B------:R-:W-:Y:S01]  /*6ca0*/  LOP3.LUT R4, R4, 0xffff0000, RZ, 0xc0, !PT ;  /* 0xffff000004047812 */ /* 0x000fe200078ec0ff */
[C---:B------:R-:W-:Y:S01]  /*6cb0*/  IMAD.U32 R20, R5.reuse, 0x10000, RZ ;  /* 0x0001000005147824 */ /* 0x040fe200078e00ff */
[----:B------:R-:W-:Y:S01]  /*6cc0*/  LOP3.LUT R5, R5, 0xffff0000, RZ, 0xc0, !PT ;  /* 0xffff000005057812 */ /* 0x000fe200078ec0ff */
[C---:B------:R-:W-:Y:S01]  /*6cd0*/  IMAD.U32 R14, R6.reuse, 0x10000, RZ ;  /* 0x00010000060e7824 */ /* 0x040fe200078e00ff */
[----:B------:R-:W-:Y:S01]  /*6ce0*/  LOP3.LUT R6, R6, 0xffff0000, RZ, 0xc0, !PT ;  /* 0xffff000006067812 */ /* 0x000fe200078ec0ff */
[-C--:B------:R-:W-:Y:S01]  /*6cf0*/  FMUL.FTZ R24, R31, R4.reuse ;  /* 0x000000041f187220 */ /* 0x080fe20000410000 */
[----:B------:R-:W-:Y:S01]  /*6d00*/  FMUL.FTZ R26, R27, R4 ;  /* 0x000000041b1a7220 */ /* 0x000fe20000410000 */
[----:B------:R-:W-:Y:S01]  /*6d10*/  FMUL.FTZ R25, R34, R5 ;  /* 0x0000000522197220 */ /* 0x000fe20000410000 */
[----:B------:R-:W-:-:S02]  /*6d20*/  IMAD.U32 R21, R7, 0x10000, RZ ;  /* 0x0001000007157824 */ /* 0x000fc400078e00ff */
[-C--:B------:R-:W-:Y:S01]  /*6d30*/  FFMA.FTZ R4, R27, R15.reuse, -R24 ;  /* 0x0000000f1b047223 */ /* 0x080fe20000010818 */
[----:B------:R-:W-:Y:S01]  /*6d40*/  FFMA.FTZ R15, R31, R15, R26 ;  /* 0x0000000f1f0f7223 */ /* 0x000fe2000001001a */
[C---:B------:R-:W-:Y:S01]  /*6d50*/  FMUL.FTZ R27, R28.reuse, R5 ;  /* 0x000000051c1b7220 */ /* 0x040fe20000410000 */
[----:B------:R-:W-:Y:S01]  /*6d60*/  LOP3.LUT R7, R7, 0xffff0000, RZ, 0xc0, !PT ;  /* 0xffff000007077812 */ /* 0x000fe200078ec0ff */
[-C--:B------:R-:W-:Y:S01]  /*6d70*/  FFMA.FTZ R5, R28, R20.reuse, -R25 ;  /* 0x000000141c057223 */ /* 0x080fe20000010819 */
[----:B------:R-:W-:Y:S01]  /*6d80*/  LOP3.LUT R31, R12, 0xffff0000, RZ, 0xc0, !PT ;  /* 0xffff00000c1f7812 */ /* 0x000fe200078ec0ff */
[----:B------:R-:W-:Y:S02]  /*6d90*/  IMAD.U32 R28, R13, 0x10000, RZ ;  /* 0x000100000d1c7824 */ /* 0x000fe400078e00ff */
[----:B------:R-:W-:Y:S01]  /*6da0*/  FFMA.FTZ R20, R34, R20, R27 ;  /* 0x0000001422147223 */ /* 0x000fe2000001001b */
[----:B------:R-:W-:Y:S02]  /*6db0*/  IMAD.U32 R26, R12, 0x10000, RZ ;  /* 0x000100000c1a7824 */ /* 0x000fe400078e00ff */
[-C--:B------:R-:W-:Y:S01]  /*6dc0*/  FMUL.FTZ R12, R33, R7.reuse ;  /* 0x00000007210c7220 */ /* 0x080fe20000410000 */
[-C--:B------:R-:W-:Y:S01]  /*6dd0*/  FMUL.FTZ R13, R28, R6.reuse ;  /* 0x000000061c0d7220 */ /* 0x080fe20000410000 */
[C---:B------:R-:W-:Y:S01]  /*6de0*/  FMUL.FTZ R24, R31.reuse, R7 ;  /* 0x000000071f187220 */ /* 0x040fe20000410000 */
[C---:B------:R-:W-:Y:S01]  /*6df0*/  FMUL.FTZ R25, R26.reuse, R6 ;  /* 0x000000061a197220 */ /* 0x040fe20000410000 */
[-C--:B------:R-:W-:Y:S01]  /*6e00*/  FFMA.FTZ R7, R31, R21.reuse, -R12 ;  /* 0x000000151f077223 */ /* 0x080fe2000001080c */
[-C--:B------:R-:W-:Y:S01]  /*6e10*/  FFMA.FTZ R6, R26, R14.reuse, -R13 ;  /* 0x0000000e1a067223 */ /* 0x080fe2000001080d */
[----:B------:R-:W-:Y:S01]  /*6e20*/  FFMA.FTZ R24, R33, R21, R24 ;  /* 0x0000001521187223 */ /* 0x000fe20000010018 */
[----:B------:R-:W-:Y:S01]  /*6e30*/  FFMA.FTZ R25, R28, R14, R25 ;  /* 0x0000000e1c197223 */ /* 0x000fe20000010019 */
[----:B------:R-:W-:-:S02]  /*6e40*/  F2FP.BF16.F32.PACK_AB R4, R15, R4 ;  /* 0x000000040f04723e */ /* 0x000fc400000010ff */
[----:B------:R-:W-:Y:S02]  /*6e50*/  F2FP.BF16.F32.PACK_AB R5, R20, R5 ;  /* 0x000000051405723e */ /* 0x000fe400000010ff */
[----:B------:R-:W-:Y:S02]  /*6e60*/  F2FP.BF16.F32.PACK_AB R6, R25, R6 ;  /* 0x000000061906723e */ /* 0x000fe400000010ff */
[----:B------:R-:W-:-:S05]  /*6e70*/  F2FP.BF16.F32.PACK_AB R7, R24, R7 ;  /* 0x000000071807723e */ /* 0x000fca00000010ff */
[----:B------:R1:W-:Y:S02]  /*6e80*/  STS.128 [R11+0xf400], R4 ;  /* 0x00f400040b007388 */ /* 0x0003e40000000c00 */
.L_x_480:
[----:B------:R-:W-:Y:S05]  /*6e90*/  BSYNC B1 ;  /* 0x0000000000017941 */ /* 0x000fea0003800000 */
.L_x_479:
[----:B------:R-:W-:Y:S05]  /*6ea0*/  @P1 BRA `(.L_x_478) ;  /* 0x0000001000a01947 */ /* 0x000fea0003800000 */
[----:B-1----:R-:W1:Y:S01]  /*6eb0*/  LDS.128 R4, [R0+0x3000] ;  /* 0x0030000000047984 */ /* 0x002e620000000c00 */
[C---:B------:R-:W-:Y:S01]  /*6ec0*/  IMAD.U32 R21, R9.reuse, 0x10000, RZ ;  /* 0x0001000009157824 */ /* 0x040fe200078e00ff */
[----:B------:R-:W-:Y:S01]  /*6ed0*/  LOP3.LUT R26, R9, 0xffff0000, RZ, 0xc0, !PT ;  /* 0xffff0000091a7812 */ /* 0x000fe200078ec0ff */
[C---:B------:R-:W-:Y:S01]  /*6ee0*/  IMAD.U32 R15, R3.reuse, 0x10000, RZ ;  /* 0x00010000030f7824 */ /* 0x040fe200078e00ff */
[----:B------:R-:W-:Y:S01]  /*6ef0*/  LOP3.LUT R24, R3, 0xffff0000, RZ, 0xc0, !PT ;  /* 0xffff000003187812 */ /* 0x000fe200078ec0ff */
[C---:B------:R-:W-:Y:S01]  /*6f00*/  IMAD.U32 R25, R10.reuse, 0x10000, RZ ;  /* 0x000100000a197824 */ /* 0x040fe200078e00ff */
[----:B0-----:R-:W-:Y:S01]  /*6f10*/  LOP3.LUT R27, R10, 0xffff0000, RZ, 0xc0, !PT ;  /* 0xffff00000a1b7812 */ /* 0x001fe200078ec0ff */
        /* <DEDUP_REMOVED lines=9> */
[----:B------:R-:W-:Y:S01]  /*6fb0*/  SHF.L.U32 R9, R7, 0x10, RZ ;  /* 0x0000001007097819 */ /* 0x000fe200000006ff */
[-C--:B------:R-:W-:Y:S01]  /*6fc0*/  FFMA.FTZ R4, R15, R11.reuse, -R14 ;  /* 0x0000000b0f047223 */ /* 0x080fe2000001080e */
[----:B------:R-:W-:Y:S01]  /*6fd0*/  FFMA.FTZ R11, R21, R11, R20 ;  /* 0x0000000b150b7223 */ /* 0x000fe20000010014 */
[C---:B------:R-:W-:Y:S01]  /*6fe0*/  FMUL.FTZ R15, R24.reuse, R5 ;  /* 0x00000005180f7220 */ /* 0x040fe20000410000 */
[----:B------:R-:W-:Y:S01]  /*6ff0*/  LOP3.LUT R7, R7, 0xffff0000, RZ, 0xc0, !PT ;  /* 0xffff000007077812 */ /* 0x000fe200078ec0ff */
[----:B------:R-:W-:Y:S01]  /*7000*/  FFMA.FTZ R5, R24, R12, -R13 ;  /* 0x0000000c18057223 */ /* 0x000fe2000001080d */
[C---:B------:R-:W-:Y:S01]  /*7010*/  LOP3.LUT R21, R8.reuse, 0xffff0000, RZ, 0xc0, !PT ;  /* 0xffff000008157812 */ /* 0x040fe200078ec0ff */
[----:B------:R-:W-:-:S02]  /*7020*/  IMAD.U32 R13, R8, 0x10000, RZ ;  /* 0x00010000080d7824 */ /* 0x000fc400078e00ff */
[----:B------:R-:W-:Y:S01]  /*7030*/  FMUL.FTZ R8, R25, R6 ;  /* 0x0000000619087220 */ /* 0x000fe20000410000 */
[-C--:B------:R-:W-:Y:S01]  /*7040*/  FMUL.FTZ R14, R27, R7.reuse ;  /* 0x000000071b0e7220 */ /* 0x080fe20000410000 */
[----:B------:R-:W-:Y:S01]  /*7050*/  FFMA.FTZ R12, R26, R12, R15 ;  /* 0x0000000c1a0c7223 */ /* 0x000fe2000001000f */
[----:B------:R-:W-:Y:S01]  /*7060*/  FMUL.FTZ R10, R13, R6 ;  /* 0x000000060d0a7220 */ /* 0x000fe20000410000 */
[----:B------:R-:W-:Y:S01]  /*7070*/  FMUL.FTZ R20, R21, R7 ;  /* 0x0000000715147220 */ /* 0x000fe20000410000 */
[----:B------:R-:W-:Y:S01]  /*7080*/  FFMA.FTZ R6, R13, R3, -R8 ;  /* 0x000000030d067223 */ /* 0x000fe20000010808 */
[----:B------:R-:W-:Y:S01]  /*7090*/  FFMA.FTZ R7, R21, R9, -R14 ;  /* 0x0000000915077223 */ /* 0x000fe2000001080e */
[----:B------:R-:W-:Y:S01]  /*70a0*/  FFMA.FTZ R3, R25, R3, R10 ;  /* 0x0000000319037223 */ /* 0x000fe2000001000a */
[----:B------:R-:W-:Y:S01]  /*70b0*/  FFMA.FTZ R20, R27, R9, R20 ;  /* 0x000000091b147223 */ /* 0x000fe20000010014 */
[----:B------:R-:W-:Y:S02]  /*70c0*/  F2FP.BF16.F32.PACK_AB R4, R11, R4 ;  /* 0x000000040b04723e */ /* 0x000fe400000010ff */
[----:B------:R-:W-:-:S02]  /*70d0*/  F2FP.BF16.F32.PACK_AB R5, R12, R5 ;  /* 0x000000050c05723e */ /* 0x000fc400000010ff */
[----:B------:R-:W-:Y:S02]  /*70e0*/  F2FP.BF16.F32.PACK_AB R6, R3, R6 ;  /* 0x000000060306723e */ /* 0x000fe400000010ff */
[----:B------:R-:W-:-:S05]  /*70f0*/  F2FP.BF16.F32.PACK_AB R7, R20, R7 ;  /* 0x000000071407723e */ /* 0x000fca00000010ff */
[----:B------:R2:W-:Y:S01]  /*7100*/  STS.128 [R0+0x3000], R4 ;  /* 0x0030000400007388 */ /* 0x0005e20000000c00 */
[----:B------:R-:W-:Y:S05]  /*7110*/  BRA `(.L_x_478) ;  /* 0x0000001000047947 */ /* 0x000fea0003800000 */
.L_x_468:
[----:B------:R-:W-:-:S03]  /*7120*/  UMOV UR4, 0xffffffff ;  /* 0xffffffff00047882 */ /* 0x000fc60000000000 */
[----:B------:R-:W-:Y:S05]  /*7130*/  BRA.DIV UR4, `(.L_x_481) ;  /* 0x000000fa04c47947 */ /* 0x000fea000b800000 */
[----:B------:R0:W2:Y:S04]  /*7140*/  SHFL.IDX PT, R0, R26, RZ, 0x1c1f ;  /* 0x001c1fff1a007589 */ /* 0x0000a800000e0000 */
[----:B------:R0:W3:Y:S04]  /*7150*/  SHFL.IDX PT, R3, R24, RZ, 0x1c1f ;  /* 0x001c1fff18037589 */ /* 0x0000e800000e0000 */
[----:B------:R0:W4:Y:S04]  /*7160*/  SHFL.IDX PT, R20, R28, RZ, 0x1c1f ;  /* 0x001c1fff1c147589 */ /* 0x00012800000e0000 */
[----:B-1----:R0:W1:Y:S02]  /*7170*/  SHFL.IDX PT, R14, R27, RZ, 0x1c1f ;  /* 0x001c1fff1b0e7589 */ /* 0x00206400000e0000 */
.L_x_678:
[----:B------:R-:W5:Y:S01]  /*7180*/  LDL R6, [R1+0x5c] ;  /* 0x00005c0001067983 */ /* 0x000f620000100800 */
[----:B------:R-:W-:Y:S01]  /*7190*/  ULDC UR4, c[0x0][0x448] ;  /* 0x0001120000047ab9 */ /* 0x000fe20000000800 */
[----:B------:R-:W0:Y:S01]  /*71a0*/  LDC R13, c[0x0][0x3f4] ;  /* 0x0000fd00ff0d7b82 */ /* 0x000e220000000800 */
[----:B------:R-:W-:Y:S01]  /*71b0*/  IMAD R12, R25, UR4, RZ ;  /* 0x00000004190c7c24 */ /* 0x000fe2000f8e02ff */
[----:B------:R-:W-:Y:S01]  /*71c0*/  BSSY B1, `(.L_x_482) ;  /* 0x0000018000017945 */ /* 0x000fe20003800000 */
[----:B------:R-:W-:Y:S02]  /*71d0*/  CS2R R8, SRZ ;  /* 0x0000000000087805 */ /* 0x000fe4000001ff00 */
[----:B------:R-:W-:Y:S02]  /*71e0*/  CS2R R10, SRZ ;  /* 0x00000000000a7805 */ /* 0x000fe4000001ff00 */
[----:B------:R-:W-:Y:S02]  /*71f0*/  ISETP.GE.AND P0, PT, R4, R12, PT ;  /* 0x0000000c0400720c */ /* 0x000fe40003f06270 */
[----:B-----5:R-:W-:-:S04]  /*7200*/  LEA.HI R5, R6, R6, RZ, 0x1 ;  /* 0x0000000606057211 */ /* 0x020fc800078f08ff */
[----:B------:R-:W-:-:S05]  /*7210*/  LOP3.LUT R5, R5, 0xfffffffe, RZ, 0xc0, !PT ;  /* 0xfffffffe05057812 */ /* 0x000fca00078ec0ff */
[----:B0-----:R-:W-:Y:S01]  /*7220*/  IMAD.IADD R27, R6, 0x1, -R5 ;  /* 0x00000001061b7824 */ /* 0x001fe200078e0a05 */
[----:B------:R-:W-:Y:S02]  /*7230*/  CS2R R4, SRZ ;  /* 0x0000000000047805 */ /* 0x000fe4000001ff00 */
[----:B------:R-:W-:Y:S02]  /*7240*/  CS2R R6, SRZ ;  /* 0x0000000000067805 */ /* 0x000fe4000001ff00 */
[----:B------:R-:W-:Y:S01]  /*7250*/  SHF.L.U32 R27, R27, 0x1f, RZ ;  /* 0x0000001f1b1b7819 */ /* 0x000fe200000006ff */
[----:B------:R-:W-:Y:S06]  /*7260*/  @P0 BRA `(.L_x_483) ;  /* 0x0000000000340947 */ /* 0x000fec0003800000 */
[----:B------:R-:W-:Y:S01]  /*7270*/  ULDC UR4, c[0x0][0x3f4] ;  /* 0x0000fd0000047ab9 */ /* 0x000fe20000000800 */
[C---:B------:R-:W-:Y:S01]  /*7280*/  IMAD.SHL.U32 R15, R16.reuse, 0x2, RZ ;  /* 0x00000002100f7824 */ /* 0x040fe200078e00ff */
[C---:B------:R-:W-:Y:S02]  /*7290*/  ISETP.GE.AND P2, PT, R16.reuse, UR4, PT ;  /* 0x0000000410007c0c */ /* 0x040fe4000bf46270 */
[----:B------:R-:W-:Y:S02]  /*72a0*/  SHF.R.S32.HI R5, RZ, 0x1f, R16 ;  /* 0x0000001fff057819 */ /* 0x000fe40000011410 */
[----:B---3--:R-:W-:Y:S02]  /*72b0*/  IADD3 R24, P0, R3, R15, RZ ;  /* 0x0000000f03187210 */ /* 0x008fe40007f1e0ff */
[----:B------:R-:W-:Y:S02]  /*72c0*/  SHF.L.U64.HI R3, R16, 0x1, R5 ;  /* 0x0000000110037819 */ /* 0x000fe40000010205 */
[----:B------:R-:W-:-:S02]  /*72d0*/  CS2R R4, SRZ ;  /* 0x0000000000047805 */ /* 0x000fc4000001ff00 */
[----:B-1----:R-:W-:Y:S01]  /*72e0*/  IADD3 R14, P1, R14, R15, RZ ;  /* 0x0000000f0e0e7210 */ /* 0x002fe20007f3e0ff */
[----:B--2---:R-:W-:-:S04]  /*72f0*/  IMAD.X R25, R0, 0x1, R3, P0 ;  /* 0x0000000100197824 */ /* 0x004fc800000e0603 */
[----:B----4-:R-:W-:Y:S01]  /*7300*/  IMAD.X R15, R20, 0x1, R3, P1 ;  /* 0x00000001140f7824 */ /* 0x010fe200008e0603 */
[----:B------:R-:W-:Y:S07]  /*7310*/  @P2 BRA `(.L_x_483) ;  /* 0x0000000000082947 */ /* 0x000fee0003800000 */
[----:B------:R0:W5:Y:S04]  /*7320*/  LD.E.128 R4, desc[UR56][R24.64] ;  /* 0x0000003818047980 */ /* 0x000168000c101d00 */
[----:B------:R0:W5:Y:S02]  /*7330*/  LD.E.128 R8, desc[UR56][R14.64] ;  /* 0x000000380e087980 */ /* 0x000164000c101d00 */
.L_x_483:
[----:B------:R-:W-:Y:S05]  /*7340*/  BSYNC B1 ;  /* 0x0000000000017941 */ /* 0x000fea0003800000 */
.L_x_482:
[----:B------:R-:W4:Y:S01]  /*7350*/  SYNCS.PHASECHK.TRANS64.TRYWAIT P1, [R2+URZ+0x30800], R27 ;  /* 0x0308001b020075a7 */ /* 0x000f22000802017f */
[----:B--2---:R-:W-:Y:S01]  /*7360*/  IMAD R0, R33, -0xc0, R12 ;  /* 0xffffff4021007824 */ /* 0x004fe200078e020c */
[----:B-----5:R-:W-:Y:S01]  /*7370*/  SHF.R.U64 R26, R4, 0x10, R5 ;  /* 0x00000010041a7819 */ /* 0x020fe20000001205 */
[----:B------:R-:W-:Y:S01]  /*7380*/  IMAD.MOV.U32 R21, RZ, RZ, R4 ;  /* 0x000000ffff157224 */ /* 0x000fe200078e0004 */
[--C-:B0-----:R-:W-:Y:S01]  /*7390*/  SHF.R.U64 R25, R8, 0x10, R9.reuse ;  /* 0x0000001008197819 */ /* 0x101fe20000001209 */
[--C-:B------:R-:W-:Y:S01]  /*73a0*/  IMAD.MOV.U32 R15, RZ, RZ, R9.reuse ;  /* 0x000000ffff0f7224 */ /* 0x100fe200078e0009 */
[----:B------:R-:W-:Y:S01]  /*73b0*/  SHF.R.U32.HI R4, RZ, 0x10, R9 ;  /* 0x00000010ff047819 */ /* 0x000fe20000011609 */
[----:B---3--:R-:W-:Y:S01]  /*73c0*/  IMAD.MOV.U32 R3, RZ, RZ, R6 ;  /* 0x000000ffff037224 */ /* 0x008fe200078e0006 */
[----:B------:R-:W-:Y:S01]  /*73d0*/  VIMNMX R9, R0, 0xc0, PT ;  /* 0x000000c000097848 */ /* 0x000fe20003fe0100 */
[--C-:B-1----:R-:W-:Y:S01]  /*73e0*/  IMAD.MOV.U32 R14, RZ, RZ, R5.reuse ;  /* 0x000000ffff0e7224 */ /* 0x102fe200078e0005 */
[----:B------:R-:W-:Y:S01]  /*73f0*/  SHF.R.U32.HI R33, RZ, 0x10, R5 ;  /* 0x00000010ff217819 */ /* 0x000fe20000011605 */
[--C-:B------:R-:W-:Y:S01]  /*7400*/  IMAD.MOV.U32 R24, RZ, RZ, R7.reuse ;  /* 0x000000ffff187224 */ /* 0x100fe200078e0007 */
[--C-:B------:R-:W-:Y:S01]  /*7410*/  SHF.R.U64 R6, R6, 0x10, R7.reuse ;  /* 0x0000001006067819 */ /* 0x100fe20000001207 */
[----:B------:R-:W-:Y:S01]  /*7420*/  IMAD.MOV.U32 R12, RZ, RZ, R8 ;  /* 0x000000ffff0c7224 */ /* 0x000fe200078e0008 */
[----:B------:R-:W-:Y:S01]  /*7430*/  SHF.R.U32.HI R31, RZ, 0x10, R7 ;  /* 0x00000010ff1f7819 */ /* 0x000fe20000011607 */
[----:B----4-:R-:W-:Y:S01]  /*7440*/  IMAD.MOV.U32 R20, RZ, RZ, R10 ;  /* 0x000000ffff147224 */ /* 0x010fe200078e000a */
[----:B------:R-:W-:Y:S01]  /*7450*/  ISETP.GE.AND P0, PT, R16, R13, PT ;  /* 0x0000000d1000720c */ /* 0x000fe20003f06270 */
[--C-:B------:R-:W-:Y:S01]  /*7460*/  IMAD.MOV.U32 R0, RZ, RZ, R11.reuse ;  /* 0x000000ffff007224 */ /* 0x100fe200078e000b */
[--C-:B------:R-:W-:Y:S01]  /*7470*/  SHF.R.U64 R7, R10, 0x10, R11.reuse ;  /* 0x000000100a077819 */ /* 0x100fe2000000120b */
[C---:B------:R-:W-:Y:S01]  /*7480*/  VIADD R28, R18.reuse, 0x60 ;  /* 0x00000060121c7836 */ /* 0x040fe20000000000 */
[----:B------:R-:W-:Y:S01]  /*7490*/  SHF.R.U32.HI R5, RZ, 0x10, R11 ;  /* 0x00000010ff057819 */ /* 0x000fe2000001160b */
[----:B------:R-:W-:Y:S01]  /*74a0*/  BSSY B1, `(.L_x_484) ;  /* 0x000000c000017945 */ /* 0x000fe20003800000 */
[----:B------:R-:W-:-:S02]  /*74b0*/  ISETP.GE.OR P2, PT, R18, R9, P0 ;  /* 0x000000091200720c */ /* 0x000fc40000746670 */
[----:B------:R-:W-:Y:S02]  /*74c0*/  PRMT R21, R21, 0x5410, R26 ;  /* 0x0000541015157816 */ /* 0x000fe4000000001a */
[----:B------:R-:W-:Y:S02]  /*74d0*/  ISETP.GE.OR P0, PT, R28, R9, P0 ;  /* 0x000000091c00720c */ /* 0x000fe40000706670 */
[----:B------:R-:W-:Y:S02]  /*74e0*/  PRMT R14, R14, 0x5410, R33 ;  /* 0x000054100e0e7816 */ /* 0x000fe40000000021 */
[----:B------:R-:W-:Y:S02]  /*74f0*/  PRMT R3, R3, 0x5410, R6 ;  /* 0x0000541003037816 */ /* 0x000fe40000000006 */
[----:B------:R-:W-:Y:S02]  /*7500*/  PRMT R24, R24, 0x5410, R31 ;  /* 0x0000541018187816 */ /* 0x000fe4000000001f */
[----:B------:R-:W-:-:S02]  /*7510*/  PRMT R12, R12, 0x5410, R25 ;  /* 0x000054100c0c7816 */ /* 0x000fc40000000019 */
[----:B------:R-:W-:Y:S02]  /*7520*/  PRMT R15, R15, 0x5410, R4 ;  /* 0x000054100f0f7816 */ /* 0x000fe40000000004 */
[----:B------:R-:W-:Y:S02]  /*7530*/  PRMT R20, R20, 0x5410, R7 ;  /* 0x0000541014147816 */ /* 0x000fe40000000007 */
[----:B------:R-:W-:Y:S01]  /*7540*/  PRMT R0, R0, 0x5410, R5 ;  /* 0x0000541000007816 */ /* 0x000fe20000000005 */
[----:B------:R-:W-:Y:S06]  /*7550*/  @!P1 BRA `(.L_x_485) ;  /* 0x000000f8002c9947 */ /* 0x000fec0003800000 */
.L_x_679:
[----:B------:R-:W-:Y:S05]  /*7560*/  BSYNC B1 ;  /* 0x0000000000017941 */ /* 0x000fea0003800000 */
.L_x_484:
[----:B------:R-:W-:Y:S04]  /*7570*/  BSSY B1, `(.L_x_486) ;  /* 0x0000060000017945 */ /* 0x000fe80003800000 */
[----:B------:R-:W-:Y:S05]  /*7580*/  @P2 BRA `(.L_x_487) ;  /* 0x0000000400782947 */ /* 0x000fea0003800000 */
[----:B------:R-:W2:Y:S01]  /*7590*/  LDL R4, [R1+0x34] ;  /* 0x0000340001047983 */ /* 0x000ea20000100800 */
[C---:B------:R-:W-:Y:S01]  /*75a0*/  IMAD.U32 R36, R12.reuse, 0x10000, RZ ;  /* 0x000100000c247824 */ /* 0x040fe200078e00ff */
[----:B------:R-:W-:Y:S01]  /*75b0*/  LOP3.LUT R37, R12, 0xffff0000, RZ, 0xc0, !PT ;  /* 0xffff00000c257812 */ /* 0x000fe200078ec0ff */
[C---:B------:R-:W-:Y:S01]  /*75c0*/  IMAD.U32 R34, R21.reuse, 0x10000, RZ ;  /* 0x0001000015227824 */ /* 0x040fe200078e00ff */
[----:B------:R-:W1:Y:S01]  /*75d0*/  S2R R5, SR_TID.X ;  /* 0x0000000000057919 */ /* 0x000e620000002100 */
[----:B------:R-:W-:Y:S01]  /*75e0*/  LOP3.LUT R35, R21, 0xffff0000, RZ, 0xc0, !PT ;  /* 0xffff000015237812 */ /* 0x000fe200078ec0ff */
[----:B-1----:R-:W-:-:S05]  /*75f0*/  VIADD R5, R5, 0xffffff80 ;  /* 0xffffff8005057836 */ /* 0x002fca0000000000 */
[----:B------:R-:W-:-:S04]  /*7600*/  SHF.R.S32.HI R8, RZ, 0x1f, R5 ;  /* 0x0000001fff087819 */ /* 0x000fc80000011405 */
[----:B------:R-:W-:Y:S01]  /*7610*/  LEA.HI R8, R8, R5, RZ, 0x5 ;  /* 0x0000000508087211 */ /* 0x000fe200078f28ff */
[----:B------:R-:W-:-:S03]  /*7620*/  IMAD.IADD R5, R16, 0x1, R13 ;  /* 0x0000000110057824 */ /* 0x000fc600078e020d */
[----:B------:R-:W-:Y:S01]  /*7630*/  SHF.R.S32.HI R8, RZ, 0x5, R8 ;  /* 0x00000005ff087819 */ /* 0x000fe20000011408 */
[----:B--2---:R-:W-:-:S05]  /*7640*/  IMAD.SHL.U32 R4, R4, 0x40, RZ ;  /* 0x0000004004047824 */ /* 0x004fca00078e00ff */
[----:B------:R-:W-:-:S04]  /*7650*/  LOP3.LUT R6, R4, 0x1c0, RZ, 0xc0, !PT ;  /* 0x000001c004067812 */ /* 0x000fc800078ec0ff */
[C---:B------:R-:W-:Y:S02]  /*7660*/  LOP3.LUT R4, R6.reuse, 0x38, R16, 0xf8, !PT ;  /* 0x0000003806047812 */ /* 0x040fe400078ef810 */
[----:B------:R-:W-:Y:S02]  /*7670*/  SHF.R.U32.HI R7, RZ, 0x3, R6 ;  /* 0x00000003ff077819 */ /* 0x000fe40000011606 */
[----:B------:R-:W-:Y:S02]  /*7680*/  LOP3.LUT R6, R6, 0x38, R5, 0xf8, !PT ;  /* 0x0000003806067812 */ /* 0x000fe400078ef805 */
[-C--:B------:R-:W-:Y:S02]  /*7690*/  LOP3.LUT R4, R4, R7.reuse, RZ, 0x3c, !PT ;  /* 0x0000000704047212 */ /* 0x080fe400078e3cff */
[----:B------:R-:W-:-:S03]  /*76a0*/  LOP3.LUT R6, R6, R7, RZ, 0x3c, !PT ;  /* 0x0000000706067212 */ /* 0x000fc600078e3cff */
[C---:B------:R-:W-:Y:S02]  /*76b0*/  IMAD R5, R8.reuse, 0x200, R4 ;  /* 0x0000020008057824 */ /* 0x040fe400078e0204 */
[----:B------:R-:W-:Y:S02]  /*76c0*/  IMAD R9, R8, 0x200, R6 ;  /* 0x0000020008097824 */ /* 0x000fe400078e0206 */
[--C-:B------:R-:W-:Y:S02]  /*76d0*/  IMAD R42, R5, 0x2, R2.reuse ;  /* 0x00000002052a7824 */ /* 0x100fe400078e0202 */
[----:B------:R-:W-:-:S03]  /*76e0*/  IMAD R44, R9, 0x2, R2 ;  /* 0x00000002092c7824 */ /* 0x000fc600078e0202 */
[----:B------:R-:W1:Y:S04]  /*76f0*/  LDS.128 R4, [R42+0xc400] ;  /* 0x00c400002a047984 */ /* 0x000e680000000c00 */
[----:B------:R-:W2:Y:S01]  /*7700*/  LDS.128 R8, [R44+0xc400] ;  /* 0x00c400002c087984 */ /* 0x000ea20000000c00 */
[C---:B-1----:R-:W-:Y:S01]  /*7710*/  IMAD.U32 R25, R4.reuse, 0x10000, RZ ;  /* 0x0001000004197824 */ /* 0x042fe200078e00ff */
[----:B------:R-:W-:Y:S01]  /*7720*/  LOP3.LUT R4, R4, 0xffff0000, RZ, 0xc0, !PT ;  /* 0xffff000004047812 */ /* 0x000fe200078ec0ff */
[C---:B0-----:R-:W-:Y:S01]  /*7730*/  IMAD.U32 R27, R6.reuse, 0x10000, RZ ;  /* 0x00010000061b7824 */ /* 0x041fe200078e00ff */
[----:B------:R-:W-:Y:S01]  /*7740*/  LOP3.LUT R6, R6, 0xffff0000, RZ, 0xc0, !PT ;  /* 0xffff000006067812 */ /* 0x000fe200078ec0ff */
[C---:B--2---:R-:W-:Y:S01]  /*7750*/  IMAD.U32 R30, R8.reuse, 0x10000, RZ ;  /* 0x00010000081e7824 */ /* 0x044fe200078e00ff */
[----:B------:R-:W-:Y:S01]  /*7760*/  LOP3.LUT R8, R8, 0xffff0000, RZ, 0xc0, !PT ;  /* 0xffff000008087812 */ /* 0x000fe200078ec0ff */
[C---:B------:R-:W-:Y:S01]  /*7770*/  IMAD.U32 R32, R10.reuse, 0x10000, RZ ;  /* 0x000100000a207824 */ /* 0x040fe200078e00ff */
[----:B------:R-:W-:Y:S01]  /*7780*/  LOP3.LUT R10, R10, 0xffff0000, RZ, 0xc0, !PT ;  /* 0xffff00000a0a7812 */ /* 0x000fe200078ec0ff */
[C---:B------:R-:W-:Y:S01]  /*7790*/  FMUL.FTZ R38, R30.reuse, R36 ;  /* 0x000000241e267220 */ /* 0x040fe20000410000 */
[----:B------:R-:W-:Y:S01]  /*77a0*/  FMUL.FTZ R40, R30, R34 ;  /* 0x000000221e287220 */ /* 0x000fe20000410000 */
[----:B------:R-:W-:-:S02]  /*77b0*/  IMAD.U32 R30, R20, 0x10000, RZ ;  /* 0x00010000141e7824 */ /* 0x000fc400078e00ff */
[C---:B------:R-:W-:Y:S01]  /*77c0*/  FMUL.FTZ R39, R8.reuse, R37 ;  /* 0x0000002508277220 */ /* 0x040fe20000410000 */
[C---:B------:R-:W-:Y:S01]  /*77d0*/  FFMA.FTZ R38, R25.reuse, R34, -R38 ;  /* 0x0000002219267223 */ /* 0x040fe20000010826 */
[----:B------:R-:W-:Y:S01]  /*77e0*/  FFMA.FTZ R40, R25, R36, R40 ;  /* 0x0000002419287223 */ /* 0x000fe20000010028 */
[----:B------:R-:W-:Y:S02]  /*77f0*/  IMAD.U32 R25, R3, 0x10000, RZ ;  /* 0x0001000003197824 */ /* 0x000fe400078e00ff */
[-C--:B------:R-:W-:Y:S01]  /*7800*/  FMUL.FTZ R41, R8, R35.reuse ;  /* 0x0000002308297220 */ /* 0x080fe20000410000 */
[-C--:B------:R-:W-:Y:S01]  /*7810*/  FMUL.FTZ R8, R32, R30.reuse ;  /* 0x0000001e20087220 */ /* 0x080fe20000410000 */
[----:B------:R-:W-:Y:S01]  /*7820*/  FFMA.FTZ R39, R4, R35, -R39 ;  /* 0x0000002304277223 */ /* 0x000fe20000010827 */
[-C--:B------:R-:W-:Y:S01]  /*7830*/  FMUL.FTZ R43, R32, R25.reuse ;  /* 0x00000019202b7220 */ /* 0x080fe20000410000 */
[----:B------:R-:W-:Y:S01]  /*7840*/  LOP3.LUT R35, R20, 0xffff0000, RZ, 0xc0, !PT ;  /* 0xffff000014237812 */ /* 0x000fe200078ec0ff */
[----:B------:R-:W-:Y:S01]  /*7850*/  FFMA.FTZ R32, R27, R25, -R8 ;  /* 0x000000191b207223 */ /* 0x000fe20000010808 */
[----:B------:R-:W-:Y:S01]  /*7860*/  LOP3.LUT R25, R3, 0xffff0000, RZ, 0xc0, !PT ;  /* 0xffff000003197812 */ /* 0x000fe200078ec0ff */
[----:B------:R-:W-:Y:S01]  /*7870*/  FFMA.FTZ R41, R4, R37, R41 ;  /* 0x0000002504297223 */ /* 0x000fe20000010029 */
[----:B------:R-:W-:Y:S01]  /*7880*/  FFMA.FTZ R43, R27, R30, R43 ;  /* 0x0000001e1b2b7223 */ /* 0x000fe2000001002b */
[----:B------:R-:W-:Y:S01]  /*7890*/  FMUL.FTZ R37, R10, R35 ;  /* 0x000000230a257220 */ /* 0x000fe20000410000 */
[----:B------:R-:W-:-:S02]  /*78a0*/  IMAD.U32 R31, R9, 0x10000, RZ ;  /* 0x00010000091f7824 */ /* 0x000fc400078e00ff */
[-C--:B------:R-:W-:Y:S01]  /*78b0*/  FMUL.FTZ R45, R10, R25.reuse ;  /* 0x000000190a2d7220 */ /* 0x080fe20000410000 */
[----:B------:R-:W-:Y:S02]  /*78c0*/  IMAD.U32 R4, R14, 0x10000, RZ ;  /* 0x000100000e047824 */ /* 0x000fe400078e00ff */
[----:B------:R-:W-:Y:S01]  /*78d0*/  FFMA.FTZ R37, R6, R25, -R37 ;  /* 0x0000001906257223 */ /* 0x000fe20000010825 */
[----:B------:R-:W-:Y:S01]  /*78e0*/  IMAD.U32 R27, R15, 0x10000, RZ ;  /* 0x000100000f1b7824 */ /* 0x000fe200078e00ff */
[----:B------:R-:W-:Y:S01]  /*78f0*/  LOP3.LUT R9, R9, 0xffff0000, RZ, 0xc0, !PT ;  /* 0xffff000009097812 */ /* 0x000fe200078ec0ff */
[----:B------:R-:W-:Y:S02]  /*7900*/  IMAD.U32 R33, R11, 0x10000, RZ ;  /* 0x000100000b217824 */ /* 0x000fe400078e00ff */
[C---:B------:R-:W-:Y:S01]  /*7910*/  FMUL.FTZ R30, R31.reuse, R4 ;  /* 0x000000041f1e7220 */ /* 0x040fe20000410000 */
[----:B------:R-:W-:Y:S02]  /*7920*/  IMAD.U32 R10, R0, 0x10000, RZ ;  /* 0x00010000000a7824 */ /* 0x000fe400078e00ff */
[----:B------:R-:W-:Y:S01]  /*7930*/  FMUL.FTZ R25, R31, R27 ;  /* 0x0000001b1f197220 */ /* 0x000fe20000410000 */
[----:B------:R-:W-:Y:S01]  /*7940*/  IMAD.U32 R26, R5, 0x10000, RZ ;  /* 0x00010000051a7824 */ /* 0x000fe200078e00ff */
[----:B------:R-:W-:Y:S01]  /*7950*/  LOP3.LUT R11, R11, 0xffff0000, RZ, 0xc0, !PT ;  /* 0xffff00000b0b7812 */ /* 0x000fe200078ec0ff */
[----:B------:R-:W-:-:S02]  /*7960*/  IMAD.U32 R28, R7, 0x10000, RZ ;  /* 0x00010000071c7824 */ /* 0x000fc400078e00ff */
[C---:B------:R-:W-:Y:S01]  /*7970*/  FMUL.FTZ R31, R33.reuse, R10 ;  /* 0x0000000a211f7220 */ /* 0x040fe20000410000 */
[----:B------:R-:W-:Y:S02]  /*7980*/  IMAD.U32 R8, R24, 0x10000, RZ ;  /* 0x0001000018087824 */ /* 0x000fe400078e00ff */
[C---:B------:R-:W-:Y:S01]  /*7990*/  FFMA.FTZ R25, R26.reuse, R4, -R25 ;  /* 0x000000041a197223 */ /* 0x040fe20000010819 */
[----:B------:R-:W-:Y:S01]  /*79a0*/  FFMA.FTZ R30, R26, R27, R30 ;  /* 0x0000001b1a1e7223 */ /* 0x000fe2000001001e */
[----:B------:R-:W-:Y:S01]  /*79b0*/  FFMA.FTZ R34, R6, R35, R45 ;  /* 0x0000002306227223 */ /* 0x000fe2000001002d */
[-C--:B------:R-:W-:Y:S01]  /*79c0*/  FMUL.FTZ R33, R33, R8.reuse ;  /* 0x0000000821217220 */ /* 0x080fe20000410000 */
[----:B------:R-:W-:Y:S01]  /*79d0*/  FFMA.FTZ R31, R28, R8, -R31 ;  /* 0x000000081c1f7223 */ /* 0x000fe2000001081f */
[----:B------:R-:W-:Y:S02]  /*79e0*/  LOP3.LUT R8, R15, 0xffff0000, RZ, 0xc0, !PT ;  /* 0xffff00000f087812 */ /* 0x000fe400078ec0ff */
[----:B------:R-:W-:Y:S01]  /*79f0*/  LOP3.LUT R26, R0, 0xffff0000, RZ, 0xc0, !PT ;  /* 0xffff0000001a7812 */ /* 0x000fe200078ec0ff */
[----:B------:R-:W-:Y:S01]  /*7a00*/  FFMA.FTZ R33, R28, R10, R33 ;  /* 0x0000000a1c217223 */ /* 0x000fe20000010021 */
[----:B------:R-:W-:Y:S01]  /*7a10*/  LOP3.LUT R4, R14, 0xffff0000, RZ, 0xc0, !PT ;  /* 0xffff00000e047812 */ /* 0x000fe200078ec0ff */
[----:B------:R-:W-:Y:S01]  /*7a20*/  FMUL.FTZ R10, R9, R8 ;  /* 0x00000008090a7220 */ /* 0x000fe20000410000 */
[----:B------:R-:W-:Y:S01]  /*7a30*/  LOP3.LUT R6, R24, 0xffff0000, RZ, 0xc0, !PT ;  /* 0xffff000018067812 */ /* 0x000fe200078ec0ff */
[----:B------:R-:W-:Y:S01]  /*7a40*/  FMUL.FTZ R36, R11, R26 ;  /* 0x0000001a0b247220 */ /* 0x000fe20000410000 */
[----:B------:R-:W-:Y:S01]  /*7a50*/  LOP3.LUT R5, R5, 0xffff0000, RZ, 0xc0, !PT ;  /* 0xffff000005057812 */ /* 0x000fe200078ec0ff */
[----:B------:R-:W-:Y:S01]  /*7a60*/  FMUL.FTZ R9, R9, R4 ;  /* 0x0000000409097220 */ /* 0x000fe20000410000 */
[----:B------:R-:W-:Y:S01]  /*7a70*/  LOP3.LUT R7, R7, 0xffff0000, RZ, 0xc0, !PT ;  /* 0xffff000007077812 */ /* 0x000fe200078ec0ff */
[----:B------:R-:W-:-:S02]  /*7a80*/  FMUL.FTZ R11, R11, R6 ;  /* 0x000000060b0b7220 */ /* 0x000fc40000410000 */
[C---:B------:R-:W-:Y:S01]  /*7a90*/  FFMA.FTZ R28, R5.reuse, R4, -R10 ;  /* 0x00000004051c7223 */ /* 0x040fe2000001080a */
[----:B------:R-:W-:Y:S01]  /*7aa0*/  FFMA.FTZ R9, R5, R8, R9 ;  /* 0x0000000805097223 */ /* 0x000fe20000010009 */
[C---:B------:R-:W-:Y:S01]  /*7ab0*/  FFMA.FTZ R36, R7.reuse, R6, -R36 ;  /* 0x0000000607247223 */ /* 0x040fe20000010824 */
[----:B------:R-:W-:Y:S01]  /*7ac0*/  FFMA.FTZ R26, R7, R26, R11 ;  /* 0x0000001a071a7223 */ /* 0x000fe2000001000b */
[----:B------:R-:W-:Y:S02]  /*7ad0*/  F2FP.BF16.F32.PACK_AB R4, R39, R38 ;  /* 0x000000262704723e */ /* 0x000fe400000010ff */
[----:B------:R-:W-:Y:S02]  /*7ae0*/  F2FP.BF16.F32.PACK_AB R6, R37, R32 ;  /* 0x000000202506723e */ /* 0x000fe400000010ff */
[----:B------:R-:W-:Y:S02]  /*7af0*/  F2FP.BF16.F32.PACK_AB R5, R28, R25 ;  /* 0x000000191c05723e */ /* 0x000fe400000010ff */
[----:B------:R-:W-:-:S02]  /*7b00*/  F2FP.BF16.F32.PACK_AB R7, R36, R31 ;  /* 0x0000001f2407723e */ /* 0x000fc400000010ff */
[----:B------:R-:W-:Y:S02]  /*7b10*/  F2FP.BF16.F32.PACK_AB R8, R41, R40 ;  /* 0x000000282908723e */ /* 0x000fe400000010ff */
[----:B------:R-:W-:Y:S01]  /*7b20*/  F2FP.BF16.F32.PACK_AB R10, R34, R43 ;  /* 0x0000002b220a723e */ /* 0x000fe200000010ff */
[----:B------:R1:W-:Y:S01]  /*7b30*/  STS.128 [R42+0xc400], R4 ;  /* 0x00c400042a007388 */ /* 0x0003e20000000c00 */
[----:B------:R-:W-:Y:S02]  /*7b40*/  F2FP.BF16.F32.PACK_AB R9, R9, R30 ;  /* 0x0000001e0909723e */ /* 0x000fe400000010ff */
[----:B------:R-:W-:-:S05]  /*7b50*/  F2FP.BF16.F32.PACK_AB R11, R26, R33 ;  /* 0x000000211a0b723e */ /* 0x000fca00000010ff */
[----:B------:R1:W-:Y:S02]  /*7b60*/  STS.128 [R44+0xc400], R8 ;  /* 0x00c400082c007388 */ /* 0x0003e40000000c00 */
.L_x_487:
[----:B------:R-:W-:Y:S05]  /*7b70*/  BSYNC B1 ;  /* 0x0000000000017941 */ /* 0x000fea0003800000 */
.L_x_486:
[----:B------:R-:W-:Y:S05]  /*7b80*/  @P0 BRA `(.L_x_478) ;  /* 0x0000000400680947 */ /* 0x000fea0003800000 */
[----:B-1----:R-:W2:Y:S01]  /*7b90*/  LDL R5, [R1+0x44] ;  /* 0x0000440001057983 */ /* 0x002ea20000100800 */
[C---:B------:R-:W-:Y:S01]  /*7ba0*/  IADD3 R6, R18.reuse, 0x60, RZ ;  /* 0x0000006012067810 */ /* 0x040fe20007ffe0ff */
[----:B------:R-:W-:Y:S02]  /*7bb0*/  VIADD R7, R18, 0x60 ;  /* 0x0000006012077836 */ /* 0x000fe40000000000 */
[----:B------:R-:W3:Y:S02]  /*7bc0*/  LDL R42, [R1+0x68] ;  /* 0x00006800012a7983 */ /* 0x000ee40000100800 */
[----:B------:R-:W-:Y:S02]  /*7bd0*/  IMAD.SHL.U32 R6, R6, 0x40, RZ ;  /* 0x0000004006067824 */ /* 0x000fe400078e00ff */
[----:B------:R-:W-:Y:S02]  /*7be0*/  IMAD.SHL.U32 R7, R7, 0x40, RZ ;  /* 0x0000004007077824 */ /* 0x000fe400078e00ff */
[----:B------:R-:W-:Y:S01]  /*7bf0*/  IMAD.IADD R4, R16, 0x1, R13 ;  /* 0x0000000110047824 */ /* 0x000fe200078e020d */
[----:B------:R-:W-:-:S02]  /*7c00*/  LOP3.LUT R6, R6, 0x1c0, RZ, 0xc0, !PT ;  /* 0x000001c006067812 */ /* 0x000fc400078ec0ff */
[----:B------:R-:W-:Y:S02]  /*7c10*/  LOP3.LUT R7, R7, 0x1c0, RZ, 0xc0, !PT ;  /* 0x000001c007077812 */ /* 0x000fe400078ec0ff */
[----:B------:R-:W-:Y:S02]  /*7c20*/  SHF.R.U32.HI R6, RZ, 0x3, R6 ;  /* 0x00000003ff067819 */ /* 0x000fe40000011606 */
[----:B------:R-:W-:-:S04]  /*7c30*/  LOP3.LUT R4, R7, 0x38, R4, 0xf8, !PT ;  /* 0x0000003807047812 */ /* 0x000fc800078ef804 */
[----:B------:R-:W-:Y:S01]  /*7c40*/  LOP3.LUT R4, R4, R6, RZ, 0x3c, !PT ;  /* 0x0000000604047212 */ /* 0x000fe200078e3cff */
[C---:B------:R-:W-:Y:S02]  /*7c50*/  IMAD.U32 R37, R12.reuse, 0x10000, RZ ;  /* 0x000100000c257824 */ /* 0x040fe400078e00ff */
[C---:B------:R-:W-:Y:S01]  /*7c60*/  IMAD.U32 R35, R21.reuse, 0x10000, RZ ;  /* 0x0001000015237824 */ /* 0x040fe200078e00ff */
[----:B------:R-:W-:Y:S02]  /*7c70*/  LOP3.LUT R38, R12, 0xffff0000, RZ, 0xc0, !PT ;  /* 0xffff00000c267812 */ /* 0x000fe400078ec0ff */
[----:B------:R-:W-:Y:S01]  /*7c80*/  LOP3.LUT R12, R21, 0xffff0000, RZ, 0xc0, !PT ;  /* 0xffff0000150c7812 */ /* 0x000fe200078ec0ff */
[C---:B------:R-:W-:Y:S01]  /*7c90*/  IMAD.U32 R41, R20.reuse, 0x10000, RZ ;  /* 0x0001000014297824 */ /* 0x040fe200078e00ff */
[----:B------:R-:W-:Y:S01]  /*7ca0*/  LOP3.LUT R20, R20, 0xffff0000, RZ, 0xc0, !PT ;  /* 0xffff000014147812 */ /* 0x000fe200078ec0ff */
[----:B------:R-:W-:Y:S01]  /*7cb0*/  IMAD.U32 R40, R15, 0x10000, RZ ;  /* 0x000100000f287824 */ /* 0x000fe200078e00ff */
[----:B------:R-:W-:Y:S01]  /*7cc0*/  LOP3.LUT R43, R0, 0xffff0000, RZ, 0xc0, !PT ;  /* 0xffff0000002b7812 */ /* 0x000fe200078ec0ff */
[----:B------:R-:W-:-:S02]  /*7cd0*/  IMAD.U32 R36, R14, 0x10000, RZ ;  /* 0x000100000e247824 */ /* 0x000fc400078e00ff */
[----:B--2---:R-:W-:-:S04]  /*7ce0*/  IMAD.IADD R9, R5, 0x1, R4 ;  /* 0x0000000105097824 */ /* 0x004fc800078e0204 */
[----:B------:R-:W-:Y:S01]  /*7cf0*/  IMAD R13, R9, 0x2, R2 ;  /* 0x00000002090d7824 */ /* 0x000fe200078e0202 */
[----:B---3--:R-:W-:Y:S04]  /*7d00*/  LDS.128 R4, [R42+0xc400] ;  /* 0x00c400002a047984 */ /* 0x008fe80000000c00 */
[----:B------:R-:W1:Y:S02]  /*7d10*/  LDS.128 R8, [R13+0xc400] ;  /* 0x00c400000d087984 */ /* 0x000e640000000c00 */
[C---:B-1----:R-:W-:Y:S01]  /*7d20*/  IMAD.U32 R30, R8.reuse, 0x10000, RZ ;  /* 0x00010000081e7824 */ /* 0x042fe200078e00ff */
[----:B------:R-:W-:Y:S01]  /*7d30*/  LOP3.LUT R8, R8, 0xffff0000, RZ, 0xc0, !PT ;  /* 0xffff000008087812 */ /* 0x000fe200078ec0ff */
[C---:B------:R-:W-:Y:S02]  /*7d40*/  IMAD.U32 R25, R4.reuse, 0x10000, RZ ;  /* 0x0001000004197824 */ /* 0x040fe400078e00ff */
[-C--:B------:R-:W-:Y:S01]  /*7d50*/  FMUL.FTZ R34, R37, R30.reuse ;  /* 0x0000001e25227220 */ /* 0x080fe20000410000 */
[C---:B------:R-:W-:Y:S01]  /*7d60*/  FMUL.FTZ R30, R35.reuse, R30 ;  /* 0x0000001e231e7220 */ /* 0x040fe20000410000 */
[----:B------:R-:W-:Y:S01]  /*7d70*/  LOP3.LUT R4, R4, 0xffff0000, RZ, 0xc0, !PT ;  /* 0xffff000004047812 */ /* 0x000fe200078ec0ff */
[-C--:B------:R-:W-:Y:S01]  /*7d80*/  FMUL.FTZ R21, R38, R8.reuse ;  /* 0x0000000826157220 */ /* 0x080fe20000410000 */
[-C--:B------:R-:W-:Y:S01]  /*7d90*/  FFMA.FTZ R34, R35, R25.reuse, -R34 ;  /* 0x0000001923227223 */ /* 0x080fe20000010822 */
[----:B------:R-:W-:Y:S01]  /*7da0*/  FFMA.FTZ R30, R37, R25, R30 ;  /* 0x00000019251e7223 */ /* 0x000fe2000001001e */
[----:B------:R-:W-:Y:S01]  /*7db0*/  FMUL.FTZ R25, R12, R8 ;  /* 0x000000080c197220 */ /* 0x000fe20000410000 */
[----:B------:R-:W-:-:S02]  /*7dc0*/  IMAD.U32 R32, R10, 0x10000, RZ ;  /* 0x000100000a207824 */ /* 0x000fc400078e00ff */
[-C--:B------:R-:W-:Y:S01]  /*7dd0*/  FFMA.FTZ R21, R12, R4.reuse, -R21 ;  /* 0x000000040c157223 */ /* 0x080fe20000010815 */
[----:B0-----:R-:W-:Y:S02]  /*7de0*/  IMAD.U32 R27, R6, 0x10000, RZ ;  /* 0x00010000061b7824 */ /* 0x001fe400078e00ff */
[----:B------:R-:W-:Y:S01]  /*7df0*/  FFMA.FTZ R25, R38, R4, R25 ;  /* 0x0000000426197223 */ /* 0x000fe20000010019 */
[----:B------:R-:W-:Y:S01]  /*7e00*/  LOP3.LUT R10, R10, 0xffff0000, RZ, 0xc0, !PT ;  /* 0xffff00000a0a7812 */ /* 0x000fe200078ec0ff */
[----:B------:R-:W-:Y:S02]  /*7e10*/  IMAD.U32 R37, R3, 0x10000, RZ ;  /* 0x0001000003257824 */ /* 0x000fe400078e00ff */
[-C--:B------:R-:W-:Y:S01]  /*7e20*/  FMUL.FTZ R4, R41, R32.reuse ;  /* 0x0000002029047220 */ /* 0x080fe20000410000 */
[----:B------:R-:W-:Y:S02]  /*7e30*/  LOP3.LUT R8, R3, 0xffff0000, RZ, 0xc0, !PT ;  /* 0xffff000003087812 */ /* 0x000fe400078ec0ff */
[----:B------:R-:W-:Y:S01]  /*7e40*/  LOP3.LUT R6, R6, 0xffff0000, RZ, 0xc0, !PT ;  /* 0xffff000006067812 */ /* 0x000fe200078ec0ff */
[C---:B------:R-:W-:Y:S01]  /*7e50*/  FMUL.FTZ R32, R37.reuse, R32 ;  /* 0x0000002025207220 */ /* 0x040fe20000410000 */
[----:B------:R-:W-:Y:S01]  /*7e60*/  FFMA.FTZ R3, R37, R27, -R4 ;  /* 0x0000001b25037223 */ /* 0x000fe20000010804 */
[----:B------:R-:W-:Y:S01]  /*7e70*/  FMUL.FTZ R37, R20, R10 ;  /* 0x0000000a14257220 */ /* 0x000fe20000410000 */
[----:B------:R-:W-:-:S02]  /*7e80*/  IMAD.U32 R33, R11, 0x10000, RZ ;  /* 0x000100000b217824 */ /* 0x000fc400078e00ff */
[----:B------:R-:W-:Y:S01]  /*7e90*/  FMUL.FTZ R39, R8, R10 ;  /* 0x0000000a08277220 */ /* 0x000fe20000410000 */
[----:B------:R-:W-:Y:S02]  /*7ea0*/  IMAD.U32 R12, R0, 0x10000, RZ ;  /* 0x00010000000c7824 */ /* 0x000fe400078e00ff */
[----:B------:R-:W-:Y:S01]  /*7eb0*/  FFMA.FTZ R10, R41, R27, R32 ;  /* 0x0000001b290a7223 */ /* 0x000fe20000010020 */
[C---:B------:R-:W-:Y:S01]  /*7ec0*/  IMAD.U32 R31, R9.reuse, 0x10000, RZ ;  /* 0x00010000091f7824 */ /* 0x040fe200078e00ff */
[----:B------:R-:W-:Y:S01]  /*7ed0*/  LOP3.LUT R9, R9, 0xffff0000, RZ, 0xc0, !PT ;  /* 0xffff000009097812 */ /* 0x000fe200078ec0ff */
[----:B------:R-:W-:Y:S01]  /*7ee0*/  FFMA.FTZ R8, R8, R6, -R37 ;  /* 0x0000000608087223 */ /* 0x000fe20000010825 */
[----:B------:R-:W-:Y:S01]  /*7ef0*/  LOP3.LUT R11, R11, 0xffff0000, RZ, 0xc0, !PT ;  /* 0xffff00000b0b7812 */ /* 0x000fe200078ec0ff */
[----:B------:R-:W-:Y:S01]  /*7f00*/  IMAD.U32 R28, R7, 0x10000, RZ ;  /* 0x00010000071c7824 */ /* 0x000fe200078e00ff */
[----:B------:R-:W-:Y:S01]  /*7f10*/  LOP3.LUT R41, R15, 0xffff0000, RZ, 0xc0, !PT ;  /* 0xffff00000f297812 */ /* 0x000fe200078ec0ff */
[----:B------:R-:W-:-:S02]  /*7f20*/  IMAD.U32 R4, R24, 0x10000, RZ ;  /* 0x0001000018047824 */ /* 0x000fc400078e00ff */
[----:B------:R-:W-:Y:S01]  /*7f30*/  FMUL.FTZ R27, R12, R33 ;  /* 0x000000210c1b7220 */ /* 0x000fe20000410000 */
[----:B------:R-:W-:Y:S02]  /*7f40*/  LOP3.LUT R15, R14, 0xffff0000, RZ, 0xc0, !PT ;  /* 0xffff00000e0f7812 */ /* 0x000fe400078ec0ff */
[----:B------:R-:W-:Y:S01]  /*7f50*/  LOP3.LUT R37, R24, 0xffff0000, RZ, 0xc0, !PT ;  /* 0xffff000018257812 */ /* 0x000fe200078ec0ff */
[C---:B------:R-:W-:Y:S01]  /*7f60*/  IMAD.U32 R26, R5.reuse, 0x10000, RZ ;  /* 0x00010000051a7824 */ /* 0x040fe200078e00ff */
[----:B------:R-:W-:Y:S01]  /*7f70*/  LOP3.LUT R5, R5, 0xffff0000, RZ, 0xc0, !PT ;  /* 0xffff000005057812 */ /* 0x000fe200078ec0ff */
[----:B------:R-:W-:Y:S01]  /*7f80*/  FFMA.FTZ R39, R20, R6, R39 ;  /* 0x0000000614277223 */ /* 0x000fe20000010027 */
[----:B------:R-:W-:Y:S01]  /*7f90*/  LOP3.LUT R7, R7, 0xffff0000, RZ, 0xc0, !PT ;  /* 0xffff000007077812 */ /* 0x000fe200078ec0ff */
[----:B------:R-:W-:Y:S01]  /*7fa0*/  FMUL.FTZ R35, R40, R31 ;  /* 0x0000001f28237220 */ /* 0x000fe20000410000 */
[C---:B------:R-:W-:Y:S01]  /*7fb0*/  FMUL.FTZ R33, R4.reuse, R33 ;  /* 0x0000002104217220 */ /* 0x040fe20000410000 */
[----:B------:R-:W-:Y:S01]  /*7fc0*/  FFMA.FTZ R27, R4, R28, -R27 ;  /* 0x0000001c041b7223 */ /* 0x000fe2000001081b */
[----:B------:R-:W-:Y:S01]  /*7fd0*/  FMUL.FTZ R0, R41, R9 ;  /* 0x0000000929007220 */ /* 0x000fe20000410000 */
[----:B------:R-:W-:Y:S01]  /*7fe0*/  FMUL.FTZ R6, R43, R11 ;  /* 0x0000000b2b067220 */ /* 0x000fe20000410000 */
[C---:B------:R-:W-:Y:S01]  /*7ff0*/  FMUL.FTZ R31, R36.reuse, R31 ;  /* 0x0000001f241f7220 */ /* 0x040fe20000410000 */
[----:B------:R-:W-:Y:S01]  /*8000*/  FMUL.FTZ R4, R15, R9 ;  /* 0x000000090f047220 */ /* 0x000fe20000410000 */
[----:B------:R-:W-:Y:S01]  /*8010*/  FMUL.FTZ R20, R37, R11 ;  /* 0x0000000b25147220 */ /* 0x000fe20000410000 */
[----:B------:R-:W-:Y:S01]  /*8020*/  FFMA.FTZ R35, R36, R26, -R35 ;  /* 0x0000001a24237223 */ /* 0x000fe20000010823 */
[----:B------:R-:W-:Y:S01]  /*8030*/  FFMA.FTZ R33, R12, R28, R33 ;  /* 0x0000001c0c217223 */ /* 0x000fe20000010021 */
[----:B------:R-:W-:Y:S01]  /*8040*/  FFMA.FTZ R0, R15, R5, -R0 ;  /* 0x000000050f007223 */ /* 0x000fe20000010800 */
[----:B------:R-:W-:Y:S01]  /*8050*/  FFMA.FTZ R14, R37, R7, -R6 ;  /* 0x00000007250e7223 */ /* 0x000fe20000010806 */
[----:B------:R-:W-:Y:S01]  /*8060*/  FFMA.FTZ R31, R40, R26, R31 ;  /* 0x0000001a281f7223 */ /* 0x000fe2000001001f */
[----:B------:R-:W-:Y:S01]  /*8070*/  FFMA.FTZ R12, R41, R5, R4 ;  /* 0x00000005290c7223 */ /* 0x000fe20000010004 */
[----:B------:R-:W-:Y:S01]  /*8080*/  FFMA.FTZ R20, R43, R7, R20 ;  /* 0x000000072b147223 */ /* 0x000fe20000010014 */
[----:B------:R-:W-:-:S02]  /*8090*/  F2FP.BF16.F32.PACK_AB R6, R8, R3 ;  /* 0x000000030806723e */ /* 0x000fc400000010ff */
[----:B------:R-:W-:Y:S02]  /*80a0*/  F2FP.BF16.F32.PACK_AB R4, R21, R34 ;  /* 0x000000221504723e */ /* 0x000fe400000010ff */
[----:B------:R-:W-:Y:S02]  /*80b0*/  F2FP.BF16.F32.PACK_AB R5, R0, R35 ;  /* 0x000000230005723e */ /* 0x000fe400000010ff */
[----:B------:R-:W-:Y:S02]  /*80c0*/  F2FP.BF16.F32.PACK_AB R7, R14, R27 ;  /* 0x0000001b0e07723e */ /* 0x000fe400000010ff */
[----:B------:R-:W-:Y:S02]  /*80d0*/  F2FP.BF16.F32.PACK_AB R10, R39, R10 ;  /* 0x0000000a270a723e */ /* 0x000fe400000010ff */
[----:B------:R-:W-:Y:S02]  /*80e0*/  F2FP.BF16.F32.PACK_AB R8, R25, R30 ;  /* 0x0000001e1908723e */ /* 0x000fe400000010ff */
[----:B------:R-:W-:-:S02]  /*80f0*/  F2FP.BF16.F32.PACK_AB R9, R12, R31 ;  /* 0x0000001f0c09723e */ /* 0x000fc400000010ff */
[----:B------:R-:W-:Y:S01]  /*8100*/  F2FP.BF16.F32.PACK_AB R11, R20, R33 ;  /* 0x00000021140b723e */ /* 0x000fe200000010ff */
[----:B------:R3:W-:Y:S04]  /*8110*/  STS.128 [R42+0xc400], R4 ;  /* 0x00c400042a007388 */ /* 0x0007e80000000c00 */
[----:B------:R3:W-:Y:S02]  /*8120*/  STS.128 [R13+0xc400], R8 ;  /* 0x00c400080d007388 */ /* 0x0007e40000000c00 */
.L_x_478:
[----:B------:R-:W-:Y:S05]  /*8130*/  BSYNC B0 ;  /* 0x0000000000007941 */ /* 0x000fea0003800000 */
.L_x_467:
[----:B------:R-:W-:Y:S01]  /*8140*/  @!PT LDS RZ, [RZ] ;  /* 0x00000000fffff984 */ /* 0x000fe20000000800 */
[----:B------:R-:W-:Y:S01]  /*8150*/  @!PT LDS RZ, [RZ] ;  /* 0x00000000fffff984 */ /* 0x000fe20000000800 */
[----:B------:R-:W-:Y:S01]  /*8160*/  @!PT LDS RZ, [RZ] ;  /* 0x00000000fffff984 */ /* 0x000fe20000000800 */
[----:B------:R-:W-:Y:S01]  /*8170*/  @!PT LDS RZ, [RZ] ;  /* 0x00000000fffff984 */ /* 0x000fe20000000800 */
[----:B------:R4:W-:Y:S06]  /*8180*/  MEMBAR.ALL.CTA ;  /* 0x0000000000007992 */ /* 0x0009ec0000008000 */
[----:B----4-:R-:W4:Y:S01]  /*8190*/  FENCE.VIEW.ASYNC.S ;  /* 0x00000000000073c6 */ /* 0x010f220000000000 */
[----:B------:R-:W-:Y:S05]  /*81a0*/  WARPSYNC.ALL ;  /* 0x0000000000007948 */ /* 0x000fea0003800000 */
[----:B----4-:R-:W-:Y:S06]  /*81b0*/  BAR.SYNC.DEFER_BLOCKING 0xd, 0x180 ;  /* 0x0346000000007b1d */ /* 0x010fec0000010000 */
.L_x_464:
[----:B------:R-:W-:-:S13]  /*81c0*/  ISETP.NE.AND P0, PT, R155, 0x3, PT ;  /* 0x000000039b00780c */ /* 0x000fda0003f05270 */
[----:B------:R-:W-:Y:S05]  /*81d0*/  @!P0 BRA `(.L_x_488) ;  /* 0x0000000000048947 */ /* 0x000fea0003800000 */
[----:B------:R-:W-:Y:S01]  /*81e0*/  BPT.TRAP 0x1 ;  /* 0x000000040000795c */ /* 0x000fe20000300000 */
.L_x_488:
[----:B-123--:R-:W-:Y:S01]  /*81f0*/  IMAD R4, R152, 0x8, R2 ;  /* 0x0000000898047824 */ /* 0x00efe200078e0202 */
[----:B------:R-:W-:-:S04]  /*8200*/  SHF.L.U32 R5, R156, 0x1f, RZ ;  /* 0x0000001f9c057819 */ /* 0x000fc800000006ff */
[----:B------:R1:W2:Y:S01]  /*8210*/  SYNCS.PHASECHK.TRANS64.TRYWAIT P1, [R4+URZ+0x30830], R5 ;  /* 0x03083005040075a7 */ /* 0x0002a2000802017f */
[----:B------:R-:W-:Y:S05]  /*8220*/  @!P0 BRA `(.L_x_489) ;  /* 0x0000000000048947 */ /* 0x000fea0003800000 */
[----:B------:R-:W-:Y:S01]  /*8230*/  BPT.TRAP 0x1 ;  /* 0x000000040000795c */ /* 0x000fe20000300000 */
.L_x_489:
[----:B------:R-:W-:Y:S02]  /*8240*/  VIADD R0, R2, 0x12400 ;  /* 0x0001240002007836 */ /* 0x000fe40000000000 */
[----:B0-----:R-:W-:-:S03]  /*8250*/  IMAD R3, R29, 0x2000, R2 ;  /* 0x000020001d037824 */ /* 0x001fc600078e0202 */
[----:B------:R-:W-:Y:S02]  /*8260*/  SHF.R.U32.HI R0, RZ, 0x4, R0 ;  /* 0x00000004ff007819 */ /* 0x000fe40000011600 */
[----:B------:R0:W-:Y:S02]  /*8270*/  STL [R1+0x38], R3 ;  /* 0x0000380301007387 */ /* 0x0001e40000100800 */
[----:B------:R-:W-:-:S04]  /*8280*/  LOP3.LUT R0, R0, 0x3fff, RZ, 0xc0, !PT ;  /* 0x00003fff00007812 */ /* 0x000fc800078ec0ff */
[----:B------:R-:W-:Y:S01]  /*8290*/  LOP3.LUT R0, R0, 0x10000, RZ, 0xfc, !PT ;  /* 0x0001000000007812 */ /* 0x000fe200078efcff */
[----:B0-----:R-:W-:-:S04]  /*82a0*/  VIADD R3, R3, 0xc400 ;  /* 0x0000c40003037836 */ /* 0x001fc80000000000 */
[----:B------:R0:W-:Y:S01]  /*82b0*/  STL [R1+0x40], R0 ;  /* 0x0000400001007387 */ /* 0x0001e20000100800 */
[----:B------:R-:W-:-:S04]  /*82c0*/  SHF.R.U32.HI R3, RZ, 0x4, R3 ;  /* 0x00000004ff037819 */ /* 0x000fc80000011603 */
[----:B------:R-:W-:Y:S01]  /*82d0*/  LOP3.LUT R3, R3, 0x3fff, RZ, 0xc0, !PT ;  /* 0x00003fff03037812 */ /* 0x000fe200078ec0ff */
[----:B--2---:R-:W-:Y:S06]  /*82e0*/  @P1 BRA `(.L_x_490) ;  /* 0x0000000000081947 */ /* 0x004fec0003800000 */
[----:B------:R-:W2:Y:S02]  /*82f0*/  SYNCS.PHASECHK.TRANS64.TRYWAIT P1, [R4+URZ+0x30830], R5 ;  /* 0x03083005040075a7 */ /* 0x000ea4000802017f */
[----:B--2---:R-:W-:Y:S05]  /*8300*/  @!P1 BRA `(.L_x_491) ;  /* 0x000000e800d49947 */ /* 0x004fea0003800000 */
.L_x_490:
[----:B------:R-:W3:Y:S01]  /*8310*/  LDL R6, [R1+0x40] ;  /* 0x0000400001067983 */ /* 0x000ee20000100800 */
[----:B------:R-:W-:Y:S01]  /*8320*/  IMAD.MOV.U32 R7, RZ, RZ, 0x40000040 ;  /* 0x40000040ff077424 */ /* 0x000fe200078e00ff */
[----:B------:R-:W-:Y:S01]  /*8330*/  LOP3.LUT R12, R3, 0x10000, RZ, 0xfc, !PT ;  /* 0x00010000030c7812 */ /* 0x000fe200078efcff */
[----:B------:R-:W-:Y:S01]  /*8340*/  IMAD.MOV.U32 R13, RZ, RZ, 0x40000040 ;  /* 0x40000040ff0d7424 */ /* 0x000fe200078e00ff */
[----:B------:R-:W-:Y:S05]  /*8350*/  WARPSYNC.ALL ;  /* 0x0000000000007948 */ /* 0x000fea0003800000 */
[----:B------:R-:W-:Y:S01]  /*8360*/  R2UR UR7, R7 ;  /* 0x00000000070772ca */ /* 0x000fe200000e0000 */
[----:B------:R-:W1:Y:S01]  /*8370*/  LDL R11, [R1+0x70] ;  /* 0x00007000010b7983 */ /* 0x000e620000100800 */
[----:B------:R-:W-:-:S02]  /*8380*/  R2UR UR4, R12 ;  /* 0x000000000c0472ca */ /* 0x000fc400000e0000 */
[----:B------:R-:W-:Y:S01]  /*8390*/  R2UR UR5, R13 ;  /* 0x000000000d0572ca */ /* 0x000fe200000e0000 */
[----:B-----5:R-:W-:Y:S01]  /*83a0*/  WARPGROUP.ARRIVE ;  /* 0x00000000000079c5 */ /* 0x020fe20000000000 */
[----:B------:R-:W-:Y:S01]  /*83b0*/  IMAD.MOV.U32 R9, RZ, RZ, 0x40000040 ;  /* 0x40000040ff097424 */ /* 0x000fe200078e00ff */
[----:B0-----:R-:W4:Y:S01]  /*83c0*/  LDL R0, [R1+0x64] ;  /* 0x0000640001007983 */ /* 0x001f220000100800 */
[C---:B------:R-:W-:Y:S01]  /*83d0*/  VIADD R20, R12.reuse, 0x2 ;  /* 0x000000020c147836 */ /* 0x040fe20000000000 */
[----:B------:R-:W-:Y:S01]  /*83e0*/  P2R R10, PR, RZ, 0x1 ;  /* 0x00000001ff0a7803 */ /* 0x000fe20000000000 */
[----:B------:R-:W-:Y:S01]  /*83f0*/  IMAD.MOV.U32 R21, RZ, RZ, 0x40000040 ;  /* 0x40000040ff157424 */ /* 0x000fe200078e00ff */
[----:B------:R-:W-:Y:S01]  /*8400*/  STL.64 [R1+0x10], R12 ;  /* 0x0000100c01007387 */ /* 0x000fe20000100a00 */
[----:B------:R-:W-:Y:S02]  /*8410*/  VIADD R14, R12, 0x4 ;  /* 0x000000040c0e7836 */ /* 0x000fe40000000000 */
[----:B------:R-:W-:Y:S01]  /*8420*/  IMAD.MOV.U32 R15, RZ, RZ, 0x40000040 ;  /* 0x40000040ff0f7424 */ /* 0x000fe200078e00ff */
[----:B------:R-:W-:Y:S01]  /*8430*/  STL.64 [R1+0x28], R20 ;  /* 0x0000281401007387 */ /* 0x000fe20000100a00 */
[----:B------:R-:W-:-:S03]  /*8440*/  IMAD.MOV.U32 R7, RZ, RZ, 0x40000040 ;  /* 0x40000040ff077424 */ /* 0x000fc600078e00ff */
[----:B------:R-:W-:Y:S01]  /*8450*/  STL.64 [R1+0x20], R14 ;  /* 0x0000200e01007387 */ /* 0x000fe20000100a00 */
[----:B------:R-:W0:Y:S02]  /*8460*/  S2R R131, SR_TID.X ;  /* 0x0000000000837919 */ /* 0x000e240000002100 */
[----:B0-----:R-:W-:Y:S01]  /*8470*/  LOP3.LUT R131, R131, 0x7f, RZ, 0xc0, !PT ;  /* 0x0000007f83837812 */ /* 0x001fe200078ec0ff */
[----:B---3--:R-:W-:-:S04]  /*8480*/  IMAD R6, R152, 0x600, R6 ;  /* 0x0000060098067824 */ /* 0x008fc800078e0206 */
[C---:B------:R-:W-:Y:S01]  /*8490*/  VIADD R8, R6.reuse, 0x2 ;  /* 0x0000000206087836 */ /* 0x040fe20000000000 */
[----:B------:R-:W-:Y:S01]  /*84a0*/  R2UR UR6, R6 ;  /* 0x00000000060672ca */ /* 0x000fe200000e0000 */
[----:B-12---:R-:W-:-:S04]  /*84b0*/  IMAD.IADD R5, R11, 0x1, R130 ;  /* 0x000000010b057824 */ /* 0x006fc800078e0282 */
[----:B----4-:R-:W-:-:S08]  /*84c0*/  IMAD R5, R0, -0xc0, R5 ;  /* 0xffffff4000057824 */ /* 0x010fd000078e0205 */
[----:B------:R-:W-:Y:S01]  /*84d0*/  HGMMA.64x192x16.F32.BF16 R24, gdesc[UR4], RZ, !UPT, gsb0 ;  /* 0x02e00000041879f0 */ /* 0x000fe2000c0018ff */
[----:B------:R-:W-:Y:S01]  /*84e0*/  R2UR UR6, R8 ;  /* 0x00000000080672ca */ /* 0x000fe200000e0000 */
[----:B------:R-:W-:Y:S01]  /*84f0*/  VIADD R8, R6, 0x4 ;  /* 0x0000000406087836 */ /* 0x000fe20000000000 */
[----:B------:R-:W-:Y:S01]  /*8500*/  R2UR UR7, R9 ;  /* 0x00000000090772ca */ /* 0x000fe200000e0000 */
[----:B------:R-:W-:Y:S01]  /*8510*/  IMAD.MOV.U32 R9, RZ, RZ, 0x40000040 ;  /* 0x40000040ff097424 */ /* 0x000fe200078e00ff */
[----:B------:R-:W-:Y:S01]  /*8520*/  R2UR UR4, R20 ;  /* 0x00000000140472ca */ /* 0x000fe200000e0000 */
[----:B------:R-:W-:Y:S01]  /*8530*/  VIADD R6, R6, 0x6 ;  /* 0x0000000606067836 */ /* 0x000fe20000000000 */
[----:B------:R-:W-:Y:S02]  /*8540*/  R2UR UR5, R21 ;  /* 0x00000000150572ca */ /* 0x000fe400000e0000 */
[C---:B------:R-:W-:Y:S02]  /*8550*/  ISETP.GT.AND P4, PT, R5.reuse, RZ, PT ;  /* 0x000000ff0500720c */ /* 0x040fe40003f84270 */
[----:B------:R-:W-:-:S02]  /*8560*/  ISETP.GT.AND P3, PT, R5, 0x1, PT ;  /* 0x000000010500780c */ /* 0x000fc40003f64270 */
[C---:B------:R-:W-:Y:S02]  /*8570*/  ISETP.GT.AND P1, PT, R5.reuse, 0x8, PT ;  /* 0x000000080500780c */ /* 0x040fe40003f24270 */
[C---:B------:R-:W-:Y:S02]  /*8580*/  ISETP.GT.AND P2, PT, R5.reuse, 0x9, PT ;  /* 0x000000090500780c */ /* 0x040fe40003f44270 */
[C---:B------:R-:W-:Y:S02]  /*8590*/  ISETP.GT.AND P5, PT, R5.reuse, 0x10, PT ;  /* 0x000000100500780c */ /* 0x040fe40003fa4270 */
[C---:B------:R-:W-:Y:S02]  /*85a0*/  ISETP.GT.AND P0, PT, R5.reuse, 0x99, PT ;  /* 0x000000990500780c */ /* 0x040fe40003f04270 */
[----:B------:R-:W-:Y:S01]  /*85b0*/  ISETP.GT.AND P6, PT, R5, 0xa0, PT ;  /* 0x000000a00500780c */ /* 0x000fe20003fc4270 */
[----:B------:R-:W-:Y:S02]  /*85c0*/  WARPGROUP.DEPBAR.LE gsb0, 0x0 ;  /* 0x00008000000079c5 */ /* 0x000fe40000010000 */
[----:B------:R-:W-:-:S06]  /*85d0*/  WARPGROUP.ARRIVE ;  /* 0x00000000000079c5 */ /* 0x000fcc0000000000 */
[----:B------:R-:W-:Y:S01]  /*85e0*/  HGMMA.64x192x16.F32.BF16 R24, gdesc[UR4], R24, gsb0 ;  /* 0x02e00000041879f0 */ /* 0x000fe20008001818 */
[----:B------:R-:W-:Y:S02]  /*85f0*/  R2UR UR6, R8 ;  /* 0x00000000080672ca */ /* 0x000fe400000e0000 */
[----:B------:R-:W-:Y:S01]  /*8600*/  R2UR UR7, R9 ;  /* 0x00000000090772ca */ /* 0x000fe200000e0000 */
[----:B------:R-:W-:Y:S01]  /*8610*/  IMAD.MOV.U32 R9, RZ, RZ, 0x40000040 ;  /* 0x40000040ff097424 */ /* 0x000fe200078e00ff */
[----:B------:R-:W-:Y:S02]  /*8620*/  R2UR UR4, R14 ;  /* 0x000000000e0472ca */ /* 0x000fe400000e0000 */
[----:B------:R-:W-:Y:S02]  /*8630*/  R2UR UR5, R15 ;  /* 0x000000000f0572ca */ /* 0x000fe400000e0000 */
[----:B------:R-:W-:-:S05]  /*8640*/  IADD3 R8, R12, 0x6, RZ ;  /* 0x000000060c087810 */ /* 0x000fca0007ffe0ff */
[----:B------:R0:W-:Y:S01]  /*8650*/  STL.64 [R1+0x18], R8 ;  /* 0x0000180801007387 */ /* 0x0001e20000100a00 */
[----:B------:R-:W-:Y:S02]  /*8660*/  WARPGROUP.DEPBAR.LE gsb0, 0x0 ;  /* 0x00008000000079c5 */ /* 0x000fe40000010000 */
[----:B------:R-:W-:-:S06]  /*8670*/  WARPGROUP.ARRIVE ;  /* 0x00000000000079c5 */ /* 0x000fcc0000000000 */
[----:B------:R-:W-:Y:S01]  /*8680*/  HGMMA.64x192x16.F32.BF16 R24, gdesc[UR4], R24, gsb0 ;  /* 0x02e00000041879f0 */ /* 0x000fe20008001818 */
[----:B------:R-:W-:Y:S02]  /*8690*/  R2UR UR6, R6 ;  /* 0x00000000060672ca */ /* 0x000fe400000e0000 */
[----:B------:R-:W-:Y:S02]  /*86a0*/  R2UR UR7, R7 ;  /* 0x00000000070772ca */ /* 0x000fe400000e0000 */
[----:B------:R-:W-:Y:S02]  /*86b0*/  R2UR UR4, R8 ;  /* 0x00000000080472ca */ /* 0x000fe400000e0000 */
[----:B------:R-:W-:Y:S01]  /*86c0*/  R2UR UR5, R9 ;  /* 0x00000000090572ca */ /* 0x000fe200000e0000 */
[----:B------:R-:W-:Y:S02]  /*86d0*/  WARPGROUP.DEPBAR.LE gsb0, 0x0 ;  /* 0x00008000000079c5 */ /* 0x000fe40000010000 */
[----:B------:R-:W-:-:S10]  /*86e0*/  WARPGROUP.ARRIVE ;  /* 0x00000000000079c5 */ /* 0x000fd40000000000 */
[----:B------:R-:W-:Y:S01]  /*86f0*/  HGMMA.64x192x16.F32.BF16 R24, gdesc[UR4], R24, gsb0 ;  /* 0x02e00000041879f0 */ /* 0x000fe20008001818 */
[----:B------:R-:W-:Y:S02]  /*8700*/  ULDC UR4, c[0x0][0x988] ;  /* 0x0002620000047ab9 */ /* 0x000fe40000000800 */
        /* <DEDUP_REMOVED lines=144> */
[----:B------:R-:W-:Y:S02]  /*9010*/  FMNMX.FTZ R3, R97, R0, !PT ;  /* 0x0000000061037209 */ /* 0x000fe40007810000 */
[----:B------:R-:W-:Y:S02]  /*9020*/  FSEL R101, R101, -INF , P0 ;  /* 0xff80000065657808 */ /* 0x000fe40000000000 */
[----:B------:R-:W-:Y:S02]  /*9030*/  FMNMX.FTZ R0, R100, R3, !PT ;  /* 0x0000000364007209 */ /* 0x000fe40007810000 */
[----:B------:R-:W-:Y:S02]  /*9040*/  ISETP.GT.AND P0, PT, R5, 0xa1, PT ;  /* 0x000000a10500780c */ /* 0x000fe40003f04270 */
[----:B------:R-:W-:-:S02]  /*9050*/  FSEL R104, R104, -INF , P6 ;  /* 0xff80000068687808 */ /* 0x000fc40003000000 */
[----:B------:R-:W-:Y:S02]  /*9060*/  FMNMX.FTZ R3, R101, R0, !PT ;  /* 0x0000000065037209 */ /* 0x000fe40007810000 */
[----:B------:R-:W-:Y:S02]  /*9070*/  FSEL R99, R99, -INF , P1 ;  /* 0xff80000063637808 */ /* 0x000fe40000800000 */
[----:B------:R-:W-:Y:S02]  /*9080*/  ISETP.GT.AND P1, PT, R5, 0xa8, PT ;  /* 0x000000a80500780c */ /* 0x000fe40003f24270 */
[----:B------:R-:W-:Y:S02]  /*9090*/  FSEL R105, R105, -INF , P0 ;  /* 0xff80000069697808 */ /* 0x000fe40000000000 */
[----:B------:R-:W-:Y:S02]  /*90a0*/  FMNMX.FTZ R0, R104, R3, !PT ;  /* 0x0000000368007209 */ /* 0x000fe40007810000 */
[----:B------:R-:W-:-:S02]  /*90b0*/  FSEL R102, R102, -INF , P2 ;  /* 0xff80000066667808 */ /* 0x000fc40001000000 */
[----:B------:R-:W-:Y:S02]  /*90c0*/  ISETP.GT.AND P2, PT, R5, 0xa9, PT ;  /* 0x000000a90500780c */ /* 0x000fe40003f44270 */
[----:B------:R-:W-:Y:S02]  /*90d0*/  FSEL R108, R108, -INF , P1 ;  /* 0xff8000006c6c7808 */ /* 0x000fe40000800000 */
[----:B------:R-:W-:Y:S02]  /*90e0*/  FMNMX.FTZ R0, R105, R0, !PT ;  /* 0x0000000069007209 */ /* 0x000fe40007810000 */
[----:B------:R-:W-:Y:S02]  /*90f0*/  FSEL R98, R98, -INF , P3 ;  /* 0xff80000062627808 */ /* 0x000fe40001800000 */
[----:B------:R-:W-:Y:S02]  /*9100*/  FSEL R109, R109, -INF , P2 ;  /* 0xff8000006d6d7808 */ /* 0x000fe40001000000 */
[----:B------:R-:W-:-:S02]  /*9110*/  FMNMX.FTZ R0, R108, R0, !PT ;  /* 0x000000006c007209 */ /* 0x000fc40007810000 */
[----:B------:R-:W-:Y:S02]  /*9120*/  ISETP.GT.AND P3, PT, R5, 0xb0, PT ;  /* 0x000000b00500780c */ /* 0x000fe40003f64270 */
[----:B------:R-:W-:Y:S02]  /*9130*/  FSEL R95, R95, -INF , P4 ;  /* 0xff8000005f5f7808 */ /* 0x000fe40002000000 */
[----:B------:R-:W-:Y:S02]  /*9140*/  FSEL R112, R112, -INF , P3 ;  /* 0xff80000070707808 */ /* 0x000fe40001800000 */
[----:B------:R-:W-:Y:S02]  /*9150*/  FMNMX.FTZ R0, R109, R0, !PT ;  /* 0x000000006d007209 */ /* 0x000fe40007810000 */
[----:B------:R-:W-:Y:S02]  /*9160*/  ISETP.GT.AND P4, PT, R5, 0xb1, PT ;  /* 0x000000b10500780c */ /* 0x000fe40003f84270 */
[----:B------:R-:W-:-:S02]  /*9170*/  FSEL R94, R94, -INF , P5 ;  /* 0xff8000005e5e7808 */ /* 0x000fc40002800000 */
[----:B------:R-:W-:Y:S02]  /*9180*/  FSEL R113, R113, -INF , P4 ;  /* 0xff80000071717808 */ /* 0x000fe40002000000 */
[----:B------:R-:W-:Y:S02]  /*9190*/  FMNMX.FTZ R0, R112, R0, !PT ;  /* 0x0000000070007209 */ /* 0x000fe40007810000 */
[----:B------:R-:W-:Y:S02]  /*91a0*/  ISETP.GT.AND P5, PT, R5, 0xb8, PT ;  /* 0x000000b80500780c */ /* 0x000fe40003fa4270 */
[----:B------:R-:W-:Y:S02]  /*91b0*/  FMNMX.FTZ R0, R113, R0, !PT ;  /* 0x0000000071007209 */ /* 0x000fe40007810000 */
[----:B------:R-:W-:Y:S02]  /*91c0*/  FSEL R116, R116, -INF , P5 ;  /* 0xff80000074747808 */ /* 0x000fe40002800000 */
[----:B------:R-:W-:-:S02]  /*91d0*/  ISETP.GT.AND P6, PT, R5, 0xb9, PT ;  /* 0x000000b90500780c */ /* 0x000fc40003fc4270 */
[----:B------:R-:W-:Y:S02]  /*91e0*/  FMNMX.FTZ R0, R116, R0, !PT ;  /* 0x0000000074007209 */ /* 0x000fe40007810000 */
[----:B------:R-:W-:Y:S02]  /*91f0*/  FSEL R117, R117, -INF , P6 ;  /* 0xff80000075757808 */ /* 0x000fe40003000000 */
[----:B------:R-:W-:Y:S02]  /*9200*/  P2R R6, PR, RZ, 0x1 ;  /* 0x00000001ff067803 */ /* 0x000fe40000000000 */
[----:B------:R-:W-:Y:S02]  /*9210*/  FMNMX.FTZ R0, R117, R0, !PT ;  /* 0x0000000075007209 */ /* 0x000fe40007810000 */
[----:B------:R-:W-:Y:S02]  /*9220*/  ISETP.GT.AND P0, PT, R5, 0xa0, PT ;  /* 0x000000a00500780c */ /* 0x000fe40003f04270 */
[----:B0-----:R-:W-:Y:S01]  /*9230*/  P2R R8, PR, RZ, 0x4 ;  /* 0x00000004ff087803 */ /* 0x001fe20000000000 */
[----:B------:R-:W0:Y:S01]  /*9240*/  SHFL.BFLY PT, R3, R0, 0x2, 0x1f ;  /* 0x0c401f0000037f89 */ /* 0x000e2200000e0000 */
[----:B------:R-:W-:-:S02]  /*9250*/  FSEL R106, R106, -INF , P0 ;  /* 0xff8000006a6a7808 */ /* 0x000fc40000000000 */
[----:B------:R-:W-:Y:S02]  /*9260*/  ISETP.NE.AND P0, PT, R6, RZ, PT ;  /* 0x000000ff0600720c */ /* 0x000fe40003f05270 */
[----:B------:R-:W-:Y:S02]  /*9270*/  P2R R7, PR, RZ, 0x2 ;  /* 0x00000002ff077803 */ /* 0x000fe40000000000 */
[----:B------:R-:W-:Y:S02]  /*9280*/  FSEL R107, R107, -INF , P0 ;  /* 0xff8000006b6b7808 */ /* 0x000fe40000000000 */
[----:B------:R-:W-:Y:S02]  /*9290*/  ISETP.NE.AND P0, PT, R10, RZ, PT ;  /* 0x000000ff0a00720c */ /* 0x000fe40003f05270 */
[----:B------:R-:W-:Y:S02]  /*92a0*/  FMNMX.FTZ R10, R129, R128, !PT ;  /* 0x00000080810a7209 */ /* 0x000fe40007810000 */
[----:B------:R-:W-:-:S02]  /*92b0*/  ISETP.GT.AND P1, PT, R5, 0x99, PT ;  /* 0x000000990500780c */ /* 0x000fc40003f24270 */
[----:B------:R-:W-:Y:S02]  /*92c0*/  FMNMX.FTZ R21, R127, R10, !PT ;  /* 0x0000000a7f157209 */ /* 0x000fe40007810000 */
[----:B------:R-:W-:Y:S02]  /*92d0*/  FSEL R103, R103, -INF , P1 ;  /* 0xff80000067677808 */ /* 0x000fe40000800000 */
[----:B------:R-:W-:Y:S02]  /*92e0*/  FMNMX.FTZ R10, R126, R21, !PT ;  /* 0x000000157e0a7209 */ /* 0x000fe40007810000 */
[----:B------:R-:W-:Y:S02]  /*92f0*/  ISETP.NE.AND P1, PT, R7, RZ, PT ;  /* 0x000000ff0700720c */ /* 0x000fe40003f25270 */
[----:B------:R-:W-:Y:S02]  /*9300*/  FMNMX.FTZ R21, R125, R10, !PT ;  /* 0x0000000a7d157209 */ /* 0x000fe40007810000 */
[----:B0-----:R-:W-:-:S02]  /*9310*/  FMNMX.FTZ R3, R0, R3, !PT ;  /* 0x0000000300037209 */ /* 0x001fc40007810000 */
[----:B------:R-:W-:Y:S02]  /*9320*/  FMNMX.FTZ R10, R124, R21, !PT ;  /* 0x000000157c0a7209 */ /* 0x000fe40007810000 */
[----:B------:R-:W-:Y:S01]  /*9330*/  FSEL R110, R110, -INF , P1 ;  /* 0xff8000006e6e7808 */ /* 0x000fe20000800000 */
[----:B------:R-:W0:Y:S01]  /*9340*/  SHFL.BFLY PT, R0, R3, 0x1, 0x1f ;  /* 0x0c201f0003007f89 */ /* 0x000e2200000e0000 */
[----:B------:R-:W-:Y:S02]  /*9350*/  FSEL R114, R114, -INF , P3 ;  /* 0xff80000072727808 */ /* 0x000fe40001800000 */
[----:B------:R-:W-:Y:S02]  /*9360*/  FSEL R115, R115, -INF , P4 ;  /* 0xff80000073737808 */ /* 0x000fe40002000000 */
[----:B------:R-:W-:Y:S02]  /*9370*/  FSEL R118, R118, -INF , P5 ;  /* 0xff80000076767808 */ /* 0x000fe40002800000 */
[----:B------:R-:W-:-:S02]  /*9380*/  FSEL R119, R119, -INF , P6 ;  /* 0xff80000077777808 */ /* 0x000fc40003000000 */
[----:B0-----:R-:W-:Y:S01]  /*9390*/  FMNMX.FTZ R3, R3, R0, !PT ;  /* 0x0000000003037209 */ /* 0x001fe20007810000 */
[----:B------:R-:W-:-:S03]  /*93a0*/  IMAD.U32 R0, RZ, RZ, UR4 ;  /* 0x00000004ff007e24 */ /* 0x000fc6000f8e00ff */
[C---:B------:R-:W-:Y:S01]  /*93b0*/  FSETP.NEU.FTZ.AND P2, PT, R3.reuse, -INF , PT ;  /* 0xff8000000300780b */ /* 0x040fe20003f5d000 */
[----:B------:R-:W-:-:S05]  /*93c0*/  FMUL.FTZ R9, R3, R0 ;  /* 0x0000000003097220 */ /* 0x000fca0000410000 */
[----:B------:R-:W-:Y:S02]  /*93d0*/  FSEL R5, R9, RZ, P2 ;  /* 0x000000ff09057208 */ /* 0x000fe40001000000 */
[----:B------:R-:W-:-:S03]  /*93e0*/  ISETP.NE.AND P2, PT, R8, RZ, PT ;  /* 0x000000ff0800720c */ /* 0x000fc60003f45270 */
[--C-:B------:R-:W-:Y:S01]  /*93f0*/  FFMA.FTZ R9, R29, R0, -R5.reuse ;  /* 0x000000001d097223 */ /* 0x100fe20000010805 */
[----:B------:R-:W-:Y:S01]  /*9400*/  FMNMX.FTZ R29, R123, R10, !PT ;  /* 0x0000000a7b1d7209 */ /* 0x000fe20007810000 */
[-CC-:B------:R-:W-:Y:S01]  /*9410*/  FFMA.FTZ R6, R24, R0.reuse, -R5.reuse ;  /* 0x0000000018067223 */ /* 0x180fe20000010805 */
[----:B------:R-:W-:Y:S01]  /*9420*/  FSEL R111, R111, -INF , P2 ;  /* 0xff8000006f6f7808 */ /* 0x000fe20001000000 */
[-CC-:B------:R-:W-:Y:S01]  /*9430*/  FFMA.FTZ R11, R32, R0.reuse, -R5.reuse ;  /* 0x00000000200b7223 */ /* 0x180fe20000010805 */
[----:B------:R-:W-:Y:S01]  /*9440*/  FMNMX.FTZ R10, R122, R29, !PT ;  /* 0x0000001d7a0a7209 */ /* 0x000fe20007810000 */
[-CC-:B------:R-:W-:Y:S01]  /*9450*/  FFMA.FTZ R32, R56, R0.reuse, -R5.reuse ;  /* 0x0000000038207223 */ /* 0x180fe20000010805 */
[-CC-:B------:R-:W-:Y:S01]  /*9460*/  FFMA.FTZ R56, R93, R0.reuse, -R5.reuse ;  /* 0x000000005d387223 */ /* 0x180fe20000010805 */
[--C-:B------:R-:W-:Y:S01]  /*9470*/  FFMA.FTZ R8, R28, R0, -R5.reuse ;  /* 0x000000001c087223 */ /* 0x100fe20000010805 */
[----:B------:R-:W-:Y:S01]  /*9480*/  FMNMX.FTZ R29, R121, R10, !PT ;  /* 0x0000000a791d7209 */ /* 0x000fe20007810000 */
[-CC-:B------:R-:W-:Y:S01]  /*9490*/  FFMA.FTZ R7, R25, R0.reuse, -R5.reuse ;  /* 0x0000000019077223 */ /* 0x180fe20000010805 */
[-CC-:B------:R-:W-:Y:S01]  /*94a0*/  FFMA.FTZ R28, R40, R0.reuse, -R5.reuse ;  /* 0x00000000281c7223 */ /* 0x180fe20000010805 */
        /* <DEDUP_REMOVED lines=52> */
[----:B------:R-:W-:Y:S01]  /*97f0*/  FFMA.FTZ R73, R117, R0, -R5 ;  /* 0x0000000075497223 */ /* 0x000fe20000010805 */
[----:B------:R-:W-:Y:S01]  /*9800*/  FMNMX.FTZ R10, R70, R29, !PT ;  /* 0x0000001d460a7209 */ /* 0x000fe20007810000 */
[----:B------:R-:W-:Y:S01]  /*9810*/  MUFU.EX2 R6, R6 ;  /* 0x0000000600067308 */ /* 0x000fe20000000800 */
[----:B------:R-:W2:Y:S02]  /*9820*/  LDL R105, [R1+0x48] ;  /* 0x0000480001697983 */ /* 0x000ea40000100800 */
[----:B------:R-:W-:-:S02]  /*9830*/  FMNMX.FTZ R29, R71, R10, !PT ;  /* 0x0000000a471d7209 */ /* 0x000fc40007810000 */
[----:B------:R-:W3:Y:S02]  /*9840*/  LDL R104, [R1+0x8] ;  /* 0x0000080001687983 */ /* 0x000ee40000100800 */
[----:B------:R-:W-:Y:S01]  /*9850*/  FMNMX.FTZ R10, R74, R29, !PT ;  /* 0x0000001d4a0a7209 */ /* 0x000fe20007810000 */
[----:B------:R-:W0:Y:S03]  /*9860*/  MUFU.EX2 R7, R7 ;  /* 0x0000000700077308 */ /* 0x000e260000000800 */
[----:B------:R-:W-:-:S04]  /*9870*/  FMNMX.FTZ R29, R75, R10, !PT ;  /* 0x0000000a4b1d7209 */ /* 0x000fc80007810000 */
[----:B------:R-:W-:Y:S01]  /*9880*/  FMNMX.FTZ R10, R78, R29, !PT ;  /* 0x0000001d4e0a7209 */ /* 0x000fe20007810000 */
[----:B------:R-:W-:Y:S03]  /*9890*/  MUFU.EX2 R8, R8 ;  /* 0x0000000800087308 */ /* 0x000fe60000000800 */
        /* <DEDUP_REMOVED lines=30> */
[----:B------:R-:W-:-:S05]  /*9a80*/  FMNMX.FTZ R10, R119, R10, !PT ;  /* 0x0000000a770a7209 */ /* 0x000fca0007810000 */
[----:B------:R-:W1:Y:S01]  /*9a90*/  SHFL.BFLY PT, R24, R10, 0x2, 0x1f ;  /* 0x0c401f000a187f89 */ /* 0x000e6200000e0000 */
[----:B------:R-:W-:Y:S08]  /*9aa0*/  MUFU.EX2 R15, R15 ;  /* 0x0000000f000f7308 */ /* 0x000ff00000000800 */
[----:B------:R-:W-:Y:S08]  /*9ab0*/  MUFU.EX2 R20, R20 ;  /* 0x0000001400147308 */ /* 0x000ff00000000800 */
[----:B------:R-:W-:Y:S01]  /*9ac0*/  MUFU.EX2 R21, R21 ;  /* 0x0000001500157308 */ /* 0x000fe20000000800 */
[----:B-1----:R-:W-:-:S07]  /*9ad0*/  FMNMX.FTZ R10, R10, R24, !PT ;  /* 0x000000180a0a7209 */ /* 0x002fce0007810000 */
[----:B------:R-:W-:Y:S01]  /*9ae0*/  MUFU.EX2 R32, R32 ;  /* 0x0000002000207308 */ /* 0x000fe20000000800 */
[----:B------:R-:W1:Y:S07]  /*9af0*/  SHFL.BFLY PT, R24, R10, 0x1, 0x1f ;  /* 0x0c201f000a187f89 */ /* 0x000e6e00000e0000 */
[----:B------:R-:W-:Y:S08]  /*9b00*/  MUFU.EX2 R33, R33 ;  /* 0x0000002100217308 */ /* 0x000ff00000000800 */
[----:B------:R-:W-:Y:S08]  /*9b10*/  MUFU.EX2 R34, R34 ;  /* 0x0000002200227308 */ /* 0x000ff00000000800 */
[----:B------:R-:W-:Y:S01]  /*9b20*/  MUFU.EX2 R40, R40 ;  /* 0x0000002800287308 */ /* 0x000fe20000000800 */
[----:B-1----:R-:W-:-:S04]  /*9b30*/  FMNMX.FTZ R10, R10, R24, !PT ;  /* 0x000000180a0a7209 */ /* 0x002fc80007810000 */
[C---:B------:R-:W-:Y:S01]  /*9b40*/  FSETP.NEU.FTZ.AND P1, PT, R10.reuse, -INF , PT ;  /* 0xff8000000a00780b */ /* 0x040fe20003f3d000 */
[----:B------:R-:W-:Y:S02]  /*9b50*/  FMUL.FTZ R93, R10, R0 ;  /* 0x000000000a5d7220 */ /* 0x000fe40000410000 */
[----:B------:R-:W-:Y:S03]  /*9b60*/  MUFU.EX2 R41, R41 ;  /* 0x0000002900297308 */ /* 0x000fe60000000800 */
[----:B------:R-:W-:Y:S02]  /*9b70*/  FSEL R93, R93, RZ, P1 ;  /* 0x000000ff5d5d7208 */ /* 0x000fe40000800000 */
[----:B------:R-:W-:-:S03]  /*9b80*/  ISETP.NE.AND P1, PT, R131, RZ, PT ;  /* 0x000000ff8300720c */ /* 0x000fc60003f25270 */
[----:B------:R-:W-:Y:S01]  /*9b90*/  MUFU.EX2 R46, R46 ;  /* 0x0000002e002e7308 */ /* 0x000fe20000000800 */
[-CC-:B------:R-:W-:Y:S01]  /*9ba0*/  FFMA.FTZ R5, R129, R0.reuse, -R93.reuse ;  /* 0x0000000081057223 */ /* 0x180fe2000001085d */
[-CC-:B------:R-:W-:Y:S01]  /*9bb0*/  FFMA.FTZ R29, R128, R0.reuse, -R93.reuse ;  /* 0x00000000801d7223 */ /* 0x180fe2000001085d */
[-CC-:B------:R-:W-:Y:S01]  /*9bc0*/  FFMA.FTZ R77, R127, R0.reuse, -R93.reuse ;  /* 0x000000007f4d7223 */ /* 0x180fe2000001085d */
[-CC-:B------:R-:W-:Y:S01]  /*9bd0*/  FFMA.FTZ R80, R126, R0.reuse, -R93.reuse ;  /* 0x000000007e507223 */ /* 0x180fe2000001085d */
[-CC-:B------:R-:W-:Y:S01]  /*9be0*/  FFMA.FTZ R81, R125, R0.reuse, -R93.reuse ;  /* 0x000000007d517223 */ /* 0x180fe2000001085d */
[-CC-:B------:R-:W-:Y:S01]  /*9bf0*/  FFMA.FTZ R96, R47, R0.reuse, -R93.reuse ;  /* 0x000000002f607223 */ /* 0x180fe2000001085d */
[-CC-:B------:R-:W-:Y:S01]  /*9c00*/  FFMA.FTZ R47, R50, R0.reuse, -R93.reuse ;  /* 0x00000000322f7223 */ /* 0x180fe2000001085d */
[----:B------:R-:W-:Y:S01]  /*9c10*/  MUFU.EX2 R5, R5 ;  /* 0x0000000500057308 */ /* 0x000fe20000000800 */
[-CC-:B------:R-:W-:Y:S01]  /*9c20*/  FFMA.FTZ R50, R51, R0.reuse, -R93.reuse ;  /* 0x0000000033327223 */ /* 0x180fe2000001085d */
[----:B------:R-:W-:Y:S01]  /*9c30*/  FFMA.FTZ R51, R54, R0, -R93 ;  /* 0x0000000036337223 */ /* 0x000fe2000001085d */
[----:B------:R-:W-:-:S02]  /*9c40*/  @!P1 VIADD R4, R4, 0x30840 ;  /* 0x0003084004049836 */ /* 0x000fc40000000000 */
[-CC-:B------:R-:W-:Y:S01]  /*9c50*/  FFMA.FTZ R54, R55, R0.reuse, -R93.reuse ;  /* 0x0000000037367223 */ /* 0x180fe2000001085d */
[-CC-:B------:R-:W-:Y:S01]  /*9c60*/  FFMA.FTZ R55, R58, R0.reuse, -R93.reuse ;  /* 0x000000003a377223 */ /* 0x180fe2000001085d */
[-CC-:B------:R-:W-:Y:S01]  /*9c70*/  FFMA.FTZ R58, R59, R0.reuse, -R93.reuse ;  /* 0x000000003b3a7223 */ /* 0x180fe2000001085d */
[-CC-:B------:R-:W-:Y:S01]  /*9c80*/  FFMA.FTZ R84, R124, R0.reuse, -R93.reuse ;  /* 0x000000007c547223 */ /* 0x180fe2000001085d */
[----:B------:R-:W1:Y:S01]  /*9c90*/  MUFU.EX2 R29, R29 ;  /* 0x0000001d001d7308 */ /* 0x000e620000000800 */
[----:B------:R-:W-:Y:S01]  /*9ca0*/  @!P1 PRMT R4, RZ, 0x654, R4 ;  /* 0x00000654ff049816 */ /* 0x000fe20000000004 */
[-C--:B------:R-:W-:Y:S01]  /*9cb0*/  FFMA.FTZ R59, R62, R0.reuse, -R93 ;  /* 0x000000003e3b7223 */ /* 0x080fe2000001085d */
[----:B0-----:R-:W-:Y:S01]  /*9cc0*/  FADD.FTZ R101, R6, R7 ;  /* 0x0000000706657221 */ /* 0x001fe20000010000 */
[-CC-:B------:R-:W-:Y:S01]  /*9cd0*/  FFMA.FTZ R62, R63, R0.reuse, -R93.reuse ;  /* 0x000000003f3e7223 */ /* 0x180fe2000001085d */
[----:B------:R0:W-:Y:S01]  /*9ce0*/  @!P1 SYNCS.ARRIVE.TRANS64.RED.A1T0 RZ, [R4+URZ], RZ ;  /* 0x000000ff04ff99a7 */ /* 0x0001e2000810043f */
[-CC-:B------:R-:W-:Y:S01]  /*9cf0*/  FFMA.FTZ R85, R123, R0.reuse, -R93.reuse ;  /* 0x000000007b557223 */ /* 0x180fe2000001085d */
[-CC-:B------:R-:W-:Y:S01]  /*9d00*/  FFMA.FTZ R88, R122, R0.reuse, -R93.reuse ;  /* 0x000000007a587223 */ /* 0x180fe2000001085d */
[----:B------:R-:W4:Y:S01]  /*9d10*/  MUFU.EX2 R77, R77 ;  /* 0x0000004d004d7308 */ /* 0x000f220000000800 */
[-CC-:B------:R-:W-:Y:S01]  /*9d20*/  FFMA.FTZ R89, R121, R0.reuse, -R93.reuse ;  /* 0x0000000079597223 */ /* 0x180fe2000001085d */
[-CC-:B------:R-:W-:Y:S01]  /*9d30*/  FFMA.FTZ R92, R120, R0.reuse, -R93.reuse ;  /* 0x00000000785c7223 */ /* 0x180fe2000001085d */
[----:B------:R-:W-:-:S05]  /*9d40*/  FFMA.FTZ R31, R31, R0, -R93 ;  /* 0x000000001f1f7223 */ /* 0x000fca000001085d */
[----:B------:R-:W4:Y:S01]  /*9d50*/  MUFU.EX2 R80, R80 ;  /* 0x0000005000507308 */ /* 0x000f220000000800 */
[--C-:B------:R-:W-:Y:S01]  /*9d60*/  FFMA.FTZ R63, R66, R0, -R93.reuse ;  /* 0x00000000423f7223 */ /* 0x100fe2000001085d */
[----:B0-----:R-:W-:Y:S01]  /*9d70*/  F2FP.BF16.F32.PACK_AB R4, R7, R6 ;  /* 0x000000060704723e */ /* 0x001fe200000010ff */
[----:B------:R-:W-:-:S05]  /*9d80*/  FFMA.FTZ R66, R67, R0, -R93 ;  /* 0x0000000043427223 */ /* 0x000fca000001085d */
[----:B------:R-:W0:Y:S01]  /*9d90*/  MUFU.EX2 R81, R81 ;  /* 0x0000005100517308 */ /* 0x000e220000000800 */
[----:B-1----:R-:W-:Y:S01]  /*9da0*/  FADD.FTZ R6, R5, R29 ;  /* 0x0000001d05067221 */ /* 0x002fe20000010000 */
[-C--:B------:R-:W-:Y:S01]  /*9db0*/  FFMA.FTZ R67, R70, R0.reuse, -R93 ;  /* 0x0000000046437223 */ /* 0x080fe2000001085d */
[----:B------:R-:W-:Y:S01]  /*9dc0*/  FADD.FTZ R24, R8, R101 ;  /* 0x0000006508187221 */ /* 0x000fe20000010000 */
[-CC-:B------:R-:W-:Y:S01]  /*9dd0*/  FFMA.FTZ R70, R71, R0.reuse, -R93.reuse ;  /* 0x0000000047467223 */ /* 0x180fe2000001085d */
[-CC-:B------:R-:W-:Y:S01]  /*9de0*/  FFMA.FTZ R71, R74, R0.reuse, -R93.reuse ;  /* 0x000000004a477223 */ /* 0x180fe2000001085d */
[-CC-:B------:R-:W-:Y:S01]  /*9df0*/  FFMA.FTZ R74, R75, R0.reuse, -R93.reuse ;  /* 0x000000004b4a7223 */ /* 0x180fe2000001085d */
[----:B----4-:R-:W-:Y:S01]  /*9e00*/  FADD.FTZ R7, R77, R6 ;  /* 0x000000064d077221 */ /* 0x010fe20000010000 */
[----:B------:R-:W1:Y:S01]  /*9e10*/  MUFU.EX2 R84, R84 ;  /* 0x0000005400547308 */ /* 0x000e620000000800 */
[-CC-:B------:R-:W-:Y:S01]  /*9e20*/  FFMA.FTZ R75, R78, R0.reuse, -R93.reuse ;  /* 0x000000004e4b7223 */ /* 0x180fe2000001085d */
[----:B------:R-:W-:Y:S01]  /*9e30*/  FADD.FTZ R24, R9, R24 ;  /* 0x0000001809187221 */ /* 0x000fe20000010000 */
[-CC-:B------:R-:W-:Y:S01]  /*9e40*/  FFMA.FTZ R78, R79, R0.reuse, -R93.reuse ;  /* 0x000000004f4e7223 */ /* 0x180fe2000001085d */
[----:B------:R-:W-:Y:S01]  /*9e50*/  FFMA.FTZ R79, R86, R0, -R93 ;  /* 0x00000000564f7223 */ /* 0x000fe2000001085d */
[----:B------:R-:W-:Y:S01]  /*9e60*/  FADD.FTZ R86, R80, R7 ;  /* 0x0000000750567221 */ /* 0x000fe20000010000 */
[----:B------:R-:W-:-:S02]  /*9e70*/  FADD.FTZ R7, R11, R24 ;  /* 0x000000180b077221 */ /* 0x000fc40000010000 */
[----:B------:R-:W4:Y:S01]  /*9e80*/  MUFU.EX2 R85, R85 ;  /* 0x0000005500557308 */ /* 0x000f220000000800 */
[----:B------:R-:W-:Y:S01]  /*9e90*/  F2FP.BF16.F32.PACK_AB R6, R9, R8 ;  /* 0x000000080906723e */ /* 0x000fe200000010ff */
[----:B0-----:R-:W-:Y:S01]  /*9ea0*/  FADD.FTZ R9, R81, R86 ;  /* 0x0000005651097221 */ /* 0x001fe20000010000 */
[----:B------:R-:W-:-:S05]  /*9eb0*/  FADD.FTZ R86, R12, R7 ;  /* 0x000000070c567221 */ /* 0x000fca0000010000 */
[----:B------:R-:W0:Y:S01]  /*9ec0*/  MUFU.EX2 R88, R88 ;  /* 0x0000005800587308 */ /* 0x000e220000000800 */
[----:B------:R-:W-:Y:S01]  /*9ed0*/  FADD.FTZ R7, R13, R86 ;  /* 0x000000560d077221 */ /* 0x000fe20000010000 */
[----:B------:R-:W-:Y:S01]  /*9ee0*/  F2FP.BF16.F32.PACK_AB R24, R12, R11 ;  /* 0x0000000b0c18723e */ /* 0x000fe200000010ff */
[----:B------:R-:W-:Y:S01]  /*9ef0*/  FFMA.FTZ R82, R82, R0, -R93 ;  /* 0x0000000052527223 */ /* 0x000fe2000001085d */
[----:B-1----:R-:W-:Y:S01]  /*9f00*/  FADD.FTZ R12, R84, R9 ;  /* 0x00000009540c7221 */ /* 0x002fe20000010000 */
[----:B------:R-:W-:-:S03]  /*9f10*/  FADD.FTZ R7, R26, R7 ;  /* 0x000000071a077221 */ /* 0x000fc60000010000 */
[----:B------:R-:W1:Y:S01]  /*9f20*/  MUFU.EX2 R89, R89 ;  /* 0x0000005900597308 */ /* 0x000e620000000800 */
[----:B----4-:R-:W-:-:S07]  /*9f30*/  FADD.FTZ R11, R85, R12 ;  /* 0x0000000c550b7221 */ /* 0x010fce0000010000 */
[----:B------:R-:W4:Y:S01]  /*9f40*/  MUFU.EX2 R92, R92 ;  /* 0x0000005c005c7308 */ /* 0x000f220000000800 */
[----:B0-----:R-:W-:-:S07]  /*9f50*/  FADD.FTZ R12, R88, R11 ;  /* 0x0000000b580c7221 */ /* 0x001fce0000010000 */
[----:B------:R0:W-:Y:S08]  /*9f60*/  MUFU.EX2 R8, R82 ;  /* 0x0000005200087308 */ /* 0x0001f00000000800 */
[----:B------:R-:W4:Y:S01]  /*9f70*/  MUFU.EX2 R31, R31 ;  /* 0x0000001f001f7308 */ /* 0x000f220000000800 */
[----:B0-----:R-:W-:-:S04]  /*9f80*/  FADD.FTZ R82, R28, R7 ;  /* 0x000000071c527221 */ /* 0x001fc80000010000 */
[----:B------:R-:W-:-:S03]  /*9f90*/  FADD.FTZ R11, R25, R82 ;  /* 0x00000052190b7221 */ /* 0x000fc60000010000 */
[----:B------:R-:W0:Y:S01]  /*9fa0*/  MUFU.EX2 R96, R96 ;  /* 0x0000006000607308 */ /* 0x000e220000000800 */
[----:B------:R-:W-:Y:S01]  /*9fb0*/  FADD.FTZ R82, R30, R11 ;  /* 0x0000000b1e527221 */ /* 0x000fe20000010000 */
[----:B-1----:R-:W-:-:S03]  /*9fc0*/  FADD.FTZ R7, R89, R12 ;  /* 0x0000000c59077221 */ /* 0x002fc60000010000 */
[----:B------:R-:W-:-:S03]  /*9fd0*/  FADD.FTZ R11, R27, R82 ;  /* 0x000000521b0b7221 */ /* 0x000fc60000010000 */
[----:B------:R-:W1:Y:S01]  /*9fe0*/  MUFU.EX2 R47, R47 ;  /* 0x0000002f002f7308 */ /* 0x000e620000000800 */
[----:B----4-:R-:W-:Y:S01]  /*9ff0*/  FADD.FTZ R12, R92, R7 ;  /* 0x000000075c0c7221 */ /* 0x010fe20000010000 */
[----:B------:R-:W-:-:S06]  /*a000*/  FADD.FTZ R82, R14, R11 ;  /* 0x0000000b0e527221 */ /* 0x000fcc0000010000 */
[----:B------:R-:W4:Y:S01]  /*a010*/  MUFU.EX2 R50, R50 ;  /* 0x0000003200327308 */ /* 0x000f220000000800 */
[----:B------:R-:W-:Y:S01]  /*a020*/  FADD.FTZ R7, R31, R12 ;  /* 0x0000000c1f077221 */ /* 0x000fe20000010000 */
[----:B------:R-:W-:Y:S01]  /*a030*/  F2FP.BF16.F32.PACK_AB R26, R26, R13 ;  /* 0x0000000d1a1a723e */ /* 0x000fe200000010ff */
[----:B------:R-:W-:Y:S02]  /*a040*/  FADD.FTZ R13, R15, R82 ;  /* 0x000000520f0d7221 */ /* 0x000fe40000010000 */
[----:B0-----:R-:W-:Y:S02]  /*a050*/  FADD.FTZ R12, R96, R7 ;  /* 0x00000007600c7221 */ /* 0x001fe40000010000 */
[----:B------:R-:W-:Y:S01]  /*a060*/  FADD.FTZ R82, R20, R13 ;  /* 0x0000000d14527221 */ /* 0x000fe20000010000 */
[----:B------:R-:W-:Y:S01]  /*a070*/  F2FP.BF16.F32.PACK_AB R28, R25, R28 ;  /* 0x0000001c191c723e */ /* 0x000fe200000010ff */
[----:B-1----:R-:W-:Y:S01]  /*a080*/  FADD.FTZ R7, R47, R12 ;  /* 0x0000000c2f077221 */ /* 0x002fe20000010000 */
[----:B------:R-:W0:Y:S01]  /*a090*/  MUFU.EX2 R51, R51 ;  /* 0x0000003300337308 */ /* 0x000e220000000800 */
[----:B------:R-:W-:-:S07]  /*a0a0*/  FADD.FTZ R25, R21, R82 ;  /* 0x0000005215197221 */ /* 0x000fce0000010000 */
[----:B------:R-:W1:Y:S01]  /*a0b0*/  MUFU.EX2 R54, R54 ;  /* 0x0000003600367308 */ /* 0x000e620000000800 */
[----:B----4-:R-:W-:Y:S01]  /*a0c0*/  FADD.FTZ R12, R50, R7 ;  /* 0x00000007320c7221 */ /* 0x010fe20000010000 */
[----:B------:R-:W-:Y:S01]  /*a0d0*/  F2FP.BF16.F32.PACK_AB R7, R80, R77 ;  /* 0x0000004d5007723e */ /* 0x000fe200000010ff */
[----:B------:R-:W-:Y:S01]  /*a0e0*/  FADD.FTZ R80, R32, R25 ;  /* 0x0000001920507221 */ /* 0x000fe20000010000 */
[----:B------:R-:W-:Y:S01]  /*a0f0*/  F2FP.BF16.F32.PACK_AB R25, R84, R81 ;  /* 0x000000515419723e */ /* 0x000fe200000010ff */
[----:B------:R-:W4:Y:S03]  /*a100*/  LDL R82, [R1+0x50] ;  /* 0x0000500001527983 */ /* 0x000f260000100800 */
[----:B------:R-:W2:Y:S01]  /*a110*/  MUFU.EX2 R55, R55 ;  /* 0x0000003700377308 */ /* 0x000ea20000000800 */
[----:B------:R-:W4:Y:S01]  /*a120*/  LDL R81, [R1+0x4] ;  /* 0x0000040001517983 */ /* 0x000f220000100800 */
[----:B0-----:R-:W-:-:S06]  /*a130*/  FADD.FTZ R13, R51, R12 ;  /* 0x0000000c330d7221 */ /* 0x001fcc0000010000 */
[----:B------:R-:W0:Y:S01]  /*a140*/  MUFU.EX2 R58, R58 ;  /* 0x0000003a003a7308 */ /* 0x000e220000000800 */
[----:B-1----:R-:W-:-:S07]  /*a150*/  FADD.FTZ R12, R54, R13 ;  /* 0x0000000d360c7221 */ /* 0x002fce0000010000 */
[----:B------:R-:W1:Y:S01]  /*a160*/  MUFU.EX2 R59, R59 ;  /* 0x0000003b003b7308 */ /* 0x000e620000000800 */
[----:B--2---:R-:W-:Y:S01]  /*a170*/  FADD.FTZ R13, R55, R12 ;  /* 0x0000000c370d7221 */ /* 0x004fe20000010000 */
[----:B------:R-:W-:-:S06]  /*a180*/  FADD.FTZ R77, R33, R80 ;  /* 0x00000050214d7221 */ /* 0x000fcc0000010000 */
[----:B------:R-:W2:Y:S01]  /*a190*/  MUFU.EX2 R62, R62 ;  /* 0x0000003e003e7308 */ /* 0x000ea20000000800 */
[----:B0-----:R-:W-:Y:S01]  /*a1a0*/  FADD.FTZ R12, R58, R13 ;  /* 0x0000000d3a0c7221 */ /* 0x001fe20000010000 */
[----:B------:R-:W-:-:S06]  /*a1b0*/  FADD.FTZ R77, R34, R77 ;  /* 0x0000004d224d7221 */ /* 0x000fcc0000010000 */
[----:B------:R-:W0:Y:S01]  /*a1c0*/  MUFU.EX2 R63, R63 ;  /* 0x0000003f003f7308 */ /* 0x000e220000000800 */
[----:B-1----:R-:W-:Y:S01]  /*a1d0*/  FADD.FTZ R13, R59, R12 ;  /* 0x0000000c3b0d7221 */ /* 0x002fe20000010000 */
[----:B------:R-:W-:-:S06]  /*a1e0*/  FADD.FTZ R12, R40, R77 ;  /* 0x0000004d280c7221 */ /* 0x000fcc0000010000 */
[----:B------:R-:W1:Y:S08]  /*a1f0*/  MUFU.EX2 R66, R66 ;  /* 0x0000004200427308 */ /* 0x000e700000000800 */
[----:B------:R-:W3:Y:S01]  /*a200*/  MUFU.EX2 R48, R48 ;  /* 0x0000003000307308 */ /* 0x000ee20000000800 */
[----:B--2---:R-:W-:Y:S01]  /*a210*/  FADD.FTZ R80, R62, R13 ;  /* 0x0000000d3e507221 */ /* 0x004fe20000010000 */
[----:B------:R-:W-:-:S06]  /*a220*/  F2FP.BF16.F32.PACK_AB R5, R29, R5 ;  /* 0x000000051d05723e */ /* 0x000fcc00000010ff */
[----:B------:R-:W2:Y:S01]  /*a230*/  MUFU.EX2 R67, R67 ;  /* 0x0000004300437308 */ /* 0x000ea20000000800 */
[----:B------:R-:W-:-:S07]  /*a240*/  FADD.FTZ R13, R41, R12 ;  /* 0x0000000c290d7221 */ /* 0x000fce0000010000 */
[----:B------:R-:W2:Y:S01]  /*a250*/  MUFU.EX2 R49, R49 ;  /* 0x0000003100317308 */ /* 0x000ea20000000800 */
[----:B0-----:R-:W-:Y:S01]  /*a260*/  FADD.FTZ R77, R63, R80 ;  /* 0x000000503f4d7221 */ /* 0x001fe20000010000 */
[----:B------:R-:W-:-:S06]  /*a270*/  FADD.FTZ R13, R46, R13 ;  /* 0x0000000d2e0d7221 */ /* 0x000fcc0000010000 */
[----:B------:R-:W0:Y:S01]  /*a280*/  MUFU.EX2 R70, R70 ;  /* 0x0000004600467308 */ /* 0x000e220000000800 */
[----:B------:R1:W-:Y:S07]  /*a290*/  STSM.16.M88.4 [R157+0x1e800], R4 ;  /* 0x01e800049d007844 */ /* 0x0003ee0000000200 */
[----:B------:R-:W0:Y:S01]  /*a2a0*/  MUFU.EX2 R35, R35 ;  /* 0x0000002300237308 */ /* 0x000e220000000800 */
[----:B------:R-:W-:Y:S02]  /*a2b0*/  F2FP.BF16.F32.PACK_AB R30, R27, R30 ;  /* 0x0000001e1b1e723e */ /* 0x000fe400000010ff */
[----:B------:R-:W-:-:S05]  /*a2c0*/  F2FP.BF16.F32.PACK_AB R27, R88, R85 ;  /* 0x00000055581b723e */ /* 0x000fca00000010ff */
[----:B------:R-:W0:Y:S01]  /*a2d0*/  MUFU.EX2 R36, R36 ;  /* 0x0000002400247308 */ /* 0x000e220000000800 */
[----:B-1----:R-:W-:Y:S01]  /*a2e0*/  F2FP.BF16.F32.PACK_AB R4, R15, R14 ;  /* 0x0000000e0f04723e */ /* 0x002fe200000010ff */
[----:B------:R-:W-:Y:S01]  /*a2f0*/  FADD.FTZ R14, R66, R77 ;  /* 0x0000004d420e7221 */ /* 0x000fe20000010000 */
[----:B------:R-:W-:Y:S01]  /*a300*/  F2FP.BF16.F32.PACK_AB R6, R21, R20 ;  /* 0x000000141506723e */ /* 0x000fe200000010ff */
[----:B---3--:R-:W-:Y:S01]  /*a310*/  FADD.FTZ R20, R48, R13 ;  /* 0x0000000d30147221 */ /* 0x008fe20000010000 */
[----:B------:R-:W-:-:S03]  /*a320*/  F2FP.BF16.F32.PACK_AB R29, R92, R89 ;  /* 0x000000595c1d723e */ /* 0x000fc600000010ff */
[----:B------:R-:W-:Y:S01]  /*a330*/  MUFU.EX2 R37, R37 ;  /* 0x0000002500257308 */ /* 0x000fe20000000800 */
[----:B------:R-:W-:Y:S01]  /*a340*/  F2FP.BF16.F32.PACK_AB R31, R96, R31 ;  /* 0x0000001f601f723e */ /* 0x000fe200000010ff */
[----:B--2---:R-:W-:Y:S01]  /*a350*/  FADD.FTZ R5, R67, R14 ;  /* 0x0000000e43057221 */ /* 0x004fe20000010000 */
[----:B------:R-:W-:-:S05]  /*a360*/  FADD.FTZ R20, R49, R20 ;  /* 0x0000001431147221 */ /* 0x000fca0000010000 */
[----:B------:R-:W1:Y:S01]  /*a370*/  MUFU.EX2 R71, R71 ;  /* 0x0000004700477308 */ /* 0x000e620000000800 */
[----:B------:R-:W-:Y:S04]  /*a380*/  STSM.16.M88.4 [R105], R24 ;  /* 0x0000001869007844 */ /* 0x000fe80000000200 */
[----:B------:R0:W-:Y:S03]  /*a390*/  STSM.16.M88.4 [R104], R28 ;  /* 0x0000001c68007844 */ /* 0x0001e60000000200 */
[----:B------:R-:W-:Y:S08]  /*a3a0*/  MUFU.EX2 R38, R38 ;  /* 0x0000002600267308 */ /* 0x000ff00000000800 */
[----:B------:R-:W2:Y:S01]  /*a3b0*/  MUFU.EX2 R74, R74 ;  /* 0x0000004a004a7308 */ /* 0x000ea20000000800 */
[----:B0-----:R-:W-:Y:S01]  /*a3c0*/  FADD.FTZ R28, R70, R5 ;  /* 0x00000005461c7221 */ /* 0x001fe20000010000 */
[----:B------:R-:W-:-:S06]  /*a3d0*/  FADD.FTZ R5, R35, R20 ;  /* 0x0000001423057221 */ /* 0x000fcc0000010000 */
[----:B------:R-:W-:Y:S01]  /*a3e0*/  MUFU.EX2 R39, R39 ;  /* 0x0000002700277308 */ /* 0x000fe20000000800 */
[----:B------:R-:W-:Y:S01]  /*a3f0*/  FADD.FTZ R20, R36, R5 ;  /* 0x0000000524147221 */ /* 0x000fe20000010000 */
[----:B-1----:R-:W-:-:S03]  /*a400*/  FADD.FTZ R13, R71, R28 ;  /* 0x0000001c470d7221 */ /* 0x002fc60000010000 */
[----:B------:R-:W-:Y:S01]  /*a410*/  FADD.FTZ R15, R37, R20 ;  /* 0x00000014250f7221 */ /* 0x000fe20000010000 */
[----:B------:R-:W-:Y:S02]  /*a420*/  F2FP.BF16.F32.PACK_AB R5, R50, R47 ;  /* 0x0000002f3205723e */ /* 0x000fe400000010ff */
[----:B------:R-:W-:Y:S01]  /*a430*/  MUFU.EX2 R42, R42 ;  /* 0x0000002a002a7308 */ /* 0x000fe20000000800 */
[----:B------:R-:W-:Y:S01]  /*a440*/  F2FP.BF16.F32.PACK_AB R7, R54, R51 ;  /* 0x000000333607723e */ /* 0x000fe200000010ff */
[----:B--2---:R-:W-:Y:S01]  /*a450*/  FADD.FTZ R28, R74, R13 ;  /* 0x0000000d4a1c7221 */ /* 0x004fe20000010000 */
[----:B------:R-:W-:Y:S01]  /*a460*/  FADD.FTZ R20, R38, R15 ;  /* 0x0000000f26147221 */ /* 0x000fe20000010000 */
[----:B------:R-:W-:Y:S02]  /*a470*/  F2FP.BF16.F32.PACK_AB R12, R33, R32 ;  /* 0x00000020210c723e */ /* 0x000fe400000010ff */
[----:B------:R-:W-:Y:S02]  /*a480*/  F2FP.BF16.F32.PACK_AB R14, R40, R34 ;  /* 0x00000022280e723e */ /* 0x000fe400000010ff */
[----:B------:R-:W-:Y:S01]  /*a490*/  F2FP.BF16.F32.PACK_AB R13, R58, R55 ;  /* 0x000000373a0d723e */ /* 0x000fe200000010ff */
[----:B------:R-:W-:Y:S01]  /*a4a0*/  MUFU.EX2 R43, R43 ;  /* 0x0000002b002b7308 */ /* 0x000fe20000000800 */
[----:B------:R-:W-:-:S07]  /*a4b0*/  F2FP.BF16.F32.PACK_AB R15, R62, R59 ;  /* 0x0000003b3e0f723e */ /* 0x000fce00000010ff */
[----:B------:R-:W-:Y:S08]  /*a4c0*/  MUFU.EX2 R45, R45 ;  /* 0x0000002d002d7308 */ /* 0x000ff00000000800 */
        /* <DEDUP_REMOVED lines=15> */
[----:B------:R-:W-:Y:S01]  /*a5c0*/  MUFU.EX2 R73, R73 ;  /* 0x0000004900497308 */ /* 0x000fe20000000800 */
[----:B----4-:R-:W-:Y:S04]  /*a5d0*/  STSM.16.M88.4 [R81], R4 ;  /* 0x0000000451007844 */ /* 0x010fe80000000200 */
[----:B------:R0:W-:Y:S04]  /*a5e0*/  STSM.16.M88.4 [R157+0x24800], R12 ;  /* 0x0248000c9d007844 */ /* 0x0001e80000000200 */
[----:B0-----:R-:W2:Y:S01]  /*a5f0*/  LDL R15, [R1+0x4c] ;  /* 0x00004c00010f7983 */ /* 0x001ea20000100800 */
[----:B------:R-:W0:Y:S01]  /*a600*/  MUFU.EX2 R75, R75 ;  /* 0x0000004b004b7308 */ /* 0x000e220000000800 */
[----:B------:R-:W-:-:S07]  /*a610*/  FFMA.FTZ R83, R83, R0, -R93 ;  /* 0x0000000053537223 */ /* 0x000fce000001085d */
[----:B------:R-:W1:Y:S01]  /*a620*/  MUFU.EX2 R78, R78 ;  /* 0x0000004e004e7308 */ /* 0x000e620000000800 */
[----:B------:R-:W-:-:S07]  /*a630*/  FFMA.FTZ R87, R87, R0, -R93 ;  /* 0x0000000057577223 */ /* 0x000fce000001085d */
[----:B------:R-:W3:Y:S01]  /*a640*/  MUFU.EX2 R9, R83 ;  /* 0x0000005300097308 */ /* 0x000ee20000000800 */
[----:B0-----:R-:W-:Y:S01]  /*a650*/  FADD.FTZ R21, R75, R28 ;  /* 0x0000001c4b157221 */ /* 0x001fe20000010000 */
[----:B------:R-:W-:-:S06]  /*a660*/  FFMA.FTZ R90, R90, R0, -R93 ;  /* 0x000000005a5a7223 */ /* 0x000fcc000001085d */
[----:B------:R-:W0:Y:S01]  /*a670*/  MUFU.EX2 R79, R79 ;  /* 0x0000004f004f7308 */ /* 0x000e220000000800 */
[----:B-1----:R-:W-:Y:S01]  /*a680*/  FADD.FTZ R21, R78, R21 ;  /* 0x000000154e157221 */ /* 0x002fe20000010000 */
[----:B------:R-:W-:Y:S01]  /*a690*/  FFMA.FTZ R91, R91, R0, -R93 ;  /* 0x000000005b5b7223 */ /* 0x000fe2000001085d */
[----:B------:R-:W-:-:S05]  /*a6a0*/  FADD.FTZ R29, R39, R20 ;  /* 0x00000014271d7221 */ /* 0x000fca0000010000 */
[----:B------:R-:W1:Y:S01]  /*a6b0*/  MUFU.EX2 R87, R87 ;  /* 0x0000005700577308 */ /* 0x000e620000000800 */
[----:B------:R-:W-:Y:S01]  /*a6c0*/  FADD.FTZ R20, R8, R21 ;  /* 0x0000001508147221 */ /* 0x000fe20000010000 */
[----:B------:R-:W-:Y:S01]  /*a6d0*/  FFMA.FTZ R94, R94, R0, -R93 ;  /* 0x000000005e5e7223 */ /* 0x000fe2000001085d */
[----:B------:R-:W-:-:S05]  /*a6e0*/  FADD.FTZ R28, R42, R29 ;  /* 0x0000001d2a1c7221 */ /* 0x000fca0000010000 */
[----:B------:R-:W4:Y:S01]  /*a6f0*/  MUFU.EX2 R11, R90 ;  /* 0x0000005a000b7308 */ /* 0x000f220000000800 */
[----:B---3--:R-:W-:Y:S01]  /*a700*/  FADD.FTZ R20, R9, R20 ;  /* 0x0000001409147221 */ /* 0x008fe20000010000 */
[----:B------:R-:W-:Y:S01]  /*a710*/  FFMA.FTZ R95, R95, R0, -R93 ;  /* 0x000000005f5f7223 */ /* 0x000fe2000001085d */
[----:B------:R-:W-:-:S05]  /*a720*/  FADD.FTZ R28, R43, R28 ;  /* 0x0000001c2b1c7221 */ /* 0x000fca0000010000 */
[----:B------:R-:W3:Y:S01]  /*a730*/  MUFU.EX2 R91, R91 ;  /* 0x0000005b005b7308 */ /* 0x000ee20000000800 */
[----:B0-----:R-:W-:Y:S01]  /*a740*/  FADD.FTZ R20, R79, R20 ;  /* 0x000000144f147221 */ /* 0x001fe20000010000 */
[----:B------:R-:W-:Y:S01]  /*a750*/  FFMA.FTZ R98, R98, R0, -R93 ;  /* 0x0000000062627223 */ /* 0x000fe2000001085d */
[----:B------:R-:W-:-:S05]  /*a760*/  FADD.FTZ R21, R45, R28 ;  /* 0x0000001c2d157221 */ /* 0x000fca0000010000 */
[----:B------:R-:W0:Y:S01]  /*a770*/  MUFU.EX2 R94, R94 ;  /* 0x0000005e005e7308 */ /* 0x000e220000000800 */
[----:B-1----:R-:W-:Y:S01]  /*a780*/  FADD.FTZ R20, R87, R20 ;  /* 0x0000001457147221 */ /* 0x002fe20000010000 */
[----:B------:R-:W-:Y:S01]  /*a790*/  FFMA.FTZ R99, R99, R0, -R93 ;  /* 0x0000000063637223 */ /* 0x000fe2000001085d */
[----:B------:R-:W-:-:S05]  /*a7a0*/  FADD.FTZ R21, R44, R21 ;  /* 0x000000152c157221 */ /* 0x000fca0000010000 */
[----:B------:R-:W1:Y:S01]  /*a7b0*/  MUFU.EX2 R95, R95 ;  /* 0x0000005f005f7308 */ /* 0x000e620000000800 */
[----:B----4-:R-:W-:Y:S01]  /*a7c0*/  FADD.FTZ R20, R11, R20 ;  /* 0x000000140b147221 */ /* 0x010fe20000010000 */
        /* <DEDUP_REMOVED lines=9> */
[----:B------:R-:W-:-:S05]  /*a860*/  F2FP.BF16.F32.PACK_AB R5, R9, R8 ;  /* 0x000000080905723e */ /* 0x000fca00000010ff */
[----:B------:R-:W0:Y:S01]  /*a870*/  MUFU.EX2 R102, R102 ;  /* 0x0000006600667308 */ /* 0x000e220000000800 */
[----:B------:R-:W-:Y:S01]  /*a880*/  FADD.FTZ R20, R56, R7 ;  /* 0x0000000738147221 */ /* 0x000fe20000010000 */
[----:B-1----:R-:W-:Y:S01]  /*a890*/  FADD.FTZ R9, R95, R14 ;  /* 0x0000000e5f097221 */ /* 0x002fe20000010000 */
[----:B------:R-:W-:-:S05]  /*a8a0*/  FFMA.FTZ R107, R107, R0, -R93 ;  /* 0x000000006b6b7223 */ /* 0x000fca000001085d */
[----:B------:R-:W1:Y:S01]  /*a8b0*/  MUFU.EX2 R103, R103 ;  /* 0x0000006700677308 */ /* 0x000e620000000800 */
[----:B------:R-:W-:Y:S01]  /*a8c0*/  FADD.FTZ R13, R57, R20 ;  /* 0x00000014390d7221 */ /* 0x000fe20000010000 */
[----:B----4-:R-:W-:Y:S01]  /*a8d0*/  FADD.FTZ R8, R98, R9 ;  /* 0x0000000962087221 */ /* 0x010fe20000010000 */
[----:B------:R-:W-:-:S05]  /*a8e0*/  FFMA.FTZ R110, R110, R0, -R93 ;  /* 0x000000006e6e7223 */ /* 0x000fca000001085d */
[----:B------:R-:W4:Y:S01]  /*a8f0*/  MUFU.EX2 R106, R106 ;  /* 0x0000006a006a7308 */ /* 0x000f220000000800 */
[----:B------:R-:W-:Y:S01]  /*a900*/  FADD.FTZ R14, R60, R13 ;  /* 0x0000000d3c0e7221 */ /* 0x000fe20000010000 */
[----:B---3--:R-:W-:Y:S01]  /*a910*/  FADD.FTZ R9, R99, R8 ;  /* 0x0000000863097221 */ /* 0x008fe20000010000 */
[----:B------:R-:W-:Y:S01]  /*a920*/  F2FP.BF16.F32.PACK_AB R27, R70, R67 ;  /* 0x00000043461b723e */ /* 0x000fe200000010ff */
[----:B------:R-:W-:-:S04]  /*a930*/  FFMA.FTZ R111, R111, R0, -R93 ;  /* 0x000000006f6f7223 */ /* 0x000fc8000001085d */
[----:B------:R-:W3:Y:S01]  /*a940*/  MUFU.EX2 R107, R107 ;  /* 0x0000006b006b7308 */ /* 0x000ee20000000800 */
[----:B------:R-:W-:Y:S01]  /*a950*/  F2FP.BF16.F32.PACK_AB R24, R46, R41 ;  /* 0x000000292e18723e */ /* 0x000fe200000010ff */
[----:B------:R-:W-:Y:S01]  /*a960*/  FADD.FTZ R14, R61, R14 ;  /* 0x0000000e3d0e7221 */ /* 0x000fe20000010000 */
[----:B------:R-:W-:Y:S01]  /*a970*/  F2FP.BF16.F32.PACK_AB R26, R49, R48 ;  /* 0x00000030311a723e */ /* 0x000fe200000010ff */
[----:B0-----:R-:W-:Y:S01]  /*a980*/  FADD.FTZ R8, R102, R9 ;  /* 0x0000000966087221 */ /* 0x001fe20000010000 */
[----:B------:R-:W-:Y:S01]  /*a990*/  F2FP.BF16.F32.PACK_AB R25, R66, R63 ;  /* 0x0000003f4219723e */ /* 0x000fe200000010ff */
[----:B------:R-:W-:Y:S01]  /*a9a0*/  FFMA.FTZ R114, R114, R0, -R93 ;  /* 0x0000000072727223 */ /* 0x000fe2000001085d */
[----:B------:R-:W-:Y:S01]  /*a9b0*/  F2FP.BF16.F32.PACK_AB R38, R38, R37 ;  /* 0x000000252626723e */ /* 0x000fe200000010ff */
[----:B------:R-:W0:Y:S01]  /*a9c0*/  MUFU.EX2 R67, R110 ;  /* 0x0000006e00437308 */ /* 0x000e220000000800 */
[----:B------:R-:W-:Y:S02]  /*a9d0*/  F2FP.BF16.F32.PACK_AB R4, R42, R39 ;  /* 0x000000272a04723e */ /* 0x000fe400000010ff */
[----:B------:R-:W-:-:S02]  /*a9e0*/  F2FP.BF16.F32.PACK_AB R36, R36, R35 ;  /* 0x000000232424723e */ /* 0x000fc400000010ff */
[----:B------:R-:W-:Y:S02]  /*a9f0*/  F2FP.BF16.F32.PACK_AB R37, R74, R71 ;  /* 0x000000474a25723e */ /* 0x000fe400000010ff */
[----:B------:R-:W-:Y:S01]  /*aa00*/  F2FP.BF16.F32.PACK_AB R39, R78, R75 ;  /* 0x0000004b4e27723e */ /* 0x000fe200000010ff */
[----:B------:R-:W0:Y:S01]  /*aa10*/  MUFU.EX2 R12, R111 ;  /* 0x0000006f000c7308 */ /* 0x000e220000000800 */
[----:B------:R-:W-:Y:S02]  /*aa20*/  F2FP.BF16.F32.PACK_AB R6, R45, R43 ;  /* 0x0000002b2d06723e */ /* 0x000fe400000010ff */
[----:B------:R-:W-:Y:S01]  /*aa30*/  F2FP.BF16.F32.PACK_AB R7, R87, R79 ;  /* 0x0000004f5707723e */ /* 0x000fe200000010ff */
[----:B------:R-:W-:Y:S01]  /*aa40*/  FADD.FTZ R9, R97, R14 ;  /* 0x0000000e61097221 */ /* 0x000fe20000010000 */
[----:B-1----:R-:W-:Y:S01]  /*aa50*/  FADD.FTZ R13, R103, R8 ;  /* 0x00000008670d7221 */ /* 0x002fe20000010000 */
[-CC-:B------:R-:W-:Y:S01]  /*aa60*/  FFMA.FTZ R115, R115, R0.reuse, -R93.reuse ;  /* 0x0000000073737223 */ /* 0x180fe2000001085d */
[-CC-:B------:R-:W-:Y:S01]  /*aa70*/  FFMA.FTZ R118, R118, R0.reuse, -R93.reuse ;  /* 0x0000000076767223 */ /* 0x180fe2000001085d */
[----:B------:R-:W-:Y:S01]  /*aa80*/  STSM.16.M88.4 [R82], R24 ;  /* 0x0000001852007844 */ /* 0x000fe20000000200 */
[----:B------:R-:W-:Y:S01]  /*aa90*/  FFMA.FTZ R93, R119, R0, -R93 ;  /* 0x00000000775d7223 */ /* 0x000fe2000001085d */
[----:B------:R-:W1:Y:S02]  /*aaa0*/  MUFU.EX2 R114, R114 ;  /* 0x0000007200727308 */ /* 0x000e640000000800 */
[----:B------:R-:W-:Y:S01]  /*aab0*/  STSM.16.M88.4 [R104+0x6000], R36 ;  /* 0x0060002468007844 */ /* 0x000fe20000000200 */
[----:B------:R-:W-:-:S03]  /*aac0*/  FADD.FTZ R9, R64, R9 ;  /* 0x0000000940097221 */ /* 0x000fc60000010000 */
[----:B------:R4:W-:Y:S02]  /*aad0*/  STSM.16.M88.4 [R81+0x6000], R4 ;  /* 0x0060000451007844 */ /* 0x0009e40000000200 */
[----:B------:R-:W1:Y:S08]  /*aae0*/  MUFU.EX2 R115, R115 ;  /* 0x0000007300737308 */ /* 0x000e700000000800 */
[----:B------:R-:W-:Y:S01]  /*aaf0*/  MUFU.EX2 R118, R118 ;  /* 0x0000007600767308 */ /* 0x000fe20000000800 */
[----:B----4-:R-:W-:Y:S01]  /*ab00*/  FADD.FTZ R4, R106, R13 ;  /* 0x0000000d6a047221 */ /* 0x010fe20000010000 */
[----:B------:R-:W-:-:S06]  /*ab10*/  FADD.FTZ R6, R100, R9 ;  /* 0x0000000964067221 */ /* 0x000fcc0000010000 */
[----:B------:R-:W4:Y:S01]  /*ab20*/  MUFU.EX2 R93, R93 ;  /* 0x0000005d005d7308 */ /* 0x000f220000000800 */
[----:B---3--:R-:W-:Y:S01]  /*ab30*/  FADD.FTZ R4, R107, R4 ;  /* 0x000000046b047221 */ /* 0x008fe20000010000 */
[----:B------:R-:W-:-:S03]  /*ab40*/  FADD.FTZ R5, R65, R6 ;  /* 0x0000000641057221 */ /* 0x000fc60000010000 */
[----:B0-----:R-:W-:Y:S01]  /*ab50*/  FADD.FTZ R7, R67, R4 ;  /* 0x0000000443077221 */ /* 0x001fe20000010000 */
[----:B------:R-:W-:-:S03]  /*ab60*/  FADD.FTZ R4, R68, R5 ;  /* 0x0000000544047221 */ /* 0x000fc60000010000 */
[----:B------:R-:W-:Y:S01]  /*ab70*/  FADD.FTZ R7, R12, R7 ;  /* 0x000000070c077221 */ /* 0x000fe20000010000 */
[----:B------:R-:W-:Y:S01]  /*ab80*/  FADD.FTZ R5, R69, R4 ;  /* 0x0000000445057221 */ /* 0x000fe20000010000 */
[----:B------:R-:W-:Y:S02]  /*ab90*/  F2FP.BF16.F32.PACK_AB R44, R52, R44 ;  /* 0x0000002c342c723e */ /* 0x000fe400000010ff */
[----:B-1----:R-:W-:Y:S01]  /*aba0*/  FADD.FTZ R6, R114, R7 ;  /* 0x0000000772067221 */ /* 0x002fe20000010000 */
[----:B------:R-:W-:Y:S02]  /*abb0*/  F2FP.BF16.F32.PACK_AB R46, R56, R53 ;  /* 0x00000035382e723e */ /* 0x000fe400000010ff */
[----:B------:R-:W-:Y:S02]  /*abc0*/  F2FP.BF16.F32.PACK_AB R62, R97, R61 ;  /* 0x0000003d613e723e */ /* 0x000fe400000010ff */
[----:B------:R-:W-:Y:S02]  /*abd0*/  F2FP.BF16.F32.PACK_AB R45, R91, R11 ;  /* 0x0000000b5b2d723e */ /* 0x000fe400000010ff */
[----:B------:R-:W-:Y:S01]  /*abe0*/  F2FP.BF16.F32.PACK_AB R47, R95, R94 ;  /* 0x0000005e5f2f723e */ /* 0x000fe200000010ff */
[----:B------:R-:W-:Y:S01]  /*abf0*/  FADD.FTZ R9, R72, R5 ;  /* 0x0000000548097221 */ /* 0x000fe20000010000 */
[----:B------:R-:W-:Y:S01]  /*ac00*/  F2FP.BF16.F32.PACK_AB R60, R60, R57 ;  /* 0x000000393c3c723e */ /* 0x000fe200000010ff */
[----:B------:R-:W-:Y:S01]  /*ac10*/  FADD.FTZ R11, R115, R6 ;  /* 0x00000006730b7221 */ /* 0x000fe20000010000 */
[----:B------:R-:W-:-:S02]  /*ac20*/  F2FP.BF16.F32.PACK_AB R61, R99, R98 ;  /* 0x00000062633d723e */ /* 0x000fc400000010ff */
[----:B------:R-:W-:Y:S02]  /*ac30*/  F2FP.BF16.F32.PACK_AB R63, R103, R102 ;  /* 0x00000066673f723e */ /* 0x000fe400000010ff */
[----:B------:R-:W-:Y:S02]  /*ac40*/  F2FP.BF16.F32.PACK_AB R66, R68, R65 ;  /* 0x000000414442723e */ /* 0x000fe400000010ff */
[----:B------:R-:W-:Y:S02]  /*ac50*/  F2FP.BF16.F32.PACK_AB R64, R100, R64 ;  /* 0x000000406440723e */ /* 0x000fe400000010ff */
[----:B------:R-:W-:Y:S02]  /*ac60*/  F2FP.BF16.F32.PACK_AB R65, R107, R106 ;  /* 0x0000006a6b41723e */ /* 0x000fe400000010ff */
[----:B------:R-:W-:Y:S02]  /*ac70*/  F2FP.BF16.F32.PACK_AB R67, R12, R67 ;  /* 0x000000430c43723e */ /* 0x000fe400000010ff */
[----:B------:R-:W-:-:S02]  /*ac80*/  F2FP.BF16.F32.PACK_AB R4, R72, R69 ;  /* 0x000000454804723e */ /* 0x000fc400000010ff */
[----:B------:R-:W-:Y:S02]  /*ac90*/  F2FP.BF16.F32.PACK_AB R5, R115, R114 ;  /* 0x000000727305723e */ /* 0x000fe400000010ff */
[----:B------:R-:W-:Y:S02]  /*aca0*/  F2FP.BF16.F32.PACK_AB R6, R73, R76 ;  /* 0x0000004c4906723e */ /* 0x000fe400000010ff */
[----:B----4-:R-:W-:Y:S01]  /*acb0*/  F2FP.BF16.F32.PACK_AB R7, R93, R118 ;  /* 0x000000765d07723e */ /* 0x010fe200000010ff */
[----:B------:R-:W-:Y:S01]  /*acc0*/  STSM.16.M88.4 [R157+0x2a800], R44 ;  /* 0x02a8002c9d007844 */ /* 0x000fe20000000200 */
[----:B------:R-:W-:Y:S01]  /*acd0*/  ISETP.GE.AND P2, PT, R130, 0xc1, PT ;  /* 0x000000c18200780c */ /* 0x000fe20003f46270 */
[----:B------:R-:W-:Y:S01]  /*ace0*/  FADD.FTZ R76, R76, R9 ;  /* 0x000000094c4c7221 */ /* 0x000fe20000010000 */
[----:B------:R-:W-:Y:S01]  /*acf0*/  FADD.FTZ R20, R118, R11 ;  /* 0x0000000b76147221 */ /* 0x000fe20000010000 */
[----:B------:R-:W-:-:S03]  /*ad00*/  IMAD.MOV.U32 R151, RZ, RZ, RZ ;  /* 0x000000ffff977224 */ /* 0x000fc600078e00ff */
[----:B------:R-:W-:Y:S01]  /*ad10*/  FADD.FTZ R20, R93, R20 ;  /* 0x000000145d147221 */ /* 0x000fe20000010000 */
        /* <DEDUP_REMOVED lines=27> */
[--C-:B------:R-:W-:Y:S01]  /*aed0*/  IMAD.MOV.U32 R123, RZ, RZ, R151.reuse ;  /* 0x000000ffff7b7224 */ /* 0x100fe200078e0097 */
[----:B--2---:R-:W-:Y:S04]  /*aee0*/  STSM.16.M88.4 [R15], R60 ;  /* 0x0000003c0f007844 */ /* 0x004fe80000000200 */
[----:B------:R-:W-:Y:S04]  /*aef0*/  STSM.16.M88.4 [R104+0xc000], R64 ;  /* 0x00c0004068007844 */ /* 0x000fe80000000200 */
[----:B------:R0:W-:Y:S01]  /*af00*/  STSM.16.M88.4 [R81+0xc000], R4 ;  /* 0x00c0000451007844 */ /* 0x0001e20000000200 */
[----:B------:R1:W-:Y:S06]  /*af10*/  MEMBAR.ALL.CTA ;  /* 0x0000000000007992 */ /* 0x0003ec0000008000 */
[----:B-1----:R-:W1:Y:S01]  /*af20*/  FENCE.VIEW.ASYNC.S ;  /* 0x00000000000073c6 */ /* 0x002e620000000000 */
[----:B------:R-:W-:-:S02]  /*af30*/  IMAD.MOV.U32 R122, RZ, RZ, R151 ;  /* 0x000000ffff7a7224 */ /* 0x000fc400078e0097 */
[--C-:B------:R-:W-:Y:S02]  /*af40*/  IMAD.MOV.U32 R121, RZ, RZ, R151.reuse ;  /* 0x000000ffff797224 */ /* 0x100fe400078e0097 */
[----:B------:R-:W-:Y:S02]  /*af50*/  IMAD.MOV.U32 R120, RZ, RZ, R151 ;  /* 0x000000ffff787224 */ /* 0x000fe400078e0097 */
[----:B0-----:R-:W-:Y:S01]  /*af60*/  FADD.FTZ R4, R73, R76 ;  /* 0x0000004c49047221 */ /* 0x001fe20000010000 */
[----:B-1----:R-:W-:Y:S01]  /*af70*/  NOP ;  /* 0x0000000000007918 */ /* 0x002fe20000000000 */
[----:B------:R-:W-:Y:S05]  /*af80*/  @!P2 BRA `(.L_x_492) ;  /* 0x0000002c00d4a947 */ /* 0x000fea0003800000 */
[----:B------:R-:W2:Y:S01]  /*af90*/  LDL.LU R104, [R1+0x64] ;  /* 0x0000640001687983 */ /* 0x000ea20000300800 */
[----:B------:R-:W-:Y:S01]  /*afa0*/  IMAD.MOV.U32 R5, RZ, RZ, R10 ;  /* 0x000000ffff057224 */ /* 0x000fe200078e000a */
[----:B------:R-:W-:Y:S01]  /*afb0*/  MOV R6, R3 ;  /* 0x0000000300067202 */ /* 0x000fe20000000f00 */
[----:B------:R-:W-:Y:S01]  /*afc0*/  IMAD.MOV.U32 R9, RZ, RZ, R156 ;  /* 0x000000ffff097224 */ /* 0x000fe200078e009c */
[----:B------:R-:W-:Y:S01]  /*afd0*/  CS2R R150, SRZ ;  /* 0x0000000000967805 */ /* 0x000fe2000001ff00 */
[----:B------:R-:W-:Y:S01]  /*afe0*/  IMAD.MOV.U32 R7, RZ, RZ, R152 ;  /* 0x000000ffff077224 */ /* 0x000fe200078e0098 */
        /* <DEDUP_REMOVED lines=14> */
[----:B------:R-:W-:Y:S01]  /*b0d0*/  CS2R R120, SRZ ;  /* 0x0000000000787805 */ /* 0x000fe2000001ff00 */
[----:B--2---:R-:W-:-:S07]  /*b0e0*/  VIADD R8, R104, 0xfffffffe ;  /* 0xfffffffe68087836 */ /* 0x004fce0000000000 */
.L_x_503:
[----:B------:R-:W2:Y:S01]  /*b0f0*/  LDL R0, [R1+0x3c] ;  /* 0x00003c0001007983 */ /* 0x000ea20000100800 */
[----:B------:R-:W-:Y:S01]  /*b100*/  VIADD R152, R7, 0x1 ;  /* 0x0000000107987836 */ /* 0x000fe20000000000 */
[----:B------:R-:W-:Y:S05]  /*b110*/  YIELD ;  /* 0x0000000000007946 */ /* 0x000fea0003800000 */
[----:B------:R-:W-:-:S04]  /*b120*/  ISETP.NE.AND P3, PT, R152, 0x2, PT ;  /* 0x000000029800780c */ /* 0x000fc80003f65270 */
[----:B------:R-:W-:Y:S02]  /*b130*/  SEL R156, RZ, 0x1, P3 ;  /* 0x00000001ff9c7807 */ /* 0x000fe40001800000 */
[----:B------:R-:W-:Y:S02]  /*b140*/  SEL R152, R152, RZ, P3 ;  /* 0x000000ff98987207 */ /* 0x000fe40001800000 */
[----:B------:R-:W-:Y:S02]  /*b150*/  LOP3.LUT R156, R9, R156, RZ, 0x3c, !PT ;  /* 0x0000009c099c7212 */ /* 0x000fe400078e3cff */
[----:B--2---:R-:W-:-:S13]  /*b160*/  ISETP.NE.AND P2, PT, R0, RZ, PT ;  /* 0x000000ff0000720c */ /* 0x004fda0003f45270 */
[----:B------:R-:W-:Y:S05]  /*b170*/  @P2 BRA `(.L_x_493) ;  /* 0x0000000000302947 */ /* 0x000fea0003800000 */
[----:B------:R-:W-:Y:S05]  /*b180*/  @!P0 BRA `(.L_x_494) ;  /* 0x0000000000048947 */ /* 0x000fea0003800000 */
[----:B------:R-:W-:Y:S01]  /*b190*/  BPT.TRAP 0x1 ;  /* 0x000000040000795c */ /* 0x000fe20000300000 */
.L_x_494:
[----:B------:R-:W-:Y:S01]  /*b1a0*/  IMAD R0, R152, 0x8, R2 ;  /* 0x0000000898007824 */ /* 0x000fe200078e0202 */
[----:B------:R-:W-:-:S04]  /*b1b0*/  SHF.L.U32 R3, R156, 0x1f, RZ ;  /* 0x0000001f9c037819 */ /* 0x000fc800000006ff */
[----:B------:R0:W1:Y:S01]  /*b1c0*/  SYNCS.PHASECHK.TRANS64.TRYWAIT P3, [R0+URZ+0x30830], R3 ;  /* 0x03083003000075a7 */ /* 0x000062000806017f */
[----:B------:R-:W-:Y:S05]  /*b1d0*/  @!P0 BRA `(.L_x_495) ;  /* 0x0000000000048947 */ /* 0x000fea0003800000 */
[----:B------:R-:W-:Y:S01]  /*b1e0*/  BPT.TRAP 0x1 ;  /* 0x000000040000795c */ /* 0x000fe20000300000 */
.L_x_495:
[----:B------:R-:W-:Y:S04]  /*b1f0*/  BSSY B0, `(.L_x_493) ;  /* 0x0000004000007945 */ /* 0x000fe80003800000 */
[----:B-1----:R-:W-:Y:S05]  /*b200*/  @P3 BRA `(.L_x_496) ;  /* 0x0000000000083947 */ /* 0x002fea0003800000 */
[----:B------:R-:W1:Y:S02]  /*b210*/  SYNCS.PHASECHK.TRANS64.TRYWAIT P3, [R0+URZ+0x30830], R3 ;  /* 0x03083003000075a7 */ /* 0x000e64000806017f */
[----:B-1----:R-:W-:Y:S05]  /*b220*/  @!P3 BRA `(.L_x_497) ;  /* 0x000000bc0020b947 */ /* 0x002fea0003800000 */
.L_x_496:
[----:B------:R-:W-:Y:S05]  /*b230*/  BSYNC B0 ;  /* 0x0000000000007941 */ /* 0x000fea0003800000 */
.L_x_493:
[----:B01----:R-:W2:Y:S04]  /*b240*/  LDL R3, [R1+0x40] ;  /* 0x0000400001037983 */ /* 0x003ea80000100800 */
[----:B------:R-:W3:Y:S01]  /*b250*/  LDL.64 R24, [R1+0x10] ;  /* 0x0000100001187983 */ /* 0x000ee20000100a00 */
[----:B------:R-:W-:Y:S05]  /*b260*/  WARPSYNC.ALL ;  /* 0x0000000000007948 */ /* 0x000fea0003800000 */
[----:B------:R-:W-:Y:S01]  /*b270*/  IMAD.MOV.U32 R11, RZ, RZ, 0x40000040 ;  /* 0x40000040ff0b7424 */ /* 0x000fe200078e00ff */
[----:B------:R-:W0:Y:S04]  /*b280*/  S2R R0, SR_TID.X ;  /* 0x0000000000007919 */ /* 0x000e280000002100 */
[----:B------:R-:W-:-:S02]  /*b290*/  R2UR UR7, R11 ;  /* 0x000000000b0772ca */ /* 0x000fc400000e0000 */
[----:B------:R-:W-:Y:S01]  /*b2a0*/  R2UR UR19, R11 ;  /* 0x000000000b1372ca */ /* 0x000fe200000e0000 */
[----:B------:R-:W-:-:S05]  /*b2b0*/  IMAD.MOV.U32 R15, RZ, RZ, 0x40000040 ;  /* 0x40000040ff0f7424 */ /* 0x000fca00078e00ff */
[----:B------:R-:W-:Y:S02]  /*b2c0*/  R2UR UR15, R15 ;  /* 0x000000000f0f72ca */ /* 0x000fe400000e0000 */
[----:B0-----:R-:W-:-:S05]  /*b2d0*/  SHF.R.U32.HI R0, RZ, 0x7, R0 ;  /* 0x00000007ff007819 */ /* 0x001fca0000011600 */
[----:B------:R-:W-:Y:S02]  /*b2e0*/  VIADD R0, R0, 0x8 ;  /* 0x0000000800007836 */ /* 0x000fe40000000000 */
[----:B------:R-:W-:Y:S02]  /*b2f0*/  IMAD.MOV.U32 R13, RZ, RZ, 0x40000040 ;  /* 0x40000040ff0d7424 */ /* 0x000fe400078e00ff */
[----:B--2---:R-:W-:-:S04]  /*b300*/  IMAD R10, R152, 0x600, R3 ;  /* 0x00000600980a7824 */ /* 0x004fc800078e0203 */
[C---:B------:R-:W-:Y:S01]  /*b310*/  VIADD R12, R10.reuse, 0x2 ;  /* 0x000000020a0c7836 */ /* 0x040fe20000000000 */
[C---:B------:R-:W-:Y:S01]  /*b320*/  R2UR UR6, R10.reuse ;  /* 0x000000000a0672ca */ /* 0x040fe200000e0000 */
[C---:B------:R-:W-:Y:S02]  /*b330*/  VIADD R14, R10.reuse, 0x4 ;  /* 0x000000040a0e7836 */ /* 0x040fe40000000000 */
[----:B------:R-:W-:-:S05]  /*b340*/  VIADD R10, R10, 0x6 ;  /* 0x000000060a0a7836 */ /* 0x000fca0000000000 */
[----:B------:R-:W-:Y:S02]  /*b350*/  R2UR UR18, R10 ;  /* 0x000000000a1272ca */ /* 0x000fe400000e0000 */
[----:B------:R-:W2:Y:S01]  /*b360*/  LDL.64 R10, [R1+0x28] ;  /* 0x00002800010a7983 */ /* 0x000ea20000100a00 */
[----:B------:R-:W-:-:S03]  /*b370*/  R2UR UR14, R14 ;  /* 0x000000000e0e72ca */ /* 0x000fc600000e0000 */
[----:B------:R-:W4:Y:S01]  /*b380*/  LDL.64 R14, [R1+0x20] ;  /* 0x00002000010e7983 */ /* 0x000f220000100a00 */
[----:B---3--:R-:W-:Y:S02]  /*b390*/  R2UR UR4, R24 ;  /* 0x00000000180472ca */ /* 0x008fe400000e0000 */
[----:B------:R-:W-:Y:S01]  /*b3a0*/  R2UR UR5, R25 ;  /* 0x00000000190572ca */ /* 0x000fe200000e0000 */
[----:B------:R0:W-:Y:S06]  /*b3b0*/  BAR.SYNC.DEFER_BLOCKING R0, 0x100 ;  /* 0x000400000000751d */ /* 0x0001ec0000010000 */
[----:B------:R-:W-:-:S06]  /*b3c0*/  WARPGROUP.ARRIVE ;  /* 0x00000000000079c5 */ /* 0x000fcc0000000000 */
[----:B------:R-:W-:Y:S01]  /*b3d0*/  HGMMA.64x192x16.F32.BF16 R24, gdesc[UR4], RZ, !UPT, gsb0 ;  /* 0x02e00000041879f0 */ /* 0x000fe2000c0018ff */
[----:B------:R-:W-:Y:S02]  /*b3e0*/  R2UR UR10, R12 ;  /* 0x000000000c0a72ca */ /* 0x000fe400000e0000 */
[----:B------:R-:W-:Y:S02]  /*b3f0*/  R2UR UR11, R13 ;  /* 0x000000000d0b72ca */ /* 0x000fe400000e0000 */
[----:B------:R-:W3:Y:S01]  /*b400*/  LDL.64 R12, [R1+0x18] ;  /* 0x00001800010c7983 */ /* 0x000ee20000100a00 */
[----:B------:R-:W-:Y:S02]  /*b410*/  WARPGROUP.DEPBAR.LE gsb0, 0x0 ;  /* 0x00008000000079c5 */ /* 0x000fe40000010000 */
[----:B------:R-:W-:Y:S01]  /*b420*/  WARPGROUP.ARRIVE ;  /* 0x00000000000079c5 */ /* 0x000fe20000000000 */
[----:B--2---:R-:W-:Y:S02]  /*b430*/  R2UR UR8, R10 ;  /* 0x000000000a0872ca */ /* 0x004fe400000e0000 */
[----:B------:R-:W-:-:S13]  /*b440*/  R2UR UR9, R11 ;  /* 0x000000000b0972ca */ /* 0x000fda00000e0000 */
[----:B------:R-:W-:Y:S01]  /*b450*/  HGMMA.64x192x16.F32.BF16 R24, gdesc[UR8], R24, gsb0 ;  /* 0x02e00000081879f0 */ /* 0x000fe20008001818 */
[----:B----4-:R-:W-:Y:S02]  /*b460*/  R2UR UR12, R14 ;  /* 0x000000000e0c72ca */ /* 0x010fe400000e0000 */
[----:B------:R-:W-:Y:S02]  /*b470*/  R2UR UR13, R15 ;  /* 0x000000000f0d72ca */ /* 0x000fe400000e0000 */
[----:B---3--:R-:W-:Y:S02]  /*b480*/  R2UR UR16, R12 ;  /* 0x000000000c1072ca */ /* 0x008fe400000e0000 */
[----:B------:R-:W-:Y:S01]  /*b490*/  R2UR UR17, R13 ;  /* 0x000000000d1172ca */ /* 0x000fe200000e0000 */
[----:B------:R-:W-:Y:S02]  /*b4a0*/  WARPGROUP.DEPBAR.LE gsb0, 0x0 ;  /* 0x00008000000079c5 */ /* 0x000fe40000010000 */
[----:B------:R-:W-:-:S10]  /*b4b0*/  WARPGROUP.ARRIVE ;  /* 0x00000000000079c5 */ /* 0x000fd40000000000 */
        /* <DEDUP_REMOVED lines=8> */
.L_x_499:
[----:B------:R-:W-:Y:S01]  /*b540*/  SHF.L.U32 R0, R9, 0x1f, RZ ;  /* 0x0000001f09007819 */ /* 0x000fe200000006ff */
[----:B------:R-:W-:-:S04]  /*b550*/  IMAD R3, R7, 0x8, R2 ;  /* 0x0000000807037824 */ /* 0x000fc800078e0202 */
[----:B------:R0:W1:Y:S01]  /*b560*/  SYNCS.PHASECHK.TRANS64.TRYWAIT P2, [R3+URZ+0x30850], R0 ;  /* 0x03085000030075a7 */ /* 0x000062000804017f */
[----:B------:R-:W-:Y:S05]  /*b570*/  @!P0 BRA `(.L_x_500) ;  /* 0x0000000000048947 */ /* 0x000fea0003800000 */
[----:B------:R-:W-:Y:S01]  /*b580*/  BPT.TRAP 0x1 ;  /* 0x000000040000795c */ /* 0x000fe20000300000 */
.L_x_500:
[----:B------:R-:W-:Y:S04]  /*b590*/  BSSY B0, `(.L_x_498) ;  /* 0x0000004000007945 */ /* 0x000fe80003800000 */
[----:B-1----:R-:W-:Y:S05]  /*b5a0*/  @P2 BRA `(.L_x_501) ;  /* 0x0000000000082947 */ /* 0x002fea0003800000 */
[----:B------:R-:W1:Y:S02]  /*b5b0*/  SYNCS.PHASECHK.TRANS64.TRYWAIT P2, [R3+URZ+0x30850], R0 ;  /* 0x03085000030075a7 */ /* 0x000e64000804017f */
[----:B-1----:R-:W-:Y:S05]  /*b5c0*/  @!P2 BRA `(.L_x_502) ;  /* 0x000000b8004ca947 */ /* 0x002fea0003800000 */
.L_x_501:
[----:B------:R-:W-:Y:S05]  /*b5d0*/  BSYNC B0 ;  /* 0x0000000000007941 */ /* 0x000fea0003800000 */
.L_x_498:
[----:B01----:R-:W-:Y:S01]  /*b5e0*/  FMNMX.FTZ R0, R24, R6, !PT ;  /* 0x0000000618007209 */ /* 0x003fe20007810000 */
[----:B------:R-:W-:Y:S05]  /*b5f0*/  WARPSYNC.ALL ;  /* 0x0000000000007948 */ /* 0x000fea0003800000 */
[----:B------:R-:W-:Y:S01]  /*b600*/  FMNMX.FTZ R0, R25, R0, !PT ;  /* 0x0000000019007209 */ /* 0x000fe20007810000 */
[----:B------:R-:W-:-:S03]  /*b610*/  ULDC UR4, c[0x0][0x988] ;  /* 0x0002620000047ab9 */ /* 0x000fc60000000800 */
[----:B------:R-:W-:-:S04]  /*b620*/  FMNMX.FTZ R0, R28, R0, !PT ;  /* 0x000000001c007209 */ /* 0x000fc80007810000 */
        /* <DEDUP_REMOVED lines=44> */
[----:B------:R-:W-:-:S05]  /*b8f0*/  FMNMX.FTZ R0, R117, R0, !PT ;  /* 0x0000000075007209 */ /* 0x000fca0007810000 */
[----:B------:R-:W0:Y:S02]  /*b900*/  SHFL.BFLY PT, R3, R0, 0x2, 0x1f ;  /* 0x0c401f0000037f89 */ /* 0x000e2400000e0000 */
[----:B0-----:R-:W-:-:S05]  /*b910*/  FMNMX.FTZ R3, R0, R3, !PT ;  /* 0x0000000300037209 */ /* 0x001fca0007810000 */
[----:B------:R-:W0:Y:S02]  /*b920*/  SHFL.BFLY PT, R0, R3, 0x1, 0x1f ;  /* 0x0c201f0003007f89 */ /* 0x000e2400000e0000 */
[----:B0-----:R-:W-:Y:S01]  /*b930*/  FMNMX.FTZ R3, R3, R0, !PT ;  /* 0x0000000003037209 */ /* 0x001fe20007810000 */
[----:B------:R-:W-:-:S04]  /*b940*/  IMAD.U32 R0, RZ, RZ, UR4 ;  /* 0x00000004ff007e24 */ /* 0x000fc8000f8e00ff */
[C---:B------:R-:W-:Y:S01]  /*b950*/  FMUL.FTZ R11, R3.reuse, R0 ;  /* 0x00000000030b7220 */ /* 0x040fe20000410000 */
[----:B------:R-:W-:-:S03]  /*b960*/  FADD.FTZ R6, -R3, R6 ;  /* 0x0000000603067221 */ /* 0x000fc60000010100 */
[-CC-:B------:R-:W-:Y:S01]  /*b970*/  FFMA.FTZ R24, R24, R0.reuse, -R11.reuse ;  /* 0x0000000018187223 */ /* 0x180fe2000001080b */
[-C--:B------:R-:W-:Y:S01]  /*b980*/  FMUL.FTZ R6, R6, R0.reuse ;  /* 0x0000000006067220 */ /* 0x080fe20000410000 */
[-CC-:B------:R-:W-:Y:S01]  /*b990*/  FFMA.FTZ R25, R25, R0.reuse, -R11.reuse ;  /* 0x0000000019197223 */ /* 0x180fe2000001080b */
[-CC-:B------:R-:W-:Y:S01]  /*b9a0*/  FFMA.FTZ R28, R28, R0.reuse, -R11.reuse ;  /* 0x000000001c1c7223 */ /* 0x180fe2000001080b */
[-CC-:B------:R-:W-:Y:S01]  /*b9b0*/  FFMA.FTZ R29, R29, R0.reuse, -R11.reuse ;  /* 0x000000001d1d7223 */ /* 0x180fe2000001080b */
[----:B------:R-:W-:Y:S01]  /*b9c0*/  MUFU.EX2 R9, R6 ;  /* 0x0000000600097308 */ /* 0x000fe20000000800 */
[-CC-:B------:R-:W-:Y:S01]  /*b9d0*/  FFMA.FTZ R21, R61, R0.reuse, -R11.reuse ;  /* 0x000000003d157223 */ /* 0x180fe2000001080b */
[-CC-:B------:R-:W-:Y:S01]  /*b9e0*/  FFMA.FTZ R32, R32, R0.reuse, -R11.reuse ;  /* 0x0000000020207223 */ /* 0x180fe2000001080b */
[----:B------:R-:W2:Y:S01]  /*b9f0*/  LDL R61, [R1+0x38] ;  /* 0x00003800013d7983 */ /* 0x000ea20000100800 */
[-CC-:B------:R-:W-:Y:S01]  /*ba00*/  FFMA.FTZ R33, R33, R0.reuse, -R11.reuse ;  /* 0x0000000021217223 */ /* 0x180fe2000001080b */
[-CC-:B------:R-:W-:Y:S01]  /*ba10*/  FFMA.FTZ R36, R36, R0.reuse, -R11.reuse ;  /* 0x0000000024247223 */ /* 0x180fe2000001080b */
[-CC-:B------:R-:W-:Y:S01]  /*ba20*/  FFMA.FTZ R37, R37, R0.reuse, -R11.reuse ;  /* 0x0000000025257223 */ /* 0x180fe2000001080b */
[-CC-:B------:R-:W-:Y:S01]  /*ba30*/  FFMA.FTZ R40, R40, R0.reuse, -R11.reuse ;  /* 0x0000000028287223 */ /* 0x180fe2000001080b */
[----:B------:R-:W0:Y:S01]  /*ba40*/  MUFU.EX2 R24, R24 ;  /* 0x0000001800187308 */ /* 0x000e220000000800 */
[-CC-:B------:R-:W-:Y:S01]  /*ba50*/  FFMA.FTZ R41, R41, R0.reuse, -R11.reuse ;  /* 0x0000000029297223 */ /* 0x180fe2000001080b */
[-CC-:B------:R-:W-:Y:S01]  /*ba60*/  FFMA.FTZ R44, R44, R0.reuse, -R11.reuse ;  /* 0x000000002c2c7223 */ /* 0x180fe2000001080b */
[-CC-:B------:R-:W-:Y:S01]  /*ba70*/  FFMA.FTZ R45, R45, R0.reuse, -R11.reuse ;  /* 0x000000002d2d7223 */ /* 0x180fe2000001080b */
[-CC-:B------:R-:W-:Y:S01]  /*ba80*/  FFMA.FTZ R48, R48, R0.reuse, -R11.reuse ;  /* 0x0000000030307223 */ /* 0x180fe2000001080b */
[-CC-:B------:R-:W-:Y:S01]  /*ba90*/  FFMA.FTZ R49, R49, R0.reuse, -R11.reuse ;  /* 0x0000000031317223 */ /* 0x180fe2000001080b */
[-CC-:B------:R-:W-:Y:S01]  /*baa0*/  FFMA.FTZ R52, R52, R0.reuse, -R11.reuse ;  /* 0x0000000034347223 */ /* 0x180fe2000001080b */
[-CC-:B------:R-:W-:Y:S01]  /*bab0*/  FFMA.FTZ R53, R53, R0.reuse, -R11.reuse ;  /* 0x0000000035357223 */ /* 0x180fe2000001080b */
[----:B------:R-:W1:Y:S01]  /*bac0*/  MUFU.EX2 R25, R25 ;  /* 0x0000001900197308 */ /* 0x000e620000000800 */
[-CC-:B------:R-:W-:Y:S01]  /*bad0*/  FFMA.FTZ R56, R56, R0.reuse, -R11.reuse ;  /* 0x0000000038387223 */ /* 0x180fe2000001080b */
[-CC-:B------:R-:W-:Y:S01]  /*bae0*/  FFMA.FTZ R57, R57, R0.reuse, -R11.reuse ;  /* 0x0000000039397223 */ /* 0x180fe2000001080b */
[----:B------:R-:W-:-:S05]  /*baf0*/  FFMA.FTZ R60, R60, R0, -R11 ;  /* 0x000000003c3c7223 */ /* 0x000fca000001080b */
[----:B------:R-:W3:Y:S01]  /*bb00*/  MUFU.EX2 R28, R28 ;  /* 0x0000001c001c7308 */ /* 0x000ee20000000800 */
[----:B0-----:R-:W-:-:S07]  /*bb10*/  FFMA.FTZ R6, R9, R4, R24 ;  /* 0x0000000409067223 */ /* 0x001fce0000010018 */
[----:B------:R-:W0:Y:S01]  /*bb20*/  MUFU.EX2 R10, R29 ;  /* 0x0000001d000a7308 */ /* 0x000e220000000800 */
[----:B-1----:R-:W-:-:S04]  /*bb30*/  FADD.FTZ R6, R25, R6 ;  /* 0x0000000619067221 */ /* 0x002fc80000010000 */
[----:B---3--:R-:W-:-:S04]  /*bb40*/  FADD.FTZ R6, R28, R6 ;  /* 0x000000061c067221 */ /* 0x008fc80000010000 */
[C---:B0-----:R-:W-:Y:S01]  /*bb50*/  FADD.FTZ R29, R10.reuse, R6 ;  /* 0x000000060a1d7221 */ /* 0x041fe20000010000 */
[----:B------:R-:W-:Y:S02]  /*bb60*/  F2FP.BF16.F32.PACK_AB R6, R10, R28 ;  /* 0x0000001c0a06723e */ /* 0x000fe400000010ff */
        /* <DEDUP_REMOVED lines=47> */
[----:B------:R-:W-:Y:S01]  /*be60*/  FMNMX.FTZ R10, R119, R10, !PT ;  /* 0x0000000a770a7209 */ /* 0x000fe20007810000 */
[-CC-:B------:R-:W-:Y:S01]  /*be70*/  FFMA.FTZ R64, R64, R0.reuse, -R11.reuse ;  /* 0x0000000040407223 */ /* 0x180fe2000001080b */
        /* <DEDUP_REMOVED lines=26> */
[----:B------:R-:W-:-:S02]  /*c020*/  FFMA.FTZ R117, R117, R0, -R11 ;  /* 0x0000000075757223 */ /* 0x000fc4000001080b */
[----:B------:R-:W0:Y:S02]  /*c030*/  SHFL.BFLY PT, R11, R10, 0x2, 0x1f ;  /* 0x0c401f000a0b7f89 */ /* 0x000e2400000e0000 */
[----:B0-----:R-:W-:-:S05]  /*c040*/  FMNMX.FTZ R10, R10, R11, !PT ;  /* 0x0000000b0a0a7209 */ /* 0x001fca0007810000 */
[----:B------:R-:W0:Y:S02]  /*c050*/  SHFL.BFLY PT, R11, R10, 0x1, 0x1f ;  /* 0x0c201f000a0b7f89 */ /* 0x000e2400000e0000 */
[----:B0-----:R-:W-:-:S05]  /*c060*/  FMNMX.FTZ R10, R10, R11, !PT ;  /* 0x0000000b0a0a7209 */ /* 0x001fca0007810000 */
[----:B------:R-:W-:-:S04]  /*c070*/  FMUL.FTZ R11, R10, R0 ;  /* 0x000000000a0b7220 */ /* 0x000fc80000410000 */
        /* <DEDUP_REMOVED lines=47> */
[----:B------:R-:W-:Y:S01]  /*c370*/  FFMA.FTZ R119, R119, R0, -R11 ;  /* 0x0000000077777223 */ /* 0x000fe2000001080b */
[----:B------:R-:W-:-:S05]  /*c380*/  VIADD R11, R2, 0x400 ;  /* 0x00000400020b7836 */ /* 0x000fca0000000000 */
[----:B------:R-:W-:-:S04]  /*c390*/  SHF.R.U32.HI R11, RZ, 0x4, R11 ;  /* 0x00000004ff0b7819 */ /* 0x000fc8000001160b */
[----:B------:R-:W-:-:S05]  /*c3a0*/  LOP3.LUT R11, R11, 0x3fff, RZ, 0xc0, !PT ;  /* 0x00003fff0b0b7812 */ /* 0x000fca00078ec0ff */
[----:B------:R-:W-:-:S04]  /*c3b0*/  IMAD R12, R7, 0x600, R11 ;  /* 0x00000600070c7824 */ /* 0x000fc800078e020b */
[----:B------:R-:W-:-:S05]  /*c3c0*/  VIADD R14, R12, 0x80 ;  /* 0x000000800c0e7836 */ /* 0x000fca0000000000 */
[----:B------:R-:W-:Y:S01]  /*c3d0*/  R2UR UR10, R14 ;  /* 0x000000000e0a72ca */ /* 0x000fe200000e0000 */
        /* <DEDUP_REMOVED lines=12> */
[----:B------:R-:W-:Y:S02]  /*c4a0*/  VIADD R14, R12, 0x400 ;  /* 0x000004000c0e7836 */ /* 0x000fe40000000000 */
[----:B--2---:R-:W-:-:S03]  /*c4b0*/  VIADD R11, R61, 0x1e800 ;  /* 0x0001e8003d0b7836 */ /* 0x004fc60000000000 */
[----:B------:R-:W-:Y:S01]  /*c4c0*/  R2UR UR42, R14 ;  /* 0x000000000e2a72ca */ /* 0x000fe200000e0000 */
[C---:B------:R-:W-:Y:S01]  /*c4d0*/  VIADD R14, R12.reuse, 0x480 ;  /* 0x000004800c0e7836 */ /* 0x040fe20000000000 */
[----:B------:R-:W-:Y:S02]  /*c4e0*/  SHF.R.U32.HI R11, RZ, 0x4, R11 ;  /* 0x00000004ff0b7819 */ /* 0x000fe4000001160b */
[----:B------:R-:W-:Y:S02]  /*c4f0*/  R2UR UR6, R12 ;  /* 0x000000000c0672ca */ /* 0x000fe400000e0000 */
[----:B------:R-:W-:Y:S01]  /*c500*/  R2UR UR46, R14 ;  /* 0x000000000e2e72ca */ /* 0x000fe200000e0000 */
[C---:B------:R-:W-:Y:S02]  /*c510*/  VIADD R14, R12.reuse, 0x500 ;  /* 0x000005000c0e7836 */ /* 0x040fe40000000000 */
[----:B------:R-:W-:Y:S01]  /*c520*/  VIADD R12, R12, 0x580 ;  /* 0x000005800c0c7836 */ /* 0x000fe20000000000 */
[----:B------:R-:W-:Y:S01]  /*c530*/  LOP3.LUT R11, R11, 0x3fff, RZ, 0xc0, !PT ;  /* 0x00003fff0b0b7812 */ /* 0x000fe200078ec0ff */
[----:B------:R-:W-:-:S03]  /*c540*/  IMAD.MOV.U32 R13, RZ, RZ, 0x40000040 ;  /* 0x40000040ff0d7424 */ /* 0x000fc600078e00ff */
[----:B------:R-:W-:Y:S02]  /*c550*/  R2UR UR54, R12 ;  /* 0x000000000c3672ca */ /* 0x000fe400000e0000 */
[----:B------:R-:W-:Y:S02]  /*c560*/  LOP3.LUT R12, R11, 0x10000, RZ, 0xfc, !PT ;  /* 0x000100000b0c7812 */ /* 0x000fe400078efcff */
[C---:B------:R-:W-:Y:S02]  /*c570*/  R2UR UR7, R13.reuse ;  /* 0x000000000d0772ca */ /* 0x040fe400000e0000 */
[----:B------:R-:W-:Y:S02]  /*c580*/  R2UR UR4, R12 ;  /* 0x000000000c0472ca */ /* 0x000fe400000e0000 */
[----:B------:R-:W-:Y:S01]  /*c590*/  R2UR UR5, R13 ;  /* 0x000000000d0572ca */ /* 0x000fe200000e0000 */
[----:B------:R-:W-:-:S12]  /*c5a0*/  WARPGROUP.ARRIVE ;  /* 0x00000000000079c5 */ /* 0x000fd80000000000 */
[----:B------:R-:W-:Y:S01]  /*c5b0*/  HGMMA.64x64x16.F32.BF16 R120, gdesc[UR4].tnspB, R120, gsb0 ;  /* 0x40e00000047879f0 */ /* 0x000fe20008001878 */
[----:B------:R-:W-:Y:S01]  /*c5c0*/  IMAD.MOV.U32 R15, RZ, RZ, 0x40000040 ;  /* 0x40000040ff0f7424 */ /* 0x000fe200078e00ff */
[----:B------:R-:W-:Y:S01]  /*c5d0*/  R2UR UR50, R14 ;  /* 0x000000000e3272ca */ /* 0x000fe200000e0000 */
[----:B------:R-:W-:-:S03]  /*c5e0*/  VIADD R14, R12, 0x2 ;  /* 0x000000020c0e7836 */ /* 0x000fc60000000000 */
[C---:B------:R-:W-:Y:S02]  /*c5f0*/  R2UR UR11, R15.reuse ;  /* 0x000000000f0b72ca */ /* 0x040fe400000e0000 */
[C---:B------:R-:W-:Y:S02]  /*c600*/  R2UR UR15, R15.reuse ;  /* 0x000000000f0f72ca */ /* 0x040fe400000e0000 */
[C---:B------:R-:W-:Y:S02]  /*c610*/  R2UR UR19, R15.reuse ;  /* 0x000000000f1372ca */ /* 0x040fe400000e0000 */
[C---:B------:R-:W-:Y:S02]  /*c620*/  R2UR UR23, R15.reuse ;  /* 0x000000000f1772ca */ /* 0x040fe400000e0000 */
[C---:B------:R-:W-:Y:S02]  /*c630*/  R2UR UR27, R15.reuse ;  /* 0x000000000f1b72ca */ /* 0x040fe400000e0000 */
[----:B------:R-:W-:-:S02]  /*c640*/  R2UR UR31, R15 ;  /* 0x000000000f1f72ca */ /* 0x000fc400000e0000 */
[C---:B------:R-:W-:Y:S02]  /*c650*/  R2UR UR35, R15.reuse ;  /* 0x000000000f2372ca */ /* 0x040fe400000e0000 */
[C---:B------:R-:W-:Y:S02]  /*c660*/  R2UR UR43, R15.reuse ;  /* 0x000000000f2b72ca */ /* 0x040fe400000e0000 */
[C---:B------:R-:W-:Y:S02]  /*c670*/  R2UR UR47, R15.reuse ;  /* 0x000000000f2f72ca */ /* 0x040fe400000e0000 */
[----:B------:R-:W-:Y:S01]  /*c680*/  R2UR UR51, R15 ;  /* 0x000000000f3372ca */ /* 0x000fe200000e0000 */
[----:B------:R-:W-:Y:S01]  /*c690*/  IMAD.MOV.U32 R15, RZ, RZ, 0x40000040 ;  /* 0x40000040ff0f7424 */ /* 0x000fe200078e00ff */
[----:B------:R-:W-:-:S04]  /*c6a0*/  R2UR UR8, R14 ;  /* 0x000000000e0872ca */ /* 0x000fc800000e0000 */
[----:B------:R-:W-:Y:S01]  /*c6b0*/  R2UR UR9, R15 ;  /* 0x000000000f0972ca */ /* 0x000fe200000e0000 */
[----:B------:R-:W-:Y:S02]  /*c6c0*/  WARPGROUP.DEPBAR.LE gsb0, 0x0 ;  /* 0x00008000000079c5 */ /* 0x000fe40000010000 */
[----:B------:R-:W-:-:S10]  /*c6d0*/  WARPGROUP.ARRIVE ;  /* 0x00000000000079c5 */ /* 0x000fd40000000000 */
[----:B------:R-:W-:Y:S01]  /*c6e0*/  HGMMA.64x64x16.F32.BF16 R120, gdesc[UR8].tnspB, R120, gsb0 ;  /* 0x40e00000087879f0 */ /* 0x000fe20008001878 */
[----:B------:R-:W-:Y:S02]  /*c6f0*/  VIADD R14, R12, 0x4 ;  /* 0x000000040c0e7836 */ /* 0x000fe40000000000 */
[----:B------:R-:W-:-:S03]  /*c700*/  IMAD.MOV.U32 R15, RZ, RZ, 0x40000040 ;  /* 0x40000040ff0f7424 */ /* 0x000fc600078e00ff */
[----:B------:R-:W-:Y:S02]  /*c710*/  R2UR UR12, R14 ;  /* 0x000000000e0c72ca */ /* 0x000fe400000e0000 */
        /* <DEDUP_REMOVED lines=25> */
[----:B------:R-:W-:Y:S01]  /*c8b0*/  IMAD.MOV.U32 R15, RZ, RZ, 0x40000040 ;  /* 0x40000040ff0f7424 */ /* 0x000fe200078e00ff */
[----:B------:R-:W-:-:S04]  /*c8c0*/  IADD3 R14, R12, 0x604, RZ ;  /* 0x000006040c0e7810 */ /* 0x000fc80007ffe0ff */
        /* <DEDUP_REMOVED lines=33> */
[----:B------:R-:W-:Y:S01]  /*cae0*/  R2UR UR55, R13 ;  /* 0x000000000d3772ca */ /* 0x000fe200000e0000 */
[----:B------:R-:W-:Y:S02]  /*caf0*/  VIADD R12, R12, 0xc06 ;  /* 0x00000c060c0c7836 */ /* 0x000fe40000000000 */
[----:B------:R-:W-:-:S03]  /*cb00*/  IMAD.MOV.U32 R13, RZ, RZ, 0x40000040 ;  /* 0x40000040ff0d7424 */ /* 0x000fc600078e00ff */
[----:B------:R-:W-:Y:S02]  /*cb10*/  R2UR UR52, R12 ;  /* 0x000000000c3472ca */ /* 0x000fe400000e0000 */
[----:B------:R-:W-:Y:S01]  /*cb20*/  R2UR UR53, R13 ;  /* 0x000000000d3572ca */ /* 0x000fe200000e0000 */
[----:B------:R-:W0:Y:S01]  /*cb30*/  S2R R61, SR_TID.X ;  /* 0x00000000003d7919 */ /* 0x000e220000002100 */
[----:B------:R-:W-:-:S04]  /*cb40*/  FADD.FTZ R5, -R10, R5 ;  /* 0x000000050a057221 */ /* 0x000fc80000010100 */
[----:B------:R-:W-:Y:S01]  /*cb50*/  FMUL.FTZ R5, R5, R0 ;  /* 0x0000000005057220 */ /* 0x000fe20000410000 */
[----:B------:R-:W-:Y:S02]  /*cb60*/  WARPGROUP.DEPBAR.LE gsb0, 0x0 ;  /* 0x00008000000079c5 */ /* 0x000fe40000010000 */
[----:B------:R-:W-:-:S06]  /*cb70*/  WARPGROUP.ARRIVE ;  /* 0x00000000000079c5 */ /* 0x000fcc0000000000 */
[----:B------:R-:W-:Y:S01]  /*cb80*/  HGMMA.64x64x16.F32.BF16 R120, gdesc[UR52].tnspB, R120, gsb0 ;  /* 0x40e00000347879f0 */ /* 0x000fe20008001878 */
[----:B------:R-:W-:Y:S01]  /*cb90*/  MUFU.EX2 R11, R5 ;  /* 0x00000005000b7308 */ /* 0x000fe20000000800 */
[----:B------:R-:W-:Y:S02]  /*cba0*/  F2FP.BF16.F32.PACK_AB R4, R25, R24 ;  /* 0x000000181904723e */ /* 0x000fe400000010ff */
[----:B0-----:R-:W-:-:S05]  /*cbb0*/  SHF.R.U32.HI R24, RZ, 0x7, R61 ;  /* 0x00000007ff187819 */ /* 0x001fca000001163d */
[----:B------:R-:W0:Y:S01]  /*cbc0*/  MUFU.EX2 R5, R26 ;  /* 0x0000001a00057308 */ /* 0x000e220000000800 */
[----:B------:R-:W-:-:S07]  /*cbd0*/  @!P1 IMAD R14, R152, 0x8, R2 ;  /* 0x00000008980e9824 */ /* 0x000fce00078e0202 */
[----:B------:R-:W1:Y:S08]  /*cbe0*/  MUFU.EX2 R27, R27 ;  /* 0x0000001b001b7308 */ /* 0x000e700000000800 */
[----:B------:R-:W-:Y:S08]  /*cbf0*/  MUFU.EX2 R30, R30 ;  /* 0x0000001e001e7308 */ /* 0x000ff00000000800 */
[----:B------:R-:W2:Y:S01]  /*cc00*/  MUFU.EX2 R31, R31 ;  /* 0x0000001f001f7308 */ /* 0x000ea20000000800 */
[----:B------:R-:W-:Y:S01]  /*cc10*/  @!P1 IMAD R13, R7, 0x8, R2 ;  /* 0x00000008070d9824 */ /* 0x000fe200078e0202 */
[----:B------:R-:W-:Y:S01]  /*cc20*/  ISETP.GE.U32.AND P2, PT, R61, 0x180, PT ;  /* 0x000001803d00780c */ /* 0x000fe20003f46070 */
[----:B------:R-:W-:-:S02]  /*cc30*/  VIADD R12, R24, 0x9 ;  /* 0x00000009180c7836 */ /* 0x000fc40000000000 */
[----:B0-----:R-:W-:Y:S01]  /*cc40*/  FFMA.FTZ R20, R11, R20, R5 ;  /* 0x000000140b147223 */ /* 0x001fe20000010005 */
[----:B------:R-:W-:Y:S01]  /*cc50*/  @!P1 VIADD R14, R14, 0x30840 ;  /* 0x000308400e0e9836 */ /* 0x000fe20000000000 */
[----:B------:R-:W3:Y:S01]  /*cc60*/  LDL R61, [R1+0x4] ;  /* 0x00000400013d7983 */ /* 0x000ee20000100800 */
[----:B------:R-:W-:Y:S01]  /*cc70*/  @!P1 VIADD R13, R13, 0x30860 ;  /* 0x000308600d0d9836 */ /* 0x000fe20000000000 */
[----:B------:R-:W-:Y:S02]  /*cc80*/  SEL R12, R12, 0x9, !P2 ;  /* 0x000000090c0c7807 */ /* 0x000fe40005000000 */
[----:B------:R-:W-:Y:S02]  /*cc90*/  @!P1 PRMT R14, RZ, 0x654, R14 ;  /* 0x00000654ff0e9816 */ /* 0x000fe4000000000e */
[----:B-1----:R-:W-:Y:S02]  /*cca0*/  F2FP.BF16.F32.PACK_AB R5, R27, R5 ;  /* 0x000000051b05723e */ /* 0x002fe400000010ff */
[----:B------:R-:W-:-:S02]  /*ccb0*/  @!P1 PRMT R13, RZ, 0x654, R13 ;  /* 0x00000654ff0d9816 */ /* 0x000fc4000000000d */
[----:B--2---:R-:W-:Y:S01]  /*ccc0*/  F2FP.BF16.F32.PACK_AB R7, R31, R30 ;  /* 0x0000001e1f07723e */ /* 0x004fe200000010ff */
[----:B------:R-:W-:Y:S02]  /*ccd0*/  WARPGROUP.DEPBAR.LE gsb0, 0x0 ;  /* 0x00008000000079c5 */ /* 0x000fe40000010000 */
[----:B------:R0:W-:Y:S06]  /*cce0*/  BAR.ARV R12, 0x100 ;  /* 0x0004000c0000751d */ /* 0x0001ec0000002000 */
[----:B------:R-:W-:Y:S01]  /*ccf0*/  @!P1 SYNCS.ARRIVE.TRANS64.RED.A1T0 RZ, [R14+URZ], RZ ;  /* 0x000000ff0eff99a7 */ /* 0x000fe2000810043f */
[----:B------:R1:W-:Y:S01]  /*cd00*/  @!P1 SYNCS.ARRIVE.TRANS64.RED.A1T0 RZ, [R13+URZ], RZ ;  /* 0x000000ff0dff99a7 */ /* 0x0003e2000810043f */
[----:B------:R2:W-:Y:S02]  /*cd10*/  STSM.16.M88.4 [R157+0x1e800], R4 ;  /* 0x01e800049d007844 */ /* 0x0005e40000000200 */
[----:B--2---:R2:W-:Y:S02]  /*cd20*/  MUFU.EX2 R6, R36 ;  /* 0x0000002400067308 */ /* 0x0045e40000000800 */
[----:B--2---:R-:W2:Y:S06]  /*cd30*/  LDL R36, [R1+0x48] ;  /* 0x0000480001247983 */ /* 0x004eac0000100800 */
[----:B------:R4:W-:Y:S02]  /*cd40*/  MUFU.EX2 R4, R33 ;  /* 0x0000002100047308 */ /* 0x0009e40000000800 */
[----:B----4-:R-:W4:Y:S06]  /*cd50*/  LDL R33, [R1+0x8] ;  /* 0x0000080001217983 */ /* 0x010f2c0000100800 */
[----:B------:R-:W5:Y:S01]  /*cd60*/  MUFU.EX2 R32, R32 ;  /* 0x0000002000207308 */ /* 0x000f620000000800 */
[----:B0-----:R-:W-:-:S07]  /*cd70*/  FADD.FTZ R12, R27, R20 ;  /* 0x000000141b0c7221 */ /* 0x001fce0000010000 */
[----:B------:R-:W0:Y:S01]  /*cd80*/  MUFU.EX2 R5, R34 ;  /* 0x0000002200057308 */ /* 0x000e220000000800 */
[----:B------:R-:W-:-:S07]  /*cd90*/  FADD.FTZ R12, R30, R12 ;  /* 0x0000000c1e0c7221 */ /* 0x000fce0000010000 */
[----:B------:R-:W0:Y:S01]  /*cda0*/  MUFU.EX2 R35, R35 ;  /* 0x0000002300237308 */ /* 0x000e220000000800 */
[----:B-----5:R-:W-:-:S07]  /*cdb0*/  FADD.FTZ R29, R32, R29 ;  /* 0x0000001d201d7221 */ /* 0x020fce0000010000 */
[----:B------:R-:W5:Y:S01]  /*cdc0*/  MUFU.EX2 R7, R37 ;  /* 0x0000002500077308 */ /* 0x000f620000000800 */
[----:B------:R-:W-:Y:S01]  /*cdd0*/  FADD.FTZ R12, R31, R12 ;  /* 0x0000000c1f0c7221 */ /* 0x000fe20000010000 */
[----:B------:R-:W-:-:S06]  /*cde0*/  FADD.FTZ R29, R4, R29 ;  /* 0x0000001d041d7221 */ /* 0x000fcc0000010000 */
[----:B------:R-:W5:Y:S08]  /*cdf0*/  MUFU.EX2 R38, R38 ;  /* 0x0000002600267308 */ /* 0x000f700000000800 */
[----:B-1----:R-:W1:Y:S01]  /*ce00*/  MUFU.EX2 R13, R40 ;  /* 0x00000028000d7308 */ /* 0x002e620000000800 */
[----:B0-----:R-:W-:Y:S01]  /*ce10*/  FADD.FTZ R12, R5, R12 ;  /* 0x0000000c050c7221 */ /* 0x001fe20000010000 */
[----:B------:R-:W-:-:S06]  /*ce20*/  FADD.FTZ R29, R6, R29 ;  /* 0x0000001d061d7221 */ /* 0x000fcc0000010000 */
[----:B------:R-:W0:Y:S01]  /*ce30*/  MUFU.EX2 R15, R41 ;  /* 0x00000029000f7308 */ /* 0x000e220000000800 */
[----:B------:R-:W-:Y:S01]  /*ce40*/  FADD.FTZ R12, R35, R12 ;  /* 0x0000000c230c7221 */ /* 0x000fe20000010000 */
[----:B-----5:R-:W-:-:S06]  /*ce50*/  FADD.FTZ R29, R7, R29 ;  /* 0x0000001d071d7221 */ /* 0x020fcc0000010000 */
[----:B------:R-:W5:Y:S01]  /*ce60*/  MUFU.EX2 R44, R44 ;  /* 0x0000002c002c7308 */ /* 0x000f620000000800 */
[----:B------:R-:W-:Y:S01]  /*ce70*/  F2FP.BF16.F32.PACK_AB R6, R7, R6 ;  /* 0x000000060706723e */ /* 0x000fe200000010ff */
[----:B------:R-:W-:Y:S01]  /*ce80*/  FADD.FTZ R7, R38, R12 ;  /* 0x0000000c26077221 */ /* 0x000fe20000010000 */
[----:B-1----:R-:W-:-:S05]  /*ce90*/  FADD.FTZ R12, R13, R29 ;  /* 0x0000001d0d0c7221 */ /* 0x002fca0000010000 */
[----:B------:R-:W1:Y:S01]  /*cea0*/  MUFU.EX2 R14, R45 ;  /* 0x0000002d000e7308 */ /* 0x000e620000000800 */
[----:B0-----:R-:W-:-:S07]  /*ceb0*/  FADD.FTZ R30, R15, R12 ;  /* 0x0000000c0f1e7221 */ /* 0x001fce0000010000 */
[----:B------:R-:W0:Y:S01]  /*cec0*/  MUFU.EX2 R48, R48 ;  /* 0x0000003000307308 */ /* 0x000e220000000800 */
[----:B------:R-:W-:Y:S01]  /*ced0*/  F2FP.BF16.F32.PACK_AB R12, R15, R13 ;  /* 0x0000000d0f0c723e */ /* 0x000fe200000010ff */
[----:B-----5:R-:W-:-:S06]  /*cee0*/  FADD.FTZ R15, R44, R30 ;  /* 0x0000001e2c0f7221 */ /* 0x020fcc0000010000 */
[----:B------:R-:W5:Y:S01]  /*cef0*/  MUFU.EX2 R24, R49 ;  /* 0x0000003100187308 */ /* 0x000f620000000800 */
[----:B-1----:R-:W-:-:S07]  /*cf00*/  FADD.FTZ R15, R14, R15 ;  /* 0x0000000f0e0f7221 */ /* 0x002fce0000010000 */
[----:B------:R-:W1:Y:S01]  /*cf10*/  MUFU.EX2 R52, R52 ;  /* 0x0000003400347308 */ /* 0x000e620000000800 */
[----:B0-----:R-:W-:-:S07]  /*cf20*/  FADD.FTZ R15, R48, R15 ;  /* 0x0000000f300f7221 */ /* 0x001fce0000010000 */
[----:B------:R-:W0:Y:S08]  /*cf30*/  MUFU.EX2 R26, R53 ;  /* 0x00000035001a7308 */ /* 0x000e300000000800 */
[----:B------:R-:W0:Y:S01]  /*cf40*/  MUFU.EX2 R39, R39 ;  /* 0x0000002700277308 */ /* 0x000e220000000800 */
[----:B-----5:R-:W-:-:S07]  /*cf50*/  FADD.FTZ R15, R24, R15 ;  /* 0x0000000f180f7221 */ /* 0x020fce0000010000 */
[----:B------:R-:W5:Y:S01]  /*cf60*/  MUFU.EX2 R56, R56 ;  /* 0x0000003800387308 */ /* 0x000f620000000800 */
[----:B-1----:R-:W-:-:S07]  /*cf70*/  FADD.FTZ R15, R52, R15 ;  /* 0x0000000f340f7221 */ /* 0x002fce0000010000 */
[----:B------:R-:W1:Y:S01]  /*cf80*/  MUFU.EX2 R28, R57 ;  /* 0x00000039001c7308 */ /* 0x000e620000000800 */
[----:B0-----:R-:W-:Y:S01]  /*cf90*/  FADD.FTZ R15, R26, R15 ;  /* 0x0000000f1a0f7221 */ /* 0x001fe20000010000 */
[----:B------:R-:W-:Y:S01]  /*cfa0*/  FADD.FTZ R29, R39, R7 ;  /* 0x00000007271d7221 */ /* 0x000fe20000010000 */
[----:B------:R-:W-:Y:S02]  /*cfb0*/  F2FP.BF16.F32.PACK_AB R4, R4, R32 ;  /* 0x000000200404723e */ /* 0x000fe400000010ff */
[----:B------:R-:W-:Y:S01]  /*cfc0*/  F2FP.BF16.F32.PACK_AB R5, R35, R5 ;  /* 0x000000052305723e */ /* 0x000fe200000010ff */
[----:B------:R-:W3:Y:S01]  /*cfd0*/  LDL R32, [R1+0x50] ;  /* 0x0000500001207983 */ /* 0x000ee20000100800 */
[----:B------:R-:W-:Y:S01]  /*cfe0*/  F2FP.BF16.F32.PACK_AB R7, R39, R38 ;  /* 0x000000262707723e */ /* 0x000fe200000010ff */
[----:B-----5:R-:W-:-:S04]  /*cff0*/  FADD.FTZ R15, R56, R15 ;  /* 0x0000000f380f7221 */ /* 0x020fc80000010000 */
[C---:B-1----:R-:W-:Y:S01]  /*d000*/  FADD.FTZ R15, R28.reuse, R15 ;  /* 0x0000000f1c0f7221 */ /* 0x042fe20000010000 */
[----:B------:R-:W0:Y:S08]  /*d010*/  MUFU.EX2 R42, R42 ;  /* 0x0000002a002a7308 */ /* 0x000e300000000800 */
[----:B------:R-:W1:Y:S01]  /*d020*/  MUFU.EX2 R43, R43 ;  /* 0x0000002b002b7308 */ /* 0x000e620000000800 */
[----:B--2---:R2:W-:Y:S02]  /*d030*/  STSM.16.M88.4 [R36], R4 ;  /* 0x0000000424007844 */ /* 0x0045e40000000200 */
[----:B--2---:R-:W-:-:S02]  /*d040*/  F2FP.BF16.F32.PACK_AB R4, R28, R56 ;  /* 0x000000381c04723e */ /* 0x004fc400000010ff */
[----:B------:R-:W2:Y:S03]  /*d050*/  LDL R28, [R1+0x4c] ;  /* 0x00004c00011c7983 */ /* 0x000ea60000100800 */
[----:B------:R-:W5:Y:S01]  /*d060*/  MUFU.EX2 R46, R46 ;  /* 0x0000002e002e7308 */ /* 0x000f620000000800 */
[----:B0-----:R-:W-:-:S07]  /*d070*/  FADD.FTZ R13, R42, R29 ;  /* 0x0000001d2a0d7221 */ /* 0x001fce0000010000 */
[----:B------:R-:W0:Y:S01]  /*d080*/  MUFU.EX2 R47, R47 ;  /* 0x0000002f002f7308 */ /* 0x000e220000000800 */
[----:B-1----:R-:W-:-:S07]  /*d090*/  FADD.FTZ R13, R43, R13 ;  /* 0x0000000d2b0d7221 */ /* 0x002fce0000010000 */
[----:B------:R-:W1:Y:S01]  /*d0a0*/  MUFU.EX2 R25, R50 ;  /* 0x0000003200197308 */ /* 0x000e620000000800 */
[----:B-----5:R-:W-:-:S07]  /*d0b0*/  FADD.FTZ R13, R46, R13 ;  /* 0x0000000d2e0d7221 */ /* 0x020fce0000010000 */
        /* <DEDUP_REMOVED lines=8> */
[----:B------:R-:W0:Y:S08]  /*d140*/  MUFU.EX2 R60, R60 ;  /* 0x0000003c003c7308 */ /* 0x000e300000000800 */
[----:B------:R-:W4:Y:S01]  /*d150*/  MUFU.EX2 R59, R59 ;  /* 0x0000003b003b7308 */ /* 0x000f220000000800 */
[----:B-1----:R-:W-:-:S07]  /*d160*/  FADD.FTZ R13, R55, R13 ;  /* 0x0000000d370d7221 */ /* 0x002fce0000010000 */
[----:B------:R-:W1:Y:S08]  /*d170*/  MUFU.EX2 R21, R21 ;  /* 0x0000001500157308 */ /* 0x000e700000000800 */
[----:B------:R-:W1:Y:S01]  /*d180*/  MUFU.EX2 R62, R62 ;  /* 0x0000003e003e7308 */ /* 0x000e620000000800 */
[----:B-----5:R-:W-:-:S07]  /*d190*/  FADD.FTZ R13, R58, R13 ;  /* 0x0000000d3a0d7221 */ /* 0x020fce0000010000 */
[----:B------:R-:W5:Y:S08]  /*d1a0*/  MUFU.EX2 R64, R64 ;  /* 0x0000004000407308 */ /* 0x000f700000000800 */
[----:B------:R-:W5:Y:S01]  /*d1b0*/  MUFU.EX2 R63, R63 ;  /* 0x0000003f003f7308 */ /* 0x000f620000000800 */
[----:B0-----:R-:W-:Y:S01]  /*d1c0*/  FADD.FTZ R30, R60, R15 ;  /* 0x0000000f3c1e7221 */ /* 0x001fe20000010000 */
[----:B----4-:R-:W-:-:S06]  /*d1d0*/  FADD.FTZ R15, R59, R13 ;  /* 0x0000000d3b0f7221 */ /* 0x010fcc0000010000 */
[----:B------:R-:W0:Y:S08]  /*d1e0*/  MUFU.EX2 R20, R65 ;  /* 0x0000004100147308 */ /* 0x000e300000000800 */
[----:B------:R-:W4:Y:S01]  /*d1f0*/  MUFU.EX2 R66, R66 ;  /* 0x0000004200427308 */ /* 0x000f220000000800 */
[----:B-1----:R-:W-:Y:S01]  /*d200*/  FADD.FTZ R30, R21, R30 ;  /* 0x0000001e151e7221 */ /* 0x002fe20000010000 */
[----:B------:R-:W-:-:S06]  /*d210*/  FADD.FTZ R31, R62, R15 ;  /* 0x0000000f3e1f7221 */ /* 0x000fcc0000010000 */
[----:B------:R-:W1:Y:S08]  /*d220*/  MUFU.EX2 R68, R68 ;  /* 0x0000004400447308 */ /* 0x000e700000000800 */
[----:B------:R-:W3:Y:S01]  /*d230*/  MUFU.EX2 R67, R67 ;  /* 0x0000004300437308 */ /* 0x000ee20000000800 */
[----:B-----5:R-:W-:Y:S01]  /*d240*/  FADD.FTZ R30, R64, R30 ;  /* 0x0000001e401e7221 */ /* 0x020fe20000010000 */
[----:B------:R-:W-:-:S06]  /*d250*/  FADD.FTZ R31, R63, R31 ;  /* 0x0000001f3f1f7221 */ /* 0x000fcc0000010000 */
[----:B------:R-:W5:Y:S08]  /*d260*/  MUFU.EX2 R69, R69 ;  /* 0x0000004500457308 */ /* 0x000f700000000800 */
[----:B------:R-:W5:Y:S01]  /*d270*/  MUFU.EX2 R70, R70 ;  /* 0x0000004600467308 */ /* 0x000f620000000800 */
[----:B0-----:R-:W-:Y:S01]  /*d280*/  FADD.FTZ R30, R20, R30 ;  /* 0x0000001e141e7221 */ /* 0x001fe20000010000 */
[----:B----4-:R-:W-:-:S06]  /*d290*/  FADD.FTZ R31, R66, R31 ;  /* 0x0000001f421f7221 */ /* 0x010fcc0000010000 */
[----:B------:R-:W0:Y:S08]  /*d2a0*/  MUFU.EX2 R72, R72 ;  /* 0x0000004800487308 */ /* 0x000e300000000800 */
[----:B------:R-:W4:Y:S01]  /*d2b0*/  MUFU.EX2 R71, R71 ;  /* 0x0000004700477308 */ /* 0x000f220000000800 */
[----:B-1----:R-:W-:Y:S01]  /*d2c0*/  FADD.FTZ R30, R68, R30 ;  /* 0x0000001e441e7221 */ /* 0x002fe20000010000 */
[----:B---3--:R-:W-:-:S06]  /*d2d0*/  FADD.FTZ R31, R67, R31 ;  /* 0x0000001f431f7221 */ /* 0x008fcc0000010000 */
        /* <DEDUP_REMOVED lines=12> */
[----:B------:R-:W-:Y:S01]  /*d3a0*/  MUFU.EX2 R80, R80 ;  /* 0x0000005000507308 */ /* 0x000fe20000000800 */
[----:B------:R-:W-:-:S07]  /*d3b0*/  F2FP.BF16.F32.PACK_AB R13, R43, R42 ;  /* 0x0000002a2b0d723e */ /* 0x000fce00000010ff */
[----:B------:R-:W1:Y:S01]  /*d3c0*/  MUFU.EX2 R79, R79 ;  /* 0x0000004f004f7308 */ /* 0x000e620000000800 */
[----:B------:R-:W-:Y:S02]  /*d3d0*/  F2FP.BF16.F32.PACK_AB R14, R14, R44 ;  /* 0x0000002c0e0e723e */ /* 0x000fe400000010ff */
[----:B------:R-:W-:-:S05]  /*d3e0*/  F2FP.BF16.F32.PACK_AB R15, R47, R46 ;  /* 0x0000002e2f0f723e */ /* 0x000fca00000010ff */
[----:B------:R-:W3:Y:S01]  /*d3f0*/  MUFU.EX2 R81, R81 ;  /* 0x0000005100517308 */ /* 0x000ee20000000800 */
[----:B-----5:R-:W-:Y:S01]  /*d400*/  FADD.FTZ R30, R76, R30 ;  /* 0x0000001e4c1e7221 */ /* 0x020fe20000010000 */
[----:B------:R-:W-:-:S06]  /*d410*/  FADD.FTZ R31, R75, R31 ;  /* 0x0000001f4b1f7221 */ /* 0x000fcc0000010000 */
[----:B------:R-:W5:Y:S01]  /*d420*/  MUFU.EX2 R82, R82 ;  /* 0x0000005200527308 */ /* 0x000f620000000800 */
[----:B------:R-:W-:Y:S01]  /*d430*/  F2FP.BF16.F32.PACK_AB R24, R24, R48 ;  /* 0x000000301818723e */ /* 0x000fe200000010ff */
[----:B------:R0:W-:Y:S01]  /*d440*/  STSM.16.M88.4 [R33], R12 ;  /* 0x0000000c21007844 */ /* 0x0001e20000000200 */
[----:B------:R-:W-:Y:S02]  /*d450*/  F2FP.BF16.F32.PACK_AB R25, R51, R25 ;  /* 0x000000193319723e */ /* 0x000fe400000010ff */
[----:B------:R-:W-:-:S03]  /*d460*/  F2FP.BF16.F32.PACK_AB R26, R26, R52 ;  /* 0x000000341a1a723e */ /* 0x000fc600000010ff */
[----:B------:R-:W5:Y:S01]  /*d470*/  MUFU.EX2 R84, R84 ;  /* 0x0000005400547308 */ /* 0x000f620000000800 */
[----:B------:R-:W-:-:S07]  /*d480*/  F2FP.BF16.F32.PACK_AB R27, R55, R27 ;  /* 0x0000001b371b723e */ /* 0x000fce00000010ff */
[----:B------:R-:W5:Y:S01]  /*d490*/  MUFU.EX2 R83, R83 ;  /* 0x0000005300537308 */ /* 0x000f620000000800 */
[----:B0-----:R-:W-:Y:S01]  /*d4a0*/  FADD.FTZ R13, R77, R30 ;  /* 0x0000001e4d0d7221 */ /* 0x001fe20000010000 */
[----:B----4-:R-:W-:Y:S01]  /*d4b0*/  FADD.FTZ R14, R78, R31 ;  /* 0x0000001f4e0e7221 */ /* 0x010fe20000010000 */
[----:B------:R0:W-:Y:S05]  /*d4c0*/  STSM.16.M88.4 [R61], R24 ;  /* 0x000000183d007844 */ /* 0x0001ea0000000200 */
[----:B------:R-:W4:Y:S01]  /*d4d0*/  MUFU.EX2 R85, R85 ;  /* 0x0000005500557308 */ /* 0x000f220000000800 */
[----:B-1----:R-:W-:-:S07]  /*d4e0*/  FADD.FTZ R15, R79, R14 ;  /* 0x0000000e4f0f7221 */ /* 0x002fce0000010000 */
[----:B------:R-:W1:Y:S01]  /*d4f0*/  MUFU.EX2 R86, R86 ;  /* 0x0000005600567308 */ /* 0x000e620000000800 */
[----:B------:R-:W-:Y:S01]  /*d500*/  F2FP.BF16.F32.PACK_AB R6, R21, R60 ;  /* 0x0000003c1506723e */ /* 0x000fe200000010ff */
[----:B0-----:R-:W-:-:S06]  /*d510*/  FADD.FTZ R24, R80, R13 ;  /* 0x0000000d50187221 */ /* 0x001fcc0000010000 */
[----:B------:R-:W0:Y:S01]  /*d520*/  MUFU.EX2 R88, R88 ;  /* 0x0000005800587308 */ /* 0x000e220000000800 */
[----:B------:R-:W-:Y:S01]  /*d530*/  F2FP.BF16.F32.PACK_AB R12, R20, R64 ;  /* 0x00000040140c723e */ /* 0x000fe200000010ff */
[----:B---3--:R-:W-:Y:S01]  /*d540*/  FADD.FTZ R21, R81, R24 ;  /* 0x0000001851157221 */ /* 0x008fe20000010000 */
[----:B-----5:R-:W-:-:S05]  /*d550*/  FADD.FTZ R20, R82, R15 ;  /* 0x0000000f52147221 */ /* 0x020fca0000010000 */
[----:B------:R-:W3:Y:S01]  /*d560*/  MUFU.EX2 R87, R87 ;  /* 0x0000005700577308 */ /* 0x000ee20000000800 */
[----:B------:R-:W-:Y:S01]  /*d570*/  FADD.FTZ R24, R84, R21 ;  /* 0x0000001554187221 */ /* 0x000fe20000010000 */
[----:B------:R-:W-:-:S06]  /*d580*/  FADD.FTZ R21, R83, R20 ;  /* 0x0000001453157221 */ /* 0x000fcc0000010000 */
[----:B------:R-:W5:Y:S08]  /*d590*/  MUFU.EX2 R89, R89 ;  /* 0x0000005900597308 */ /* 0x000f700000000800 */
[----:B------:R-:W2:Y:S01]  /*d5a0*/  MUFU.EX2 R90, R90 ;  /* 0x0000005a005a7308 */ /* 0x000ea20000000800 */
[----:B----4-:R-:W-:Y:S01]  /*d5b0*/  FADD.FTZ R25, R85, R24 ;  /* 0x0000001855197221 */ /* 0x010fe20000010000 */
[----:B-1----:R-:W-:-:S06]  /*d5c0*/  FADD.FTZ R20, R86, R21 ;  /* 0x0000001556147221 */ /* 0x002fcc0000010000 */
[----:B------:R-:W1:Y:S01]  /*d5d0*/  MUFU.EX2 R92, R92 ;  /* 0x0000005c005c7308 */ /* 0x000e620000000800 */
[----:B------:R-:W-:-:S07]  /*d5e0*/  F2FP.BF16.F32.PACK_AB R5, R59, R58 ;  /* 0x0000003a3b05723e */ /* 0x000fce00000010ff */
[----:B------:R-:W4:Y:S01]  /*d5f0*/  MUFU.EX2 R29, R91 ;  /* 0x0000005b001d7308 */ /* 0x000f220000000800 */
[----:B------:R-:W-:Y:S01]  /*d600*/  F2FP.BF16.F32.PACK_AB R7, R63, R62 ;  /* 0x0000003e3f07723e */ /* 0x000fe200000010ff */
[----:B0-----:R-:W-:-:S06]  /*d610*/  FADD.FTZ R26, R88, R25 ;  /* 0x00000019581a7221 */ /* 0x001fcc0000010000 */
[----:B------:R-:W0:Y:S01]  /*d620*/  MUFU.EX2 R93, R93 ;  /* 0x0000005d005d7308 */ /* 0x000e220000000800 */
[----:B---3--:R-:W-:-:S07]  /*d630*/  FADD.FTZ R21, R87, R20 ;  /* 0x0000001457157221 */ /* 0x008fce0000010000 */
[----:B------:R-:W3:Y:S01]  /*d640*/  MUFU.EX2 R91, R94 ;  /* 0x0000005e005b7308 */ /* 0x000ee20000000800 */
[----:B------:R2:W-:Y:S01]  /*d650*/  STSM.16.M88.4 [R157+0x24800], R4 ;  /* 0x024800049d007844 */ /* 0x0005e20000000200 */
[----:B-----5:R-:W-:-:S06]  /*d660*/  FADD.FTZ R27, R89, R26 ;  /* 0x0000001a591b7221 */ /* 0x020fcc0000010000 */
[----:B------:R-:W5:Y:S08]  /*d670*/  MUFU.EX2 R96, R96 ;  /* 0x0000006000607308 */ /* 0x000f700000000800 */
[----:B------:R-:W5:Y:S01]  /*d680*/  MUFU.EX2 R95, R95 ;  /* 0x0000005f005f7308 */ /* 0x000f620000000800 */
[----:B--2---:R-:W-:Y:S01]  /*d690*/  FADD.FTZ R4, R90, R21 ;  /* 0x000000155a047221 */ /* 0x004fe20000010000 */
[----:B-1----:R-:W-:-:S06]  /*d6a0*/  FADD.FTZ R6, R92, R27 ;  /* 0x0000001b5c067221 */ /* 0x002fcc0000010000 */
[----:B------:R-:W1:Y:S01]  /*d6b0*/  MUFU.EX2 R98, R98 ;  /* 0x0000006200627308 */ /* 0x000e620000000800 */
[----:B----4-:R-:W-:Y:S01]  /*d6c0*/  FADD.FTZ R4, R29, R4 ;  /* 0x000000041d047221 */ /* 0x010fe20000010000 */
[----:B0-----:R-:W-:-:S06]  /*d6d0*/  FADD.FTZ R5, R93, R6 ;  /* 0x000000065d057221 */ /* 0x001fcc0000010000 */
[----:B------:R-:W0:Y:S01]  /*d6e0*/  MUFU.EX2 R97, R97 ;  /* 0x0000006100617308 */ /* 0x000e220000000800 */
[----:B---3--:R-:W-:-:S07]  /*d6f0*/  FADD.FTZ R4, R91, R4 ;  /* 0x000000045b047221 */ /* 0x008fce0000010000 */
[----:B------:R-:W2:Y:S01]  /*d700*/  MUFU.EX2 R99, R99 ;  /* 0x0000006300637308 */ /* 0x000ea20000000800 */
[----:B-----5:R-:W-:Y:S01]  /*d710*/  FADD.FTZ R6, R96, R5 ;  /* 0x0000000560067221 */ /* 0x020fe20000010000 */
[----:B------:R-:W-:-:S06]  /*d720*/  FADD.FTZ R5, R95, R4 ;  /* 0x000000045f057221 */ /* 0x000fcc0000010000 */
[----:B------:R-:W3:Y:S08]  /*d730*/  MUFU.EX2 R100, R100 ;  /* 0x0000006400647308 */ /* 0x000ef00000000800 */
[----:B------:R-:W4:Y:S01]  /*d740*/  MUFU.EX2 R102, R102 ;  /* 0x0000006600667308 */ /* 0x000f220000000800 */
[----:B-1----:R-:W-:-:S07]  /*d750*/  FADD.FTZ R4, R98, R5 ;  /* 0x0000000562047221 */ /* 0x002fce0000010000 */
[----:B------:R-:W1:Y:S08]  /*d760*/  MUFU.EX2 R101, R101 ;  /* 0x0000006500657308 */ /* 0x000e700000000800 */
[----:B------:R-:W5:Y:S01]  /*d770*/  MUFU.EX2 R103, R103 ;  /* 0x0000006700677308 */ /* 0x000f620000000800 */
[----:B0-----:R-:W-:Y:S01]  /*d780*/  FADD.FTZ R7, R97, R6 ;  /* 0x0000000661077221 */ /* 0x001fe20000010000 */
[----:B--2---:R-:W-:-:S06]  /*d790*/  FADD.FTZ R5, R99, R4 ;  /* 0x0000000463057221 */ /* 0x004fcc0000010000 */
[----:B------:R-:W0:Y:S08]  /*d7a0*/  MUFU.EX2 R104, R104 ;  /* 0x0000006800687308 */ /* 0x000e300000000800 */
[----:B------:R-:W2:Y:S01]  /*d7b0*/  MUFU.EX2 R106, R106 ;  /* 0x0000006a006a7308 */ /* 0x000ea20000000800 */
[----:B---3--:R-:W-:Y:S01]  /*d7c0*/  FADD.FTZ R6, R100, R7 ;  /* 0x0000000764067221 */ /* 0x008fe20000010000 */
[----:B----4-:R-:W-:-:S06]  /*d7d0*/  FADD.FTZ R4, R102, R5 ;  /* 0x0000000566047221 */ /* 0x010fcc0000010000 */
[----:B------:R-:W3:Y:S08]  /*d7e0*/  MUFU.EX2 R105, R105 ;  /* 0x0000006900697308 */ /* 0x000ef00000000800 */
[----:B------:R-:W4:Y:S01]  /*d7f0*/  MUFU.EX2 R107, R107 ;  /* 0x0000006b006b7308 */ /* 0x000f220000000800 */
[----:B-1----:R-:W-:Y:S01]  /*d800*/  FADD.FTZ R7, R101, R6 ;  /* 0x0000000665077221 */ /* 0x002fe20000010000 */
[----:B-----5:R-:W-:-:S06]  /*d810*/  FADD.FTZ R5, R103, R4 ;  /* 0x0000000467057221 */ /* 0x020fcc0000010000 */
        /* <DEDUP_REMOVED lines=14> */
[----:B0-----:R-:W-:-:S07]  /*d900*/  FADD.FTZ R7, R109, R6 ;  /* 0x000000066d077221 */ /* 0x001fce0000010000 */
[----:B------:R-:W-:Y:S08]  /*d910*/  MUFU.EX2 R116, R116 ;  /* 0x0000007400747308 */ /* 0x000ff00000000800 */
[----:B------:R-:W0:Y:S08]  /*d920*/  MUFU.EX2 R117, R117 ;  /* 0x0000007500757308 */ /* 0x000e300000000800 */
[----:B------:R-:W-:Y:S08]  /*d930*/  MUFU.EX2 R118, R118 ;  /* 0x0000007600767308 */ /* 0x000ff00000000800 */
[----:B------:R-:W0:Y:S01]  /*d940*/  MUFU.EX2 R119, R119 ;  /* 0x0000007700777308 */ /* 0x000e220000000800 */
[----:B--2---:R-:W-:Y:S01]  /*d950*/  FADD.FTZ R5, R111, R4 ;  /* 0x000000046f057221 */ /* 0x004fe20000010000 */
[----:B------:R-:W-:Y:S01]  /*d960*/  F2FP.BF16.F32.PACK_AB R13, R67, R66 ;  /* 0x00000042430d723e */ /* 0x000fe200000010ff */
[----:B---3--:R-:W-:Y:S01]  /*d970*/  FADD.FTZ R6, R112, R7 ;  /* 0x0000000770067221 */ /* 0x008fe20000010000 */
[----:B------:R-:W-:Y:S01]  /*d980*/  F2FP.BF16.F32.PACK_AB R14, R69, R68 ;  /* 0x00000044450e723e */ /* 0x000fe200000010ff */
[----:B----4-:R-:W-:Y:S01]  /*d990*/  FADD.FTZ R5, R114, R5 ;  /* 0x0000000572057221 */ /* 0x010fe20000010000 */
        /* <DEDUP_REMOVED lines=9> */
[----:B------:R-:W-:Y:S02]  /*da30*/  F2FP.BF16.F32.PACK_AB R83, R87, R86 ;  /* 0x000000565753723e */ /* 0x000fe400000010ff */
[----:B------:R-:W-:Y:S02]  /*da40*/  F2FP.BF16.F32.PACK_AB R89, R29, R90 ;  /* 0x0000005a1d59723e */ /* 0x000fe400000010ff */
[----:B------:R-:W-:Y:S01]  /*da50*/  F2FP.BF16.F32.PACK_AB R96, R97, R96 ;  /* 0x000000606160723e */ /* 0x000fe200000010ff */
[----:B-1----:R-:W-:Y:S01]  /*da60*/  FADD.FTZ R7, R113, R6 ;  /* 0x0000000671077221 */ /* 0x002fe20000010000 */
[----:B------:R-:W-:-:S02]  /*da70*/  F2FP.BF16.F32.PACK_AB R90, R93, R92 ;  /* 0x0000005c5d5a723e */ /* 0x000fc400000010ff */
[----:B------:R-:W-:Y:S02]  /*da80*/  F2FP.BF16.F32.PACK_AB R91, R95, R91 ;  /* 0x0000005b5f5b723e */ /* 0x000fe400000010ff */
[----:B------:R-:W-:Y:S02]  /*da90*/  F2FP.BF16.F32.PACK_AB R97, R99, R98 ;  /* 0x000000626361723e */ /* 0x000fe400000010ff */
[----:B------:R-:W-:Y:S01]  /*daa0*/  F2FP.BF16.F32.PACK_AB R104, R105, R104 ;  /* 0x000000686968723e */ /* 0x000fe200000010ff */
[----:B------:R1:W-:Y:S01]  /*dab0*/  STSM.16.M88.4 [R32], R12 ;  /* 0x0000000c20007844 */ /* 0x0003e20000000200 */
[----:B------:R-:W-:Y:S01]  /*dac0*/  F2FP.BF16.F32.PACK_AB R98, R101, R100 ;  /* 0x000000646562723e */ /* 0x000fe200000010ff */
[----:B-----5:R-:W-:Y:S01]  /*dad0*/  FADD.FTZ R5, R115, R5 ;  /* 0x0000000573057221 */ /* 0x020fe20000010000 */
[----:B------:R-:W-:Y:S02]  /*dae0*/  F2FP.BF16.F32.PACK_AB R99, R103, R102 ;  /* 0x000000666763723e */ /* 0x000fe400000010ff */
[----:B------:R-:W-:-:S02]  /*daf0*/  F2FP.BF16.F32.PACK_AB R105, R107, R106 ;  /* 0x0000006a6b69723e */ /* 0x000fc400000010ff */
[----:B------:R-:W-:Y:S01]  /*db00*/  F2FP.BF16.F32.PACK_AB R112, R113, R112 ;  /* 0x000000707170723e */ /* 0x000fe200000010ff */
[----:B------:R1:W-:Y:S01]  /*db10*/  STSM.16.M88.4 [R33+0x6000], R24 ;  /* 0x0060001821007844 */ /* 0x0003e20000000200 */
[----:B------:R-:W-:Y:S02]  /*db20*/  F2FP.BF16.F32.PACK_AB R106, R109, R108 ;  /* 0x0000006c6d6a723e */ /* 0x000fe400000010ff */
[----:B------:R-:W-:Y:S02]  /*db30*/  F2FP.BF16.F32.PACK_AB R107, R111, R110 ;  /* 0x0000006e6f6b723e */ /* 0x000fe400000010ff */
[----:B------:R-:W-:Y:S01]  /*db40*/  F2FP.BF16.F32.PACK_AB R113, R115, R114 ;  /* 0x000000727371723e */ /* 0x000fe200000010ff */
[----:B------:R1:W-:Y:S01]  /*db50*/  STSM.16.M88.4 [R61+0x6000], R80 ;  /* 0x006000503d007844 */ /* 0x0003e20000000200 */
[----:B0-----:R-:W-:Y:S02]  /*db60*/  F2FP.BF16.F32.PACK_AB R114, R117, R116 ;  /* 0x000000747572723e */ /* 0x001fe400000010ff */
[----:B------:R-:W-:Y:S01]  /*db70*/  F2FP.BF16.F32.PACK_AB R115, R119, R118 ;  /* 0x000000767773723e */ /* 0x000fe200000010ff */
[----:B------:R1:W-:Y:S04]  /*db80*/  STSM.16.M88.4 [R157+0x2a800], R88 ;  /* 0x02a800589d007844 */ /* 0x0003e80000000200 */
[----:B------:R1:W-:Y:S04]  /*db90*/  STSM.16.M88.4 [R28], R96 ;  /* 0x000000601c007844 */ /* 0x0003e80000000200 */
[----:B------:R1:W-:Y:S04]  /*dba0*/  STSM.16.M88.4 [R33+0xc000], R104 ;  /* 0x00c0006821007844 */ /* 0x0003e80000000200 */
[----:B------:R1:W-:Y:S01]  /*dbb0*/  STSM.16.M88.4 [R61+0xc000], R112 ;  /* 0x00c000703d007844 */ /* 0x0003e20000000200 */
[----:B------:R-:W-:Y:S01]  /*dbc0*/  @!PT LDS RZ, [RZ] ;  /* 0x00000000fffff984 */ /* 0x000fe20000000800 */
[----:B------:R-:W-:Y:S01]  /*dbd0*/  @!PT LDS RZ, [RZ] ;  /* 0x00000000fffff984 */ /* 0x000fe20000000800 */
[----:B------:R-:W-:Y:S01]  /*dbe0*/  @!PT LDS RZ, [RZ] ;  /* 0x00000000fffff984 */ /* 0x000fe20000000800 */
[----:B------:R-:W-:Y:S01]  /*dbf0*/  @!PT LDS RZ, [RZ] ;  /* 0x00000000fffff984 */ /* 0x000fe20000000800 */
[----:B------:R0:W-:Y:S06]  /*dc00*/  MEMBAR.ALL.CTA ;  /* 0x0000000000007992 */ /* 0x0001ec0000008000 */
[----:B0-----:R-:W0:Y:S01]  /*dc10*/  FENCE.VIEW.ASYNC.S ;  /* 0x00000000000073c6 */ /* 0x001e220000000000 */
[----:B------:R-:W-:Y:S01]  /*dc20*/  ISETP.GT.AND P2, PT, R8, RZ, PT ;  /* 0x000000ff0800720c */ /* 0x000fe20003f44270 */
[----:B------:R-:W-:Y:S01]  /*dc30*/  FADD.FTZ R5, R118, R5 ;  /* 0x0000000576057221 */ /* 0x000fe20000010000 */
[----:B------:R-:W-:Y:S01]  /*dc40*/  FADD.FTZ R4, R116, R7 ;  /* 0x0000000774047221 */ /* 0x000fe20000010000 */
[-C--:B------:R-:W-:Y:S01]  /*dc50*/  FMUL.FTZ R120, R120, R9.reuse ;  /* 0x0000000978787220 */ /* 0x080fe20000410000 */
[-C--:B------:R-:W-:Y:S01]  /*dc60*/  FMUL.FTZ R121, R121, R9.reuse ;  /* 0x0000000979797220 */ /* 0x080fe20000410000 */
[----:B------:R-:W-:Y:S01]  /*dc70*/  FADD.FTZ R20, R119, R5 ;  /* 0x0000000577147221 */ /* 0x000fe20000010000 */
        /* <DEDUP_REMOVED lines=14> */
[----:B------:R-:W-:Y:S01]  /*dd60*/  FADD.FTZ R4, R117, R4 ;  /* 0x0000000475047221 */ /* 0x000fe20000010000 */
[----:B------:R-:W-:-:S02]  /*dd70*/  VIADD R8, R8, 0xffffffff ;  /* 0xffffffff08087836 */ /* 0x000fc40000000000 */
        /* <DEDUP_REMOVED lines=16> */
[----:B------:R-:W-:-:S02]  /*de80*/  IMAD.MOV.U32 R9, RZ, RZ, R156 ;  /* 0x000000ffff097224 */ /* 0x000fc400078e009c */
[----:B------:R-:W-:Y:S02]  /*de90*/  IMAD.MOV.U32 R7, RZ, RZ, R152 ;  /* 0x000000ffff077224 */ /* 0x000fe400078e0098 */
[----:B------:R-:W-:Y:S02]  /*dea0*/  IMAD.MOV.U32 R5, RZ, RZ, R10 ;  /* 0x000000ffff057224 */ /* 0x000fe400078e000a */
[----:B------:R-:W-:Y:S01]  /*deb0*/  IMAD.MOV.U32 R6, RZ, RZ, R3 ;  /* 0x000000ffff067224 */ /* 0x000fe200078e0003 */
[----:B0-----:R-:W-:Y:S01]  /*dec0*/  NOP ;  /* 0x0000000000007918 */ /* 0x001fe20000000000 */
[----:B-1----:R-:W-:Y:S05]  /*ded0*/  @P2 BRA `(.L_x_503) ;  /* 0xffffffd000842947 */ /* 0x002fea000383ffff */
.L_x_492:
[----:B------:R-:W-:Y:S05]  /*dee0*/  WARPSYNC.ALL ;  /* 0x0000000000007948 */ /* 0x000fea0003800000 */
[----:B------:R-:W-:Y:S06]  /*def0*/  BAR.ARV 0x8, 0x200 ;  /* 0x0208000000007b1d */ /* 0x000fec0000002000 */
[----:B------:R-:W-:Y:S05]  /*df00*/  @!P0 BRA `(.L_x_504) ;  /* 0x0000000000048947 */ /* 0x000fea0003800000 */
[----:B------:R-:W-:Y:S01]  /*df10*/  BPT.TRAP 0x1 ;  /* 0x000000040000795c */ /* 0x000fe20000300000 */
.L_x_504:
[----:B------:R-:W-:Y:S01]  /*df20*/  IMAD R12, R152, 0x8, R2 ;  /* 0x00000008980c7824 */ /* 0x000fe200078e0202 */
[----:B------:R-:W-:-:S04]  /*df30*/  SHF.L.U32 R5, R156, 0x1f, RZ ;  /* 0x0000001f9c057819 */ /* 0x000fc800000006ff */
[----:B------:R0:W1:Y:S01]  /*df40*/  SYNCS.PHASECHK.TRANS64.TRYWAIT P2, [R12+URZ+0x30850], R5 ;  /* 0x030850050c0075a7 */ /* 0x000062000804017f */
[----:B------:R-:W-:Y:S05]  /*df50*/  @!P0 BRA `(.L_x_505) ;  /* 0x0000000000048947 */ /* 0x000fea0003800000 */
[----:B------:R-:W-:Y:S01]  /*df60*/  BPT.TRAP 0x1 ;  /* 0x000000040000795c */ /* 0x000fe20000300000 */
.L_x_505:
[----:B------:R-:W2:Y:S01]  /*df70*/  LDL.LU R6, [R1+0x38] ;  /* 0x0000380001067983 */ /* 0x000ea20000300800 */
[----:B------:R-:W-:-:S05]  /*df80*/  VIADD R2, R2, 0x400 ;  /* 0x0000040002027836 */ /* 0x000fca0000000000 */
[----:B------:R-:W-:-:S04]  /*df90*/  SHF.R.U32.HI R2, RZ, 0x4, R2 ;  /* 0x00000004ff027819 */ /* 0x000fc80000011602 */
[----:B------:R-:W-:Y:S01]  /*dfa0*/  LOP3.LUT R9, R2, 0x3fff, RZ, 0xc0, !PT ;  /* 0x00003fff02097812 */ /* 0x000fe200078ec0ff */
[----:B--2---:R-:W-:-:S05]  /*dfb0*/  VIADD R6, R6, 0x1e800 ;  /* 0x0001e80006067836 */ /* 0x004fca0000000000 */
[----:B------:R-:W-:-:S04]  /*dfc0*/  SHF.R.U32.HI R6, RZ, 0x4, R6 ;  /* 0x00000004ff067819 */ /* 0x000fc80000011606 */
[----:B------:R-:W-:Y:S01]  /*dfd0*/  LOP3.LUT R6, R6, 0x3fff, RZ, 0xc0, !PT ;  /* 0x00003fff06067812 */ /* 0x000fe200078ec0ff */
[----:B-1----:R-:W-:Y:S06]  /*dfe0*/  @P2 BRA `(.L_x_506) ;  /* 0x0000000000082947 */ /* 0x002fec0003800000 */
[----:B------:R-:W1:Y:S02]  /*dff0*/  SYNCS.PHASECHK.TRANS64.TRYWAIT P0, [R12+URZ+0x30850], R5 ;  /* 0x030850050c0075a7 */ /* 0x000e64000800017f */
[----:B-1----:R-:W-:Y:S05]  /*e000*/  @!P0 BRA `(.L_x_507) ;  /* 0x0000008c00d08947 */ /* 0x002fea0003800000 */
.L_x_506:
[----:B------:R-:W-:Y:S01]  /*e010*/  IMAD R8, R152, 0x600, R9 ;  /* 0x0000060098087824 */ /* 0x000fe200078e0209 */
[----:B------:R-:W-:Y:S01]  /*e020*/  LOP3.LUT R6, R6, 0x10000, RZ, 0xfc, !PT ;  /* 0x0001000006067812 */ /* 0x000fe200078efcff */
[----:B------:R-:W-:Y:S01]  /*e030*/  IMAD.MOV.U32 R7, RZ, RZ, 0x40000040 ;  /* 0x40000040ff077424 */ /* 0x000fe200078e00ff */
[----:B------:R-:W2:Y:S01]  /*e040*/  LDL.LU R21, [R1+0x5c] ;  /* 0x00005c0001157983 */ /* 0x000ea20000300800 */
[----:B------:R-:W-:Y:S01]  /*e050*/  IMAD.MOV.U32 R9, RZ, RZ, 0x40000040 ;  /* 0x40000040ff097424 */ /* 0x000fe200078e00ff */
[----:B------:R-:W-:Y:S05]  /*e060*/  WARPSYNC.ALL ;  /* 0x0000000000007948 */ /* 0x000fea0003800000 */
[C---:B------:R-:W-:Y:S01]  /*e070*/  R2UR UR4, R6.reuse ;  /* 0x00000000060472ca */ /* 0x040fe200000e0000 */
[----:B------:R-:W-:Y:S01]  /*e080*/  WARPGROUP.ARRIVE ;  /* 0x00000000000079c5 */ /* 0x000fe20000000000 */
[----:B------:R-:W-:Y:S01]  /*e090*/  R2UR UR5, R7 ;  /* 0x00000000070572ca */ /* 0x000fe200000e0000 */
[----:B------:R-:W-:Y:S01]  /*e0a0*/  VIADD R24, R6, 0x2 ;  /* 0x0000000206187836 */ /* 0x000fe20000000000 */
[C---:B------:R-:W-:Y:S01]  /*e0b0*/  R2UR UR6, R8.reuse ;  /* 0x00000000080672ca */ /* 0x040fe200000e0000 */
[----:B------:R-:W-:Y:S01]  /*e0c0*/  VIADD R14, R8, 0x80 ;  /* 0x00000080080e7836 */ /* 0x000fe20000000000 */
[----:B------:R-:W-:Y:S01]  /*e0d0*/  R2UR UR7, R9 ;  /* 0x00000000090772ca */ /* 0x000fe200000e0000 */
[----:B------:R-:W-:Y:S01]  /*e0e0*/  IMAD.MOV.U32 R25, RZ, RZ, 0x40000040 ;  /* 0x40000040ff197424 */ /* 0x000fe200078e00ff */
[----:B------:R-:W3:Y:S01]  /*e0f0*/  SHFL.BFLY PT, R11, R20, 0x2, 0x1f ;  /* 0x0c401f00140b7f89 */ /* 0x000ee200000e0000 */
[----:B------:R-:W-:-:S02]  /*e100*/  IMAD.MOV.U32 R15, RZ, RZ, 0x40000040 ;  /* 0x40000040ff0f7424 */ /* 0x000fc400078e00ff */
[----:B------:R-:W-:Y:S01]  /*e110*/  IMAD.MOV.U32 R7, RZ, RZ, 0x40000040 ;  /* 0x40000040ff077424 */ /* 0x000fe200078e00ff */
[----:B01----:R-:W0:Y:S01]  /*e120*/  SHFL.BFLY PT, R5, R4, 0x2, 0x1f ;  /* 0x0c401f0004057f89 */ /* 0x003e2200000e0000 */
[----:B------:R-:W-:Y:S02]  /*e130*/  IMAD.MOV.U32 R9, RZ, RZ, 0x40000040 ;  /* 0x40000040ff097424 */ /* 0x000fe400078e00ff */
[----:B------:R-:W-:Y:S02]  /*e140*/  IMAD.MOV.U32 R27, RZ, RZ, RZ ;  /* 0x000000ffff1b7224 */ /* 0x000fe400078e00ff */
[----:B------:R-:W-:Y:S02]  /*e150*/  VIADD R152, R152, 0x1 ;  /* 0x0000000198987836 */ /* 0x000fe40000000000 */
[----:B------:R-:W-:Y:S01]  /*e160*/  HGMMA.64x64x16.F32.BF16 R120, gdesc[UR4].tnspB, R120, gsb0 ;  /* 0x40e00000047879f0 */ /* 0x000fe20008001878 */
[----:B------:R-:W-:Y:S01]  /*e170*/  R2UR UR4, R24 ;  /* 0x00000000180472ca */ /* 0x000fe200000e0000 */
[----:B------:R-:W-:Y:S01]  /*e180*/  VIADD R24, R6, 0x4 ;  /* 0x0000000406187836 */ /* 0x000fe20000000000 */
[----:B------:R-:W-:Y:S01]  /*e190*/  R2UR UR5, R25 ;  /* 0x00000000190572ca */ /* 0x000fe200000e0000 */
[----:B------:R-:W-:Y:S01]  /*e1a0*/  IMAD.MOV.U32 R25, RZ, RZ, 0x40000040 ;  /* 0x40000040ff197424 */ /* 0x000fe200078e00ff */
[----:B------:R-:W-:Y:S01]  /*e1b0*/  R2UR UR6, R14 ;  /* 0x000000000e0672ca */ /* 0x000fe200000e0000 */
[----:B------:R-:W-:Y:S01]  /*e1c0*/  VIADD R14, R8, 0x100 ;  /* 0x00000100080e7836 */ /* 0x000fe20000000000 */
[----:B------:R-:W-:Y:S01]  /*e1d0*/  R2UR UR7, R15 ;  /* 0x000000000f0772ca */ /* 0x000fe200000e0000 */
[----:B------:R-:W-:Y:S01]  /*e1e0*/  IMAD.MOV.U32 R15, RZ, RZ, 0x40000040 ;  /* 0x40000040ff0f7424 */ /* 0x000fe200078e00ff */
[----:B------:R-:W-:Y:S01]  /*e1f0*/  ISETP.NE.AND P0, PT, R152, 0x2, PT ;  /* 0x000000029800780c */ /* 0x000fe20003f05270 */
[----:B------:R-:W-:-:S02]  /*e200*/  IMAD.MOV.U32 R31, RZ, RZ, -0x800000 ;  /* 0xff800000ff1f7424 */ /* 0x000fc400078e00ff */
[----:B------:R-:W-:Y:S02]  /*e210*/  IMAD.MOV.U32 R36, RZ, RZ, -0x800000 ;  /* 0xff800000ff247424 */ /* 0x000fe400078e00ff */
[----:B---3--:R-:W-:Y:S01]  /*e220*/  FADD.FTZ R11, R11, R20 ;  /* 0x000000140b0b7221 */ /* 0x008fe20000010000 */
[----:B------:R-:W-:Y:S01]  /*e230*/  SEL R152, R152, RZ, P0 ;  /* 0x000000ff98987207 */ /* 0x000fe20000000000 */
[----:B0-----:R-:W-:-:S03]  /*e240*/  FADD.FTZ R5, R5, R4 ;  /* 0x0000000405057221 */ /* 0x001fc60000010000 */
[----:B------:R-:W0:Y:S04]  /*e250*/  SHFL.BFLY PT, R4, R11, 0x1, 0x1f ;  /* 0x0c201f000b047f89 */ /* 0x000e2800000e0000 */
[----:B------:R-:W1:Y:S01]  /*e260*/  SHFL.BFLY PT, R2, R5, 0x1, 0x1f ;  /* 0x0c201f0005027f89 */ /* 0x000e6200000e0000 */
[----:B0-----:R-:W-:-:S05]  /*e270*/  FADD.FTZ R13, R11, R4 ;  /* 0x000000040b0d7221 */ /* 0x001fca0000010000 */
[----:B------:R-:W-:Y:S01]  /*e280*/  FSETP.NE.FTZ.AND P3, PT, R13, RZ, PT ;  /* 0x000000ff0d00720b */ /* 0x000fe20003f75000 */
[----:B------:R-:W-:Y:S02]  /*e290*/  WARPGROUP.DEPBAR.LE gsb0, 0x0 ;  /* 0x00008000000079c5 */ /* 0x000fe40000010000 */
[----:B------:R-:W-:-:S06]  /*e2a0*/  WARPGROUP.ARRIVE ;  /* 0x00000000000079c5 */ /* 0x000fcc0000000000 */
        /* <DEDUP_REMOVED lines=9> */
[----:B------:R-:W-:Y:S02]  /*e340*/  WARPGROUP.DEPBAR.LE gsb0, 0x0 ;  /* 0x00008000000079c5 */ /* 0x000fe40000010000 */
[----:B------:R-:W-:-:S09]  /*e350*/  WARPGROUP.ARRIVE ;  /* 0x00000000000079c5 */ /* 0x000fd20000000000 */
[----:B------:R-:W-:Y:S01]  /*e360*/  HGMMA.64x64x16.F32.BF16 R120, gdesc[UR4].tnspB, R120, gsb0 ;  /* 0x40e00000047879f0 */ /* 0x000fe20008001878 */
[----:B------:R-:W-:Y:S02]  /*e370*/  R2UR UR4, R24 ;  /* 0x00000000180472ca */ /* 0x000fe400000e0000 */
[----:B------:R-:W-:Y:S01]  /*e380*/  R2UR UR5, R25 ;  /* 0x00000000190572ca */ /* 0x000fe200000e0000 */
[----:B------:R-:W-:Y:S01]  /*e390*/  IMAD.MOV.U32 R25, RZ, RZ, 0x40000040 ;  /* 0x40000040ff197424 */ /* 0x000fe200078e00ff */
[----:B------:R-:W-:Y:S01]  /*e3a0*/  R2UR UR6, R14 ;  /* 0x000000000e0672ca */ /* 0x000fe200000e0000 */
[----:B------:R-:W-:Y:S01]  /*e3b0*/  VIADD R14, R8, 0x200 ;  /* 0x00000200080e7836 */ /* 0x000fe20000000000 */
[----:B------:R-:W-:Y:S01]  /*e3c0*/  R2UR UR7, R15 ;  /* 0x000000000f0772ca */ /* 0x000fe200000e0000 */
[----:B------:R-:W-:Y:S01]  /*e3d0*/  IMAD.MOV.U32 R15, RZ, RZ, 0x40000040 ;  /* 0x40000040ff0f7424 */ /* 0x000fe200078e00ff */
[----:B------:R-:W-:Y:S01]  /*e3e0*/  IADD3 R24, R6, 0x600, RZ ;  /* 0x0000060006187810 */ /* 0x000fe20007ffe0ff */
[----:B------:R-:W-:-:S02]  /*e3f0*/  WARPGROUP.DEPBAR.LE gsb0, 0x0 ;  /* 0x00008000000079c5 */ /* 0x000fc40000010000 */
[----:B------:R-:W-:-:S08]  /*e400*/  WARPGROUP.ARRIVE ;  /* 0x00000000000079c5 */ /* 0x000fd00000000000 */
        /* <DEDUP_REMOVED lines=8> */
[----:B------:R-:W-:Y:S02]  /*e490*/  IMAD.MOV.U32 R15, RZ, RZ, 0x40000040 ;  /* 0x40000040ff0f7424 */ /* 0x000fe400078e00ff */
[----:B--2---:R-:W-:-:S05]  /*e4a0*/  VIADD R21, R21, 0x1 ;  /* 0x0000000115157836 */ /* 0x004fca0000000000 */
[----:B------:R0:W-:Y:S01]  /*e4b0*/  STL [R1+0x5c], R21 ;  /* 0x00005c1501007387 */ /* 0x0001e20000100800 */
        /* <DEDUP_REMOVED lines=55> */
[----:B------:R-:W-:-:S02]  /*e830*/  VIADD R6, R6, 0xc06 ;  /* 0x00000c0606067836 */ /* 0x000fc40000000000 */
[----:B------:R-:W-:Y:S01]  /*e840*/  VIADD R8, R8, 0x580 ;  /* 0x0000058008087836 */ /* 0x000fe20000000000 */
[----:B------:R-:W-:Y:S02]  /*e850*/  WARPGROUP.DEPBAR.LE gsb0, 0x0 ;  /* 0x00008000000079c5 */ /* 0x000fe40000010000 */
[----:B------:R-:W-:-:S06]  /*e860*/  WARPGROUP.ARRIVE ;  /* 0x00000000000079c5 */ /* 0x000fcc0000000000 */
[----:B------:R-:W-:Y:S01]  /*e870*/  HGMMA.64x64x16.F32.BF16 R120, gdesc[UR4].tnspB, R120, gsb0 ;  /* 0x40e00000047879f0 */ /* 0x000fe20008001878 */
[----:B------:R-:W-:Y:S02]  /*e880*/  R2UR UR4, R24 ;  /* 0x00000000180472ca */ /* 0x000fe400000e0000 */
[----:B------:R-:W-:Y:S02]  /*e890*/  R2UR UR5, R25 ;  /* 0x00000000190572ca */ /* 0x000fe400000e0000 */
[----:B------:R-:W-:Y:S02]  /*e8a0*/  R2UR UR6, R14 ;  /* 0x000000000e0672ca */ /* 0x000fe400000e0000 */
[----:B------:R-:W-:Y:S01]  /*e8b0*/  R2UR UR7, R15 ;  /* 0x000000000f0772ca */ /* 0x000fe200000e0000 */
[----:B------:R-:W-:Y:S02]  /*e8c0*/  WARPGROUP.DEPBAR.LE gsb0, 0x0 ;  /* 0x00008000000079c5 */ /* 0x000fe40000010000 */
[----:B------:R-:W-:-:S10]  /*e8d0*/  WARPGROUP.ARRIVE ;  /* 0x00000000000079c5 */ /* 0x000fd40000000000 */
[----:B------:R-:W-:Y:S01]  /*e8e0*/  HGMMA.64x64x16.F32.BF16 R120, gdesc[UR4].tnspB, R120, gsb0 ;  /* 0x40e00000047879f0 */ /* 0x000fe20008001878 */
[----:B------:R-:W-:Y:S01]  /*e8f0*/  R2UR UR4, R6 ;  /* 0x00000000060472ca */ /* 0x000fe200000e0000 */
[----:B------:R-:W-:Y:S01]  /*e900*/  IMAD.MOV.U32 R6, RZ, RZ, RZ ;  /* 0x000000ffff067224 */ /* 0x000fe200078e00ff */
[----:B------:R-:W-:Y:S02]  /*e910*/  R2UR UR5, R7 ;  /* 0x00000000070572ca */ /* 0x000fe400000e0000 */
[----:B------:R-:W-:Y:S01]  /*e920*/  R2UR UR6, R8 ;  /* 0x00000000080672ca */ /* 0x000fe200000e0000 */
[----:B------:R-:W2:Y:S01]  /*e930*/  @P3 MUFU.LG2 R7, R13 ;  /* 0x0000000d00073308 */ /* 0x000ea20000000c00 */
[----:B------:R-:W-:Y:S01]  /*e940*/  R2UR UR7, R9 ;  /* 0x00000000090772ca */ /* 0x000fe200000e0000 */
[----:B-1----:R-:W-:Y:S01]  /*e950*/  FADD.FTZ R9, R5, R2 ;  /* 0x0000000205097221 */ /* 0x002fe20000010000 */
[----:B------:R-:W-:Y:S01]  /*e960*/  @!P1 VIADD R8, R12, 0x30860 ;  /* 0x000308600c089836 */ /* 0x000fe20000000000 */
[----:B------:R-:W-:-:S03]  /*e970*/  SEL R5, RZ, 0x1, P0 ;  /* 0x00000001ff057807 */ /* 0x000fc60000000000 */
[----:B------:R-:W-:Y:S01]  /*e980*/  FSETP.NE.FTZ.AND P2, PT, R9, RZ, PT ;  /* 0x000000ff0900720b */ /* 0x000fe20003f55000 */
[----:B------:R-:W-:Y:S01]  /*e990*/  @P3 MUFU.RCP R6, R13 ;  /* 0x0000000d00063308 */ /* 0x000fe20000001000 */
[----:B------:R-:W-:Y:S02]  /*e9a0*/  LOP3.LUT R156, R156, R5, RZ, 0x3c, !PT ;  /* 0x000000059c9c7212 */ /* 0x000fe400078e3cff */
[----:B------:R-:W-:Y:S01]  /*e9b0*/  @!P1 PRMT R8, RZ, 0x654, R8 ;  /* 0x00000654ff089816 */ /* 0x000fe20000000008 */
[----:B--2---:R-:W-:-:S08]  /*e9c0*/  @P3 FMUL.FTZ R7, R7, 0.69314718246459960938 ;  /* 0x3f31721807073820 */ /* 0x004fd00000410000 */
[----:B------:R-:W1:Y:S01]  /*e9d0*/  @P2 MUFU.LG2 R4, R9 ;  /* 0x0000000900042308 */ /* 0x000e620000000c00 */
[C---:B------:R-:W-:Y:S01]  /*e9e0*/  @P2 FMUL.FTZ R2, R0.reuse, 0.69314718246459960938 ;  /* 0x3f31721800022820 */ /* 0x040fe20000410000 */
[----:B------:R-:W-:-:S04]  /*e9f0*/  @P3 FMUL.FTZ R0, R0, 0.69314718246459960938 ;  /* 0x3f31721800003820 */ /* 0x000fc80000410000 */
[----:B------:R-:W-:Y:S02]  /*ea00*/  @P3 FFMA.FTZ R31, R0, R10, R7 ;  /* 0x0000000a001f3223 */ /* 0x000fe40000010007 */
[----:B------:R-:W2:Y:S01]  /*ea10*/  @P2 MUFU.RCP R27, R9 ;  /* 0x00000009001b2308 */ /* 0x000ea20000001000 */
[----:B-1----:R-:W-:-:S04]  /*ea20*/  @P2 FMUL.FTZ R5, R4, 0.69314718246459960938 ;  /* 0x3f31721804052820 */ /* 0x002fc80000410000 */
[----:B------:R-:W-:Y:S01]  /*ea30*/  @P2 FFMA.FTZ R36, R2, R3, R5 ;  /* 0x0000000302242223 */ /* 0x000fe20000010005 */
[----:B------:R-:W-:Y:S02]  /*ea40*/  WARPGROUP.DEPBAR.LE gsb0, 0x0 ;  /* 0x00008000000079c5 */ /* 0x000fe40000010000 */
[----:B------:R-:W-:-:S06]  /*ea50*/  WARPGROUP.ARRIVE ;  /* 0x00000000000079c5 */ /* 0x000fcc0000000000 */
[----:B------:R-:W-:Y:S03]  /*ea60*/  HGMMA.64x64x16.F32.BF16 R120, gdesc[UR4].tnspB, R120, gsb0 ;  /* 0x40e00000047879f0 */ /* 0x000fe60008001878 */
[----:B------:R-:W-:Y:S02]  /*ea70*/  WARPGROUP.DEPBAR.LE gsb0, 0x0 ;  /* 0x00008000000079c5 */ /* 0x000fe40000010000 */
[----:B------:R0:W-:Y:S01]  /*ea80*/  @!P1 SYNCS.ARRIVE.TRANS64.RED.A1T0 RZ, [R8+URZ], RZ ;  /* 0x000000ff08ff99a7 */ /* 0x0001e2000810043f */
        /* <DEDUP_REMOVED lines=16> */
[----:B------:R-:W-:Y:S01]  /*eb90*/  PLOP3.LUT P1, PT, PT, PT, PT, 0x8, 0x0 ;  /* 0x000000000000781c */ /* 0x000fe20003f2e170 */
        /* <DEDUP_REMOVED lines=15> */
[----:B0-----:R-:W-:-:S07]  /*ec90*/  FMUL.FTZ R151, R151, R6 ;  /* 0x0000000697977220 */ /* 0x001fce0000410000 */
.L_x_456:
[----:B------:R-:W2:Y:S01]  /*eca0*/  LDL R65, [R1+0x54] ;  /* 0x0000540001417983 */ /* 0x000ea20000100800 */
[----:B------:R-:W-:Y:S05]  /*ecb0*/  WARPSYNC.ALL ;  /* 0x0000000000007948 */ /* 0x000fea0003800000 */
[----:B------:R-:W0:Y:S01]  /*ecc0*/  S2R R2, SR_TID.X ;  /* 0x0000000000027919 */ /* 0x000e220000002100 */
[----:B------:R-:W1:Y:S01]  /*ecd0*/  S2UR UR5, SR_CgaCtaId ;  /* 0x00000000000579c3 */ /* 0x000e620000008800 */
[----:B------:R-:W-:Y:S01]  /*ece0*/  UMOV UR4, 0x400 ;  /* 0x0000040000047882 */ /* 0x000fe20000000000 */
[----:B------:R-:W-:Y:S01]  /*ecf0*/  BSSY B0, `(.L_x_508) ;  /* 0x000018c000007945 */ /* 0x000fe20003800000 */
[----:B-1----:R-:W-:Y:S01]  /*ed00*/  ULEA UR4, UR5, UR4, 0x18 ;  /* 0x0000000405047291 */ /* 0x002fe2000f8ec03f */
[----:B0-----:R-:W-:-:S05]  /*ed10*/  IADD3 R66, R2, -0x80, RZ ;  /* 0xffffff8002427810 */ /* 0x001fca0007ffe0ff */
[----:B------:R-:W-:Y:S01]  /*ed20*/  IMAD.U32 R2, RZ, RZ, UR4 ;  /* 0x00000004ff027e24 */ /* 0x000fe2000f8e00ff */
[----:B------:R-:W-:Y:S01]  /*ed30*/  BAR.SYNC.DEFER_BLOCKING 0x5, 0x200 ;  /* 0x0148000000007b1d */ /* 0x000fe20000010000 */
[----:B------:R-:W-:-:S04]  /*ed40*/  SHF.R.S32.HI R3, RZ, 0x1f, R66 ;  /* 0x0000001fff037819 */ /* 0x000fc80000011442 */
[----:B------:R-:W-:-:S04]  /*ed50*/  LEA.HI R30, R3, R66, RZ, 0x3 ;  /* 0x00000042031e7211 */ /* 0x000fc800078f18ff */
[----:B------:R-:W-:Y:S02]  /*ed60*/  LOP3.LUT R3, R30, 0xfffffff8, RZ, 0xc0, !PT ;  /* 0xfffffff81e037812 */ /* 0x000fe400078ec0ff */
[----:B------:R-:W-:-:S03]  /*ed70*/  SHF.R.S32.HI R30, RZ, 0x3, R30 ;  /* 0x00000003ff1e7819 */ /* 0x000fc6000001141e */
[----:B------:R-:W-:-:S04]  /*ed80*/  IMAD.IADD R3, R66, 0x1, -R3 ;  /* 0x0000000142037824 */ /* 0x000fc800078e0a03 */
[----:B------:R-:W-:Y:S01]  /*ed90*/  IMAD.SHL.U32 R29, R3, 0x8, RZ ;  /* 0x00000008031d7824 */ /* 0x000fe200078e00ff */
[----:B------:R0:W1:Y:S04]  /*eda0*/  LDS.128 R32, [R2+0x308d0] ;  /* 0x0308d00002207984 */ /* 0x0000680000000c00 */
[----:B------:R-:W-:Y:S01]  /*edb0*/  SHF.R.S32.HI R28, RZ, 0x1f, R29 ;  /* 0x0000001fff1c7819 */ /* 0x000fe2000001141d */
[----:B------:R-:W-:Y:S06]  /*edc0*/  BAR.ARV 0x4, 0x200 ;  /* 0x0108000000007b1d */ /* 0x000fec0000002000 */
[----:B--2--5:R-:W-:Y:S01]  /*edd0*/  SHF.R.S32.HI R24, RZ, 0x1f, R65 ;  /* 0x0000001fff187819 */ /* 0x024fe20000011441 */
[----:B------:R-:W-:-:S03]  /*ede0*/  IMAD.SHL.U32 R62, R65, 0x4, RZ ;  /* 0x00000004413e7824 */ /* 0x000fc600078e00ff */
[----:B------:R-:W-:Y:S01]  /*edf0*/  SHF.L.U64.HI R64, R65, 0x2, R24 ;  /* 0x0000000241407819 */ /* 0x000fe20000010218 */
[----:B01----:R-:W-:Y:S06]  /*ee00*/  @P1 BRA `(.L_x_509) ;  /* 0x0000000c00a01947 */ /* 0x003fec0003800000 */
[----:B------:R-:W2:Y:S01]  /*ee10*/  LDL R4, [R1+0x78] ;  /* 0x0000780001047983 */ /* 0x000ea20000100800 */
[----:B------:R-:W0:Y:S01]  /*ee20*/  S2R R5, SR_SWINHI ;  /* 0x0000000000057919 */ /* 0x000e220000002f00 */
[----:B------:R-:W-:Y:S05]  /*ee30*/  WARPSYNC.ALL ;  /* 0x0000000000007948 */ /* 0x000fea0003800000 */
[----:B------:R-:W-:Y:S01]  /*ee40*/  F2FP.BF16.F32.PACK_AB R12, R12, R59 ;  /* 0x0000003b0c0c723e */ /* 0x000fe200000010ff */
[----:B------:R-:W-:Y:S01]  /*ee50*/  ULDC.64 UR4, c[0x0][0xc00] ;  /* 0x0003000000047ab9 */ /* 0x000fe20000000a00 */
[----:B------:R-:W-:Y:S01]  /*ee60*/  F2FP.BF16.F32.PACK_AB R13, R13, R60 ;  /* 0x0000003c0d0d723e */ /* 0x000fe200000010ff */
[----:B------:R-:W3:Y:S01]  /*ee70*/  LDL R67, [R1+0x74] ;  /* 0x0000740001437983 */ /* 0x000ee20000100800 */
[----:B------:R-:W-:-:S03]  /*ee80*/  F2FP.BF16.F32.PACK_AB R14, R14, R57 ;  /* 0x000000390e0e723e */ /* 0x000fc600000010ff */
[----:B------:R-:W3:Y:S01]  /*ee90*/  LDL R66, [R1+0x60] ;  /* 0x0000600001427983 */ /* 0x000ee20000100800 */
[----:B------:R-:W-:Y:S02]  /*eea0*/  MOV R20, R2 ;  /* 0x0000000200147202 */ /* 0x000fe40000000f00 */
[----:B0-----:R-:W-:Y:S02]  /*eeb0*/  MOV R21, R5 ;  /* 0x0000000500157202 */ /* 0x001fe40000000f00 */
[----:B------:R-:W-:Y:S01]  /*eec0*/  F2FP.BF16.F32.PACK_AB R15, R15, R58 ;  /* 0x0000003a0f0f723e */ /* 0x000fe200000010ff */
[----:B------:R-:W-:Y:S01]  /*eed0*/  BAR.SYNC.DEFER_BLOCKING 0x1, 0x180 ;  /* 0x0046000000007b1d */ /* 0x000fe20000010000 */
[----:B--2---:R-:W-:-:S03]  /*eee0*/  IMAD.WIDE R10, R4, 0x2, R20 ;  /* 0x00000002040a7825 */ /* 0x004fc600078e0214 */
[C---:B------:R-:W-:Y:S02]  /*eef0*/  LOP3.LUT R9, R10.reuse, 0x380, RZ, 0xc0, !PT ;  /* 0x000003800a097812 */ /* 0x040fe400078ec0ff */
[C---:B------:R-:W-:Y:S02]  /*ef00*/  IADD3 R25, P2, R10.reuse, 0x20, RZ ;  /* 0x000000200a197810 */ /* 0x040fe40007f5e0ff */
[C---:B------:R-:W-:Y:S02]  /*ef10*/  IADD3 R63, P0, R10.reuse, 0x60, RZ ;  /* 0x000000600a3f7810 */ /* 0x040fe40007f1e0ff */
[----:B------:R-:W-:Y:S02]  /*ef20*/  IADD3 R61, P1, R10, 0x40, RZ ;  /* 0x000000400a3d7810 */ /* 0x000fe40007f3e0ff */
[----:B------:R-:W-:Y:S02]  /*ef30*/  SHF.R.U64 R9, R9, 0x3, RZ ;  /* 0x0000000309097819 */ /* 0x000fe400000012ff */
[----:B------:R-:W-:-:S02]  /*ef40*/  LOP3.LUT R4, R25, 0x380, RZ, 0xc0, !PT ;  /* 0x0000038019047812 */ /* 0x000fc400078ec0ff */
[----:B------:R-:W-:Y:S02]  /*ef50*/  LOP3.LUT R6, R61, 0x380, RZ, 0xc0, !PT ;  /* 0x000003803d067812 */ /* 0x000fe400078ec0ff */
[----:B------:R-:W-:Y:S02]  /*ef60*/  LOP3.LUT R32, R63, 0x380, RZ, 0xc0, !PT ;  /* 0x000003803f207812 */ /* 0x000fe400078ec0ff */
[----:B------:R-:W-:Y:S02]  /*ef70*/  LOP3.LUT R10, R9, R10, RZ, 0x3c, !PT ;  /* 0x0000000a090a7212 */ /* 0x000fe400078e3cff */
[----:B------:R-:W-:Y:S02]  /*ef80*/  SHF.R.U64 R4, R4, 0x3, RZ ;  /* 0x0000000304047819 */ /* 0x000fe400000012ff */
[----:B------:R-:W-:Y:S02]  /*ef90*/  SHF.R.U64 R6, R6, 0x3, RZ ;  /* 0x0000000306067819 */ /* 0x000fe400000012ff */
[----:B------:R-:W-:-:S02]  /*efa0*/  SHF.R.U64 R32, R32, 0x3, RZ ;  /* 0x0000000320207819 */ /* 0x000fc400000012ff */
[----:B------:R-:W-:Y:S01]  /*efb0*/  MOV R10, R10 ;  /* 0x0000000a000a7202 */ /* 0x000fe20000000f00 */
[--C-:B------:R-:W-:Y:S01]  /*efc0*/  IMAD.X R5, RZ, RZ, R11.reuse, P0 ;  /* 0x000000ffff057224 */ /* 0x100fe200000e060b */
[----:B------:R-:W-:Y:S01]  /*efd0*/  LOP3.LUT R8, R4, R25, RZ, 0x3c, !PT ;  /* 0x0000001904087212 */ /* 0x000fe200078e3cff */
[--C-:B------:R-:W-:Y:S01]  /*efe0*/  IMAD.X R7, RZ, RZ, R11.reuse, P1 ;  /* 0x000000ffff077224 */ /* 0x100fe200008e060b */
[----:B------:R-:W-:Y:S01]  /*eff0*/  LOP3.LUT R6, R6, R61, RZ, 0x3c, !PT ;  /* 0x0000003d06067212 */ /* 0x000fe200078e3cff */
[----:B------:R-:W-:Y:S01]  /*f000*/  IMAD.X R9, RZ, RZ, R11, P2 ;  /* 0x000000ffff097224 */ /* 0x000fe200010e060b */
[----:B------:R-:W-:Y:S01]  /*f010*/  LOP3.LUT R4, R32, R63, RZ, 0x3c, !PT ;  /* 0x0000003f20047212 */ /* 0x000fe200078e3cff */
[----:B------:R0:W-:Y:S01]  /*f020*/  STSM.16.M88.4 [R10], R12 ;  /* 0x0000000c0a007844 */ /* 0x0001e20000000200 */
[----:B------:R-:W-:Y:S02]  /*f030*/  MOV R32, R6 ;  /* 0x0000000600207202 */ /* 0x000fe40000000f00 */
[----:B------:R-:W-:-:S02]  /*f040*/  MOV R25, R4 ;  /* 0x0000000400197202 */ /* 0x000fc40000000f00 */
[----:B------:R-:W-:Y:S02]  /*f050*/  ISETP.NE.U32.AND P0, PT, RZ, UR4, PT ;  /* 0x00000004ff007c0c */ /* 0x000fe4000bf05070 */
[----:B------:R-:W-:Y:S02]  /*f060*/  MOV R57, R8 ;  /* 0x0000000800397202 */ /* 0x000fe40000000f00 */
[----:B------:R-:W-:Y:S02]  /*f070*/  F2FP.BF16.F32.PACK_AB R4, R55, R56 ;  /* 0x000000383704723e */ /* 0x000fe400000010ff */
[----:B------:R-:W-:Y:S02]  /*f080*/  F2FP.BF16.F32.PACK_AB R5, R53, R54 ;  /* 0x000000363505723e */ /* 0x000fe400000010ff */
[----:B------:R-:W-:Y:S02]  /*f090*/  F2FP.BF16.F32.PACK_AB R6, R51, R52 ;  /* 0x000000343306723e */ /* 0x000fe400000010ff */
[----:B0-----:R-:W-:-:S02]  /*f0a0*/  F2FP.BF16.F32.PACK_AB R12, R26, R39 ;  /* 0x000000271a0c723e */ /* 0x001fc400000010ff */
[----:B------:R-:W-:Y:S02]  /*f0b0*/  IADD3 R26, P1, R62, UR4, RZ ;  /* 0x000000043e1a7c10 */ /* 0x000fe4000ff3e0ff */
        /* <DEDUP_REMOVED lines=8> */
[----:B------:R-:W-:Y:S01]  /*f140*/  ISETP.NE.AND.EX P0, PT, RZ, UR5, PT, P0 ;  /* 0x00000005ff007c0c */ /* 0x000fe2000bf05300 */
[----:B------:R0:W-:Y:S01]  /*f150*/  STSM.16.M88.4 [R57], R4 ;  /* 0x0000000439007844 */ /* 0x0001e20000000200 */
[----:B------:R-:W-:Y:S01]  /*f160*/  IADD3.X R27, R64, UR5, RZ, P1, !PT ;  /* 0x00000005401b7c10 */ /* 0x000fe20008ffe4ff */
[----:B------:R-:W-:Y:S01]  /*f170*/  ULDC.64 UR4, c[0x0][0xc08] ;  /* 0x0003020000047ab9 */ /* 0x000fe20000000a00 */
[----:B------:R-:W-:Y:S01]  /*f180*/  IMAD.MOV.U32 R38, RZ, RZ, RZ ;  /* 0x000000ffff267224 */ /* 0x000fe200078e00ff */
[----:B------:R1:W-:Y:S01]  /*f190*/  STSM.16.M88.4 [R32], R8 ;  /* 0x0000000820007844 */ /* 0x0003e20000000200 */
[----:B------:R-:W-:Y:S01]  /*f1a0*/  ISETP.NE.U32.AND P1, PT, RZ, UR4, PT ;  /* 0x00000004ff007c0c */ /* 0x000fe2000bf25070 */
[----:B------:R-:W2:Y:S02]  /*f1b0*/  LDC R0, c[0x0][0xbe8] ;  /* 0x0002fa00ff007b82 */ /* 0x000ea40000000800 */
[----:B------:R3:W-:Y:S06]  /*f1c0*/  STSM.16.M88.4 [R25], R12 ;  /* 0x0000000c19007844 */ /* 0x0007ec0000000200 */
[----:B------:R-:W-:Y:S01]  /*f1d0*/  BAR.SYNC.DEFER_BLOCKING 0x1, 0x180 ;  /* 0x0046000000007b1d */ /* 0x000fe20000010000 */
[----:B------:R-:W-:-:S13]  /*f1e0*/  ISETP.NE.AND.EX P1, PT, RZ, UR5, PT, P1 ;  /* 0x00000005ff007c0c */ /* 0x000fda000bf25310 */
[----:B0-----:R-:W-:Y:S01]  /*f1f0*/  @P1 IADD3 R4, P3, R62, UR4, RZ ;  /* 0x000000043e041c10 */ /* 0x001fe2000ff7e0ff */
[----:B------:R-:W-:Y:S02]  /*f200*/  ULDC UR4, c[0x0][0xa88] ;  /* 0x0002a20000047ab9 */ /* 0x000fe40000000800 */
[----:B-1----:R-:W-:Y:S01]  /*f210*/  IMAD.U32 R9, RZ, RZ, UR4 ;  /* 0x00000004ff097e24 */ /* 0x002fe2000f8e00ff */
[----:B------:R-:W-:Y:S01]  /*f220*/  @P1 IADD3.X R5, R64, UR5, RZ, P3, !PT ;  /* 0x0000000540051c10 */ /* 0x000fe20009ffe4ff */
[----:B------:R0:W5:Y:S04]  /*f230*/  @P0 LDG.E R38, desc[UR56][R26.64] ;  /* 0x000000381a260981 */ /* 0x000168000c1e1900 */
[----:B------:R0:W5:Y:S01]  /*f240*/  @P1 LDG.E R9, desc[UR56][R4.64] ;  /* 0x0000003804091981 */ /* 0x000162000c1e1900 */
[----:B--2---:R-:W-:-:S13]  /*f250*/  ISETP.NE.AND P2, PT, R0, 0x1, PT ;  /* 0x000000010000780c */ /* 0x004fda0003f45270 */
[----:B------:R-:W1:Y:S08]  /*f260*/  @P2 LDC R6, c[0x0][0xbec] ;  /* 0x0002fb00ff062b82 */ /* 0x000e700000000800 */
[----:B------:R-:W2:Y:S01]  /*f270*/  @P2 LDC R37, c[0x0][0xbf0] ;  /* 0x0002fc00ff252b82 */ /* 0x000ea20000000800 */
[----:B---3--:R-:W-:Y:S01]  /*f280*/  IMAD R15, R66, 0xc0, R67 ;  /* 0x000000c0420f7824 */ /* 0x008fe200078e0243 */
[----:B0-----:R-:W-:Y:S06]  /*f290*/  @P1 BRA `(.L_x_510) ;  /* 0x0000000000101947 */ /* 0x001fec0003800000 */
[----:B------:R-:W-:Y:S05]  /*f2a0*/  @!P0 BRA `(.L_x_510) ;  /* 0x00000000000c8947 */ /* 0x000fea0003800000 */
[----:B------:R-:W3:Y:S04]  /*f2b0*/  LDG.E R4, desc[UR56][R26.64] ;  /* 0x000000381a047981 */ /* 0x000ee8000c1e1900 */
[----:B-----5:R-:W3:Y:S02]  /*f2c0*/  LDG.E R9, desc[UR56][R26.64+0x4] ;  /* 0x000004381a097981 */ /* 0x020ee4000c1e1900 */
[----:B---3--:R-:W-:-:S07]  /*f2d0*/  IMAD.IADD R9, R9, 0x1, -R4 ;  /* 0x0000000109097824 */ /* 0x008fce00078e0a04 */
.L_x_510:
[----:B------:R-:W3:Y:S01]  /*f2e0*/  LDL R14, [R1+0x6c] ;  /* 0x00006c00010e7983 */ /* 0x000ee20000100800 */
[----:B-1----:R-:W-:Y:S01]  /*f2f0*/  @P2 IMAD.HI.U32 R4, R15, R6, RZ ;  /* 0x000000060f042227 */ /* 0x002fe200078e00ff */
[----:B------:R-:W-:Y:S02]  /*f300*/  ULDC.64 UR4, c[0x0][0xb90] ;  /* 0x0002e40000047ab9 */ /* 0x000fe40000000a00 */
[----:B------:R-:W4:Y:S01]  /*f310*/  LDL.LU R44, [R1+0x58] ;  /* 0x00005800012c7983 */ /* 0x000f220000300800 */
[----:B-----5:R-:W-:Y:S01]  /*f320*/  SHF.R.S32.HI R39, RZ, 0x1f, R38 ;  /* 0x0000001fff277819 */ /* 0x020fe20000011426 */
[----:B------:R-:W-:Y:S01]  /*f330*/  IMAD.MOV.U32 R7, RZ, RZ, R15 ;  /* 0x000000ffff077224 */ /* 0x000fe200078e000f */
[----:B--2---:R-:W-:Y:S01]  /*f340*/  @P2 SHF.R.U32.HI R7, RZ, R37, R4 ;  /* 0x00000025ff072219 */ /* 0x004fe20000011604 */
[----:B------:R-:W0:Y:S01]  /*f350*/  S2R R12, SR_TID.X ;  /* 0x00000000000c7919 */ /* 0x000e220000002100 */
[----:B------:R-:W-:Y:S02]  /*f360*/  SEL R32, R24, RZ, !P0 ;  /* 0x000000ff18207207 */ /* 0x000fe40004000000 */
[----:B------:R-:W-:Y:S01]  /*f370*/  SEL R43, R65, RZ, !P0 ;  /* 0x000000ff412b7207 */ /* 0x000fe20004000000 */
[----:B------:R-:W-:-:S02]  /*f380*/  IMAD.MOV R13, RZ, RZ, -R7 ;  /* 0x000000ffff0d7224 */ /* 0x000fc400078e0a07 */
[----:B0-----:R-:W-:-:S05]  /*f390*/  VIADD R25, R12, 0xffffff80 ;  /* 0xffffff800c197836 */ /* 0x001fca0000000000 */
[----:B------:R-:W-:-:S04]  /*f3a0*/  SHF.R.S32.HI R12, RZ, 0x1f, R25 ;  /* 0x0000001fff0c7819 */ /* 0x000fc80000011419 */
[----:B------:R-:W-:-:S04]  /*f3b0*/  LEA.HI R12, R12, R25, RZ, 0x7 ;  /* 0x000000190c0c7211 */ /* 0x000fc800078f38ff */
[----:B------:R-:W-:-:S05]  /*f3c0*/  LOP3.LUT R12, R12, 0xffffff80, RZ, 0xc0, !PT ;  /* 0xffffff800c0c7812 */ /* 0x000fca00078ec0ff */
[----:B------:R-:W-:Y:S01]  /*f3d0*/  IMAD.IADD R12, R25, 0x1, -R12 ;  /* 0x00000001190c7824 */ /* 0x000fe200078e0a0c */
[----:B----4-:R-:W-:Y:S01]  /*f3e0*/  SHF.R.S32.HI R42, RZ, 0x1f, R44 ;  /* 0x0000001fff2a7819 */ /* 0x010fe2000001142c */
[----:B------:R-:W-:-:S04]  /*f3f0*/  IMAD.WIDE.U32 R4, R44, UR4, R38 ;  /* 0x000000042c047c25 */ /* 0x000fc8000f8e0026 */
[----:B------:R-:W-:-:S04]  /*f400*/  IMAD R6, R42, UR4, RZ ;  /* 0x000000042a067c24 */ /* 0x000fc8000f8e02ff */
[----:B------:R-:W-:Y:S01]  /*f410*/  IMAD R11, R44, UR5, R6 ;  /* 0x000000052c0b7c24 */ /* 0x000fe2000f8e0206 */
[----:B------:R-:W-:Y:S02]  /*f420*/  ULDC.64 UR4, c[0x0][0xb98] ;  /* 0x0002e60000047ab9 */ /* 0x000fe40000000a00 */
[----:B------:R-:W-:Y:S02]  /*f430*/  IMAD R8, R32, UR4, RZ ;  /* 0x0000000420087c24 */ /* 0x000fe4000f8e02ff */
[----:B------:R-:W-:Y:S02]  /*f440*/  IMAD.IADD R5, R5, 0x1, R11 ;  /* 0x0000000105057824 */ /* 0x000fe400078e020b */
[----:B------:R-:W-:Y:S01]  /*f450*/  IMAD R11, R0, R13, R15 ;  /* 0x0000000d000b7224 */ /* 0x000fe200078e020f */
[----:B------:R-:W-:Y:S01]  /*f460*/  SHF.R.S32.HI R13, RZ, 0x1f, R7 ;  /* 0x0000001fff0d7819 */ /* 0x000fe20000011407 */
[----:B------:R-:W-:-:S03]  /*f470*/  IMAD.WIDE.U32 R4, R43, UR4, R4 ;  /* 0x000000042b047c25 */ /* 0x000fc6000f8e0004 */
[----:B------:R-:W-:Y:S01]  /*f480*/  SHF.R.S32.HI R6, RZ, 0x1f, R11 ;  /* 0x0000001fff067819 */ /* 0x000fe2000001140b */
[----:B------:R-:W-:Y:S01]  /*f490*/  IMAD R8, R43, UR5, R8 ;  /* 0x000000052b087c24 */ /* 0x000fe2000f8e0208 */
[----:B------:R-:W-:Y:S01]  /*f4a0*/  IADD3 R4, P0, R7, R4, RZ ;  /* 0x0000000407047210 */ /* 0x000fe20007f1e0ff */
[----:B------:R-:W-:Y:S02]  /*f4b0*/  ULDC.64 UR4, c[0x0][0xb88] ;  /* 0x0002e20000047ab9 */ /* 0x000fe40000000a00 */
[----:B------:R-:W-:Y:S01]  /*f4c0*/  IMAD R6, R6, UR4, RZ ;  /* 0x0000000406067c24 */ /* 0x000fe2000f8e02ff */
[----:B------:R-:W-:-:S03]  /*f4d0*/  IADD3.X R5, R13, R5, R8, P0, !PT ;  /* 0x000000050d057210 */ /* 0x000fc600007fe408 */
[C---:B------:R-:W-:Y:S02]  /*f4e0*/  IMAD R7, R11.reuse, UR5, R6 ;  /* 0x000000050b077c24 */ /* 0x040fe4000f8e0206 */
[----:B------:R-:W-:Y:S01]  /*f4f0*/  IMAD.WIDE.U32 R4, R11, UR4, R4 ;  /* 0x000000040b047c25 */ /* 0x000fe2000f8e0004 */
[----:B------:R-:W-:-:S03]  /*f500*/  ULDC.64 UR4, c[0x0][0xb50] ;  /* 0x0002d40000047ab9 */ /* 0x000fc60000000a00 */
[----:B------:R-:W-:Y:S01]  /*f510*/  IMAD.IADD R5, R5, 0x1, R7 ;  /* 0x0000000105057824 */ /* 0x000fe200078e0207 */
[----:B------:R-:W-:Y:S01]  /*f520*/  LEA R8, P0, R4, UR4, 0x2 ;  /* 0x0000000404087c11 */ /* 0x000fe2000f8010ff */
[----:B---3--:R-:W-:-:S03]  /*f530*/  IMAD R11, R66, 0xc0, R14 ;  /* 0x000000c0420b7824 */ /* 0x008fc600078e020e */
[----:B------:R-:W-:Y:S01]  /*f540*/  LEA.HI.X R10, R4, UR5, R5, 0x2, P0 ;  /* 0x00000005040a7c11 */ /* 0x000fe200080f1405 */
[----:B------:R-:W-:Y:S01]  /*f550*/  IMAD R5, R30, 0x40, R29 ;  /* 0x000000401e057824 */ /* 0x000fe200078e021d */
[----:B------:R-:W-:Y:S01]  /*f560*/  SHFL.IDX PT, R6, R8, RZ, 0x1c1f ;  /* 0x001c1fff08067589 */ /* 0x000fe200000e0000 */
[----:B------:R-:W-:Y:S01]  /*f570*/  LOP3.LUT P0, RZ, R12, 0x3, RZ, 0xc0, !PT ;  /* 0x000000030cff7812 */ /* 0x000fe2000780c0ff */
[----:B------:R-:W-:Y:S01]  /*f580*/  ULDC.64 UR4, c[0x0][0xaa0] ;  /* 0x0002a80000047ab9 */ /* 0x000fe20000000a00 */
[----:B------:R-:W-:Y:S01]  /*f590*/  IMAD.WIDE R4, R5, 0x2, R20 ;  /* 0x0000000205047825 */ /* 0x000fe200078e0214 */
[----:B------:R-:W0:Y:S03]  /*f5a0*/  SHFL.IDX PT, R7, R10, RZ, 0x1c1f ;  /* 0x001c1fff0a077589 */ /* 0x000e2600000e0000 */
[----:B------:R-:W-:Y:S01]  /*f5b0*/  IMAD R20, R9, R0, RZ ;  /* 0x0000000009147224 */ /* 0x000fe200078e02ff */
[----:B------:R1:W-:Y:S01]  /*f5c0*/  SHFL.IDX PT, R40, R8, 0x1, 0x1c1f ;  /* 0x003c1f0008287f89 */ /* 0x0003e200000e0000 */
[----:B------:R-:W-:Y:S01]  /*f5d0*/  VIADD R9, R11, 0x8 ;  /* 0x000000080b097836 */ /* 0x000fe20000000000 */
[----:B------:R-:W-:-:S02]  /*f5e0*/  IADD3 R13, P3, R4, 0x1800, RZ ;  /* 0x00001800040d7810 */ /* 0x000fc40007f7e0ff */
[----:B------:R-:W2:Y:S01]  /*f5f0*/  SHFL.IDX PT, R41, R10, 0x1, 0x1c1f ;  /* 0x003c1f000a297f89 */ /* 0x000ea200000e0000 */
[C---:B------:R-:W-:Y:S02]  /*f600*/  IADD3 R25, P4, R4.reuse, 0x3000, RZ ;  /* 0x0000300004197810 */ /* 0x040fe40007f9e0ff */
[-C--:B------:R-:W-:Y:S02]  /*f610*/  ISETP.GE.OR P1, PT, R11, R20.reuse, P0 ;  /* 0x000000140b00720c */ /* 0x080fe40000726670 */
[----:B------:R-:W-:Y:S02]  /*f620*/  ISETP.GE.OR P0, PT, R9, R20, P0 ;  /* 0x000000140900720c */ /* 0x000fe40000706670 */
[----:B------:R-:W-:Y:S02]  /*f630*/  LOP3.LUT R9, R4, 0x380, RZ, 0xc0, !PT ;  /* 0x0000038004097812 */ /* 0x000fe400078ec0ff */
[----:B------:R-:W-:Y:S02]  /*f640*/  LOP3.LUT R12, R13, 0x380, RZ, 0xc0, !PT ;  /* 0x000003800d0c7812 */ /* 0x000fe400078ec0ff */
[----:B------:R-:W-:-:S02]  /*f650*/  LOP3.LUT R24, R25, 0x380, RZ, 0xc0, !PT ;  /* 0x0000038019187812 */ /* 0x000fc400078ec0ff */
[----:B------:R-:W-:Y:S02]  /*f660*/  SHF.R.U64 R9, R9, 0x3, RZ ;  /* 0x0000000309097819 */ /* 0x000fe400000012ff */
[----:B------:R-:W-:Y:S01]  /*f670*/  SHF.R.U64 R12, R12, 0x3, RZ ;  /* 0x000000030c0c7819 */ /* 0x000fe200000012ff */
[----:B0-----:R-:W-:Y:S01]  /*f680*/  @!P1 ST.E desc[UR56][R6.64], R36 ;  /* 0x0000002406009985 */ /* 0x001fe2000c101938 */
[----:B------:R-:W-:Y:S02]  /*f690*/  SHF.R.U64 R24, R24, 0x3, RZ ;  /* 0x0000000318187819 */ /* 0x000fe400000012ff */
[----:B-1----:R-:W-:Y:S01]  /*f6a0*/  LOP3.LUT R8, R9, R4, RZ, 0x3c, !PT ;  /* 0x0000000409087212 */ /* 0x002fe200078e3cff */
[--C-:B------:R-:W-:Y:S01]  /*f6b0*/  IMAD.MOV.U32 R9, RZ, RZ, R5.reuse ;  /* 0x000000ffff097224 */ /* 0x100fe200078e0005 */
[----:B------:R-:W-:Y:S01]  /*f6c0*/  LOP3.LUT R12, R12, R13, RZ, 0x3c, !PT ;  /* 0x0000000d0c0c7212 */ /* 0x000fe200078e3cff */
[--C-:B------:R-:W-:Y:S01]  /*f6d0*/  IMAD.X R13, RZ, RZ, R5.reuse, P3 ;  /* 0x000000ffff0d7224 */ /* 0x100fe200018e0605 */
[----:B------:R-:W-:Y:S01]  /*f6e0*/  LOP3.LUT R24, R24, R25, RZ, 0x3c, !PT ;  /* 0x0000001918187212 */ /* 0x000fe200078e3cff */
[----:B------:R-:W-:Y:S01]  /*f6f0*/  IMAD.X R25, RZ, RZ, R5, P4 ;  /* 0x000000ffff197224 */ /* 0x000fe200020e0605 */
[----:B--2---:R0:W-:Y:S04]  /*f700*/  @!P0 ST.E desc[UR56][R40.64], R31 ;  /* 0x0000001f28008985 */ /* 0x0041e8000c101938 */
[----:B------:R-:W2:Y:S04]  /*f710*/  LD.E.128 R8, desc[UR56][R8.64] ;  /* 0x0000003808087980 */ /* 0x000ea8000c101d00 */
[----:B------:R-:W3:Y:S04]  /*f720*/  LD.E.128 R12, desc[UR56][R12.64] ;  /* 0x000000380c0c7980 */ /* 0x000ee8000c101d00 */
[----:B------:R-:W4:Y:S01]  /*f730*/  LD.E.128 R24, desc[UR56][R24.64] ;  /* 0x0000003818187980 */ /* 0x000f22000c101d00 */
[----:B------:R-:W-:Y:S01]  /*f740*/  IADD3 R21, P0, R4, 0x4800, RZ ;  /* 0x0000480004157810 */ /* 0x000fe20007f1e0ff */
[----:B0-----:R-:W0:Y:S03]  /*f750*/  @P2 LDC R41, c[0x0][0xbec] ;  /* 0x0002fb00ff292b82 */ /* 0x001e260000000800 */
[----:B------:R-:W-:Y:S01]  /*f760*/  LOP3.LUT R4, R21, 0x380, RZ, 0xc0, !PT ;  /* 0x0000038015047812 */ /* 0x000fe200078ec0ff */
[----:B------:R-:W-:-:S03]  /*f770*/  IMAD.WIDE.U32 R36, R38, UR4, RZ ;  /* 0x0000000426247c25 */ /* 0x000fc6000f8e00ff */
[----:B------:R-:W-:Y:S01]  /*f780*/  SHF.R.U64 R4, R4, 0x3, RZ ;  /* 0x0000000304047819 */ /* 0x000fe200000012ff */
[----:B------:R-:W1:Y:S01]  /*f790*/  @P2 LDC R40, c[0x0][0xbf0] ;  /* 0x0002fc00ff282b82 */ /* 0x000e620000000800 */
[----:B------:R-:W-:Y:S02]  /*f7a0*/  IMAD R3, R3, 0x30, R30 ;  /* 0x0000003003037824 */ /* 0x000fe400078e021e */
[----:B------:R-:W-:Y:S01]  /*f7b0*/  LOP3.LUT R4, R4, R21, RZ, 0x3c, !PT ;  /* 0x0000001504047212 */ /* 0x000fe200078e3cff */
[----:B------:R-:W-:Y:S02]  /*f7c0*/  IMAD R21, R39, UR4, RZ ;  /* 0x0000000427157c24 */ /* 0x000fe4000f8e02ff */
[----:B------:R-:W-:Y:S02]  /*f7d0*/  IMAD.X R5, RZ, RZ, R5, P0 ;  /* 0x000000ffff057224 */ /* 0x000fe400000e0605 */
[----:B------:R-:W-:Y:S01]  /*f7e0*/  IMAD R21, R38, UR5, R21 ;  /* 0x0000000526157c24 */ /* 0x000fe2000f8e0215 */
[----:B------:R-:W-:Y:S01]  /*f7f0*/  ULDC.64 UR4, c[0x0][0xae8] ;  /* 0x0002ba0000047ab9 */ /* 0x000fe20000000a00 */
[----:B------:R-:W-:-:S02]  /*f800*/  IMAD R38, R66, 0xc0, R3 ;  /* 0x000000c042267824 */ /* 0x000fc400078e0203 */
[----:B------:R-:W-:Y:S01]  /*f810*/  IMAD.IADD R37, R37, 0x1, R21 ;  /* 0x0000000125257824 */ /* 0x000fe200078e0215 */
[----:B------:R-:W5:Y:S01]  /*f820*/  LD.E.128 R4, desc[UR56][R4.64] ;  /* 0x0000003804047980 */ /* 0x000f62000c101d00 */
[----:B------:R-:W-:Y:S02]  /*f830*/  IMAD R21, R42, UR4, RZ ;  /* 0x000000042a157c24 */ /* 0x000fe4000f8e02ff */
[C---:B------:R-:W-:Y:S01]  /*f840*/  IMAD.WIDE.U32 R36, R44.reuse, UR4, R36 ;  /* 0x000000042c247c25 */ /* 0x040fe2000f8e0024 */
[----:B------:R-:W-:Y:S01]  /*f850*/  @!PT LDS RZ, [RZ] ;  /* 0x00000000fffff984 */ /* 0x000fe20000000800 */
[----:B------:R-:W-:Y:S01]  /*f860*/  @!PT LDS RZ, [RZ] ;  /* 0x00000000fffff984 */ /* 0x000fe20000000800 */
[----:B------:R-:W-:Y:S01]  /*f870*/  @!PT LDS RZ, [RZ] ;  /* 0x00000000fffff984 */ /* 0x000fe20000000800 */
[----:B------:R-:W-:Y:S01]  /*f880*/  @!PT LDS RZ, [RZ] ;  /* 0x00000000fffff984 */ /* 0x000fe20000000800 */
[----:B------:R0:W-:Y:S06]  /*f890*/  MEMBAR.ALL.CTA ;  /* 0x0000000000007992 */ /* 0x0001ec0000008000 */
[----:B0-----:R-:W0:Y:S01]  /*f8a0*/  FENCE.VIEW.ASYNC.S ;  /* 0x00000000000073c6 */ /* 0x001e220000000000 */
[----:B------:R-:W-:Y:S01]  /*f8b0*/  IMAD R31, R44, UR5, R21 ;  /* 0x000000052c1f7c24 */ /* 0x000fe2000f8e0215 */
[----:B------:R-:W-:Y:S01]  /*f8c0*/  ULDC.64 UR4, c[0x0][0xaf0] ;  /* 0x0002bc0000047ab9 */ /* 0x000fe20000000a00 */
[----:B------:R-:W-:-:S04]  /*f8d0*/  @P2 IMAD.HI.U32 R21, R38, R41, RZ ;  /* 0x0000002926152227 */ /* 0x000fc800078e00ff */
[----:B------:R-:W-:Y:S01]  /*f8e0*/  IMAD.MOV.U32 R3, RZ, RZ, R38 ;  /* 0x000000ffff037224 */ /* 0x000fe200078e0026 */
[----:B-1----:R-:W-:Y:S01]  /*f8f0*/  @P2 SHF.R.U32.HI R3, RZ, R40, R21 ;  /* 0x00000028ff032219 */ /* 0x002fe20000011615 */
[----:B------:R-:W-:Y:S02]  /*f900*/  IMAD.IADD R37, R37, 0x1, R31 ;  /* 0x0000000125257824 */ /* 0x000fe400078e021f */
[----:B------:R-:W-:Y:S01]  /*f910*/  IMAD R31, R32, UR4, RZ ;  /* 0x00000004201f7c24 */ /* 0x000fe2000f8e02ff */
[----:B------:R-:W-:Y:S01]  /*f920*/  SHF.R.S32.HI R21, RZ, 0x1f, R3 ;  /* 0x0000001fff157819 */ /* 0x000fe20000011403 */
[----:B------:R-:W-:-:S04]  /*f930*/  IMAD.WIDE.U32 R36, R43, UR4, R36 ;  /* 0x000000042b247c25 */ /* 0x000fc8000f8e0024 */
[----:B------:R-:W-:Y:S01]  /*f940*/  IMAD R31, R43, UR5, R31 ;  /* 0x000000052b1f7c24 */ /* 0x000fe2000f8e021f */
[----:B------:R-:W-:Y:S01]  /*f950*/  ULDC.64 UR4, c[0x0][0xae0] ;  /* 0x0002b80000047ab9 */ /* 0x000fe20000000a00 */
[----:B------:R-:W-:Y:S02]  /*f960*/  IMAD.MOV R39, RZ, RZ, -R3 ;  /* 0x000000ffff277224 */ /* 0x000fe400078e0a03 */
[----:B------:R-:W-:Y:S02]  /*f970*/  IMAD R32, R21, UR4, RZ ;  /* 0x0000000415207c24 */ /* 0x000fe4000f8e02ff */
[----:B------:R-:W-:Y:S02]  /*f980*/  IMAD R21, R0, R39, R38 ;  /* 0x0000002700157224 */ /* 0x000fe400078e0226 */
[----:B------:R-:W-:Y:S02]  /*f990*/  IMAD.IADD R37, R37, 0x1, R31 ;  /* 0x0000000125257824 */ /* 0x000fe400078e021f */
        /* <DEDUP_REMOVED lines=9> */
[----:B------:R-:W-:Y:S01]  /*fa30*/  IMAD R41, R66, 0xc0, R30 ;  /* 0x000000c042297824 */ /* 0x000fe200078e021e */
[C---:B------:R-:W-:Y:S01]  /*fa40*/  LEA R32, P0, R36.reuse, UR4, 0x1 ;  /* 0x0000000424207c11 */ /* 0x040fe2000f8008ff */
[----:B------:R-:W-:Y:S01]  /*fa50*/  IMAD.IADD R3, R37, 0x1, R3 ;  /* 0x0000000125037824 */ /* 0x000fe200078e0203 */
[----:B------:R-:W-:Y:S01]  /*fa60*/  ULDC UR4, c[0x0][0xac8] ;  /* 0x0002b20000047ab9 */ /* 0x000fe20000000800 */
[C---:B------:R-:W-:Y:S02]  /*fa70*/  VIADD R21, R41.reuse, 0x60 ;  /* 0x0000006029157836 */ /* 0x040fe40000000000 */
[----:B0-----:R-:W-:Y:S01]  /*fa80*/  SHFL.IDX PT, R38, R32, 0x1, 0x181f ;  /* 0x00381f0020267f89 */ /* 0x001fe200000e0000 */
[----:B------:R-:W-:Y:S01]  /*fa90*/  LEA.HI.X R40, R36, UR5, R3, 0x1, P0 ;  /* 0x0000000524287c11 */ /* 0x000fe200080f0c03 */
[----:B------:R-:W-:Y:S01]  /*faa0*/  VIADD R3, R41, 0x30 ;  /* 0x0000003029037836 */ /* 0x000fe20000000000 */
[----:B------:R-:W-:Y:S01]  /*fab0*/  ISETP.GE.AND P0, PT, R29, UR4, PT ;  /* 0x000000041d007c0c */ /* 0x000fe2000bf06270 */
[----:B------:R-:W0:Y:S01]  /*fac0*/  SHFL.IDX PT, R36, R32, RZ, 0x181f ;  /* 0x00181fff20247589 */ /* 0x000e2200000e0000 */
[----:B------:R-:W-:-:S02]  /*fad0*/  VIADD R0, R2, 0x30820 ;  /* 0x0003082002007836 */ /* 0x000fc40000000000 */
[-C--:B------:R-:W-:Y:S01]  /*fae0*/  ISETP.GE.OR P3, PT, R41, R20.reuse, P0 ;  /* 0x000000142900720c */ /* 0x080fe20000766670 */
[----:B------:R-:W1:Y:S01]  /*faf0*/  SHFL.IDX PT, R31, R40, RZ, 0x181f ;  /* 0x00181fff281f7589 */ /* 0x000e6200000e0000 */
[-C--:B------:R-:W-:Y:S01]  /*fb00*/  ISETP.GE.OR P2, PT, R3, R20.reuse, P0 ;  /* 0x000000140300720c */ /* 0x080fe20000746670 */
[----:B------:R-:W-:Y:S01]  /*fb10*/  VIADD R3, R41, 0x90 ;  /* 0x0000009029037836 */ /* 0x000fe20000000000 */
[-C--:B------:R-:W-:Y:S01]  /*fb20*/  ISETP.GE.OR P1, PT, R21, R20.reuse, P0 ;  /* 0x000000141500720c */ /* 0x080fe20000726670 */
[----:B------:R-:W1:Y:S01]  /*fb30*/  SHFL.IDX PT, R42, R32, 0x2, 0x181f ;  /* 0x00581f00202a7f89 */ /* 0x000e6200000e0000 */
[----:B------:R-:W-:Y:S02]  /*fb40*/  PRMT R0, RZ, 0x654, R0 ;  /* 0x00000654ff007816 */ /* 0x000fe40000000000 */
[----:B------:R-:W-:Y:S01]  /*fb50*/  ISETP.GE.OR P0, PT, R3, R20, P0 ;  /* 0x000000140300720c */ /* 0x000fe20000706670 */
[----:B------:R-:W1:Y:S01]  /*fb60*/  SHFL.IDX PT, R37, R40, 0x1, 0x181f ;  /* 0x00381f0028257f89 */ /* 0x000e6200000e0000 */
[----:B------:R0:W-:Y:S03]  /*fb70*/  SYNCS.ARRIVE.TRANS64.RED.A1T0 RZ, [R0+URZ], RZ ;  /* 0x000000ff00ff79a7 */ /* 0x0001e6000810043f */
[----:B------:R-:W1:Y:S04]  /*fb80*/  SHFL.IDX PT, R39, R40, 0x2, 0x181f ;  /* 0x00581f0028277f89 */ /* 0x000e6800000e0000 */
[----:B------:R-:W2:Y:S01]  /*fb90*/  SHFL.IDX PT, R32, R32, 0x3, 0x181f ;  /* 0x00781f0020207f89 */ /* 0x000ea200000e0000 */
[----:B0-----:R-:W-:-:S03]  /*fba0*/  @!P3 LEA R30, P5, R29, R36, 0x1 ;  /* 0x000000241d1eb211 */ /* 0x001fc600078a08ff */
[----:B------:R-:W0:Y:S01]  /*fbb0*/  SHFL.IDX PT, R40, R40, 0x3, 0x181f ;  /* 0x00781f0028287f89 */ /* 0x000e2200000e0000 */
[C---:B------:R-:W-:Y:S02]  /*fbc0*/  @!P2 LEA R36, P4, R29.reuse, R38, 0x1 ;  /* 0x000000261d24a211 */ /* 0x040fe400078808ff */
[C-C-:B-1----:R-:W-:Y:S02]  /*fbd0*/  @!P3 LEA.HI.X R31, R29.reuse, R31, R28.reuse, 0x1, P5 ;  /* 0x0000001f1d1fb211 */ /* 0x142fe400028f0c1c */
[C---:B------:R-:W-:Y:S02]  /*fbe0*/  @!P1 LEA R38, P5, R29.reuse, R42, 0x1 ;  /* 0x0000002a1d269211 */ /* 0x040fe400078a08ff */
[C-C-:B------:R-:W-:Y:S02]  /*fbf0*/  @!P2 LEA.HI.X R37, R29.reuse, R37, R28.reuse, 0x1, P4 ;  /* 0x000000251d25a211 */ /* 0x140fe400020f0c1c */
[----:B------:R-:W-:Y:S01]  /*fc00*/  @!P1 LEA.HI.X R39, R29, R39, R28, 0x1, P5 ;  /* 0x000000271d279211 */ /* 0x000fe200028f0c1c */
[----:B--2---:R2:W-:Y:S04]  /*fc10*/  @!P3 ST.E.128 desc[UR56][R30.64], R8 ;  /* 0x000000081e00b985 */ /* 0x0045e8000c101d38 */
[----:B---3--:R2:W-:Y:S04]  /*fc20*/  @!P2 ST.E.128 desc[UR56][R36.64], R12 ;  /* 0x0000000c2400a985 */ /* 0x0085e8000c101d38 */
[----:B----4-:R2:W-:Y:S01]  /*fc30*/  @!P1 ST.E.128 desc[UR56][R38.64], R24 ;  /* 0x0000001826009985 */ /* 0x0105e2000c101d38 */
[----:B0-----:R-:W-:Y:S05]  /*fc40*/  @P0 BRA `(.L_x_511) ;  /* 0x0000000800580947 */ /* 0x001fea0003800000 */
[----:B--2---:R-:W-:-:S04]  /*fc50*/  LEA R8, P0, R29, R32, 0x1 ;  /* 0x000000201d087211 */ /* 0x004fc800078008ff */
[----:B------:R-:W-:-:S05]  /*fc60*/  LEA.HI.X R9, R29, R40, R28, 0x1, P0 ;  /* 0x000000281d097211 */ /* 0x000fca00000f0c1c */
[----:B-----5:R3:W-:Y:S01]  /*fc70*/  ST.E.128 desc[UR56][R8.64], R4 ;  /* 0x0000000408007985 */ /* 0x0207e2000c101d38 */
[----:B------:R-:W-:Y:S05]  /*fc80*/  BRA `(.L_x_511) ;  /* 0x0000000800487947 */ /* 0x000fea0003800000 */
.L_x_509:
[----:B------:R-:W-:Y:S01]  /*fc90*/  ULDC.64 UR4, c[0x0][0xc00] ;  /* 0x0003000000047ab9 */ /* 0x000fe20000000a00 */
[----:B------:R-:W-:Y:S01]  /*fca0*/  IMAD.MOV.U32 R0, RZ, RZ, RZ ;  /* 0x000000ffff007224 */ /* 0x000fe200078e00ff */
[----:B------:R-:W-:Y:S01]  /*fcb0*/  ISETP.NE.U32.AND P0, PT, RZ, UR4, PT ;  /* 0x00000004ff007c0c */ /* 0x000fe2000bf05070 */
[----:B------:R-:W0:Y:S01]  /*fcc0*/  LDC R27, c[0x0][0xbe8] ;  /* 0x0002fa00ff1b7b82 */ /* 0x000e220000000800 */
[----:B------:R-:W-:Y:S02]  /*fcd0*/  IADD3 R4, P1, R62, UR4, RZ ;  /* 0x000000043e047c10 */ /* 0x000fe4000ff3e0ff */
[----:B------:R-:W-:Y:S02]  /*fce0*/  ISETP.NE.AND.EX P0, PT, RZ, UR5, PT, P0 ;  /* 0x00000005ff007c0c */ /* 0x000fe4000bf05300 */
[----:B------:R-:W-:Y:S01]  /*fcf0*/  IADD3.X R5, R64, UR5, RZ, P1, !PT ;  /* 0x0000000540057c10 */ /* 0x000fe20008ffe4ff */
[----:B------:R-:W-:Y:S02]  /*fd00*/  ULDC.64 UR4, c[0x0][0xc08] ;  /* 0x0003020000047ab9 */ /* 0x000fe40000000a00 */
[----:B------:R-:W-:-:S04]  /*fd10*/  ISETP.NE.U32.AND P1, PT, RZ, UR4, PT ;  /* 0x00000004ff007c0c */ /* 0x000fc8000bf25070 */
[----:B------:R-:W-:-:S04]  /*fd20*/  ISETP.NE.AND.EX P1, PT, RZ, UR5, PT, P1 ;  /* 0x00000005ff007c0c */ /* 0x000fc8000bf25310 */
[----:B------:R1:W5:Y:S09]  /*fd30*/  @P0 LDG.E R0, desc[UR56][R4.64] ;  /* 0x0000003804000981 */ /* 0x000372000c1e1900 */
[----:B------:R-:W-:Y:S01]  /*fd40*/  @P1 IADD3 R6, P2, R62, UR4, RZ ;  /* 0x000000043e061c10 */ /* 0x000fe2000ff5e0ff */
[----:B------:R-:W-:-:S02]  /*fd50*/  ULDC UR4, c[0x0][0xa88] ;  /* 0x0002a20000047ab9 */ /* 0x000fc40000000800 */
[----:B------:R-:W-:Y:S01]  /*fd60*/  IMAD.U32 R8, RZ, RZ, UR4 ;  /* 0x00000004ff087e24 */ /* 0x000fe2000f8e00ff */
[----:B------:R-:W-:-:S05]  /*fd70*/  @P1 IADD3.X R7, R64, UR5, RZ, P2, !PT ;  /* 0x0000000540071c10 */ /* 0x000fca00097fe4ff */
[----:B------:R1:W5:Y:S01]  /*fd80*/  @P1 LDG.E R8, desc[UR56][R6.64] ;  /* 0x0000003806081981 */ /* 0x000362000c1e1900 */
[----:B0-----:R-:W-:Y:S02]  /*fd90*/  ISETP.NE.AND P2, PT, R27, 0x1, PT ;  /* 0x000000011b00780c */ /* 0x001fe40003f45270 */
[----:B------:R-:W-:-:S11]  /*fda0*/  ISETP.GE.AND P3, PT, R66, 0xc0, PT ;  /* 0x000000c04200780c */ /* 0x000fd60003f66270 */
[----:B------:R-:W0:Y:S01]  /*fdb0*/  @P2 LDC R31, c[0x0][0xbec] ;  /* 0x0002fb00ff1f2b82 */ /* 0x000e220000000800 */
[----:B-1----:R-:W-:Y:S05]  /*fdc0*/  @P1 BRA `(.L_x_512) ;  /* 0x0000000000101947 */ /* 0x002fea0003800000 */
[----:B------:R-:W-:Y:S05]  /*fdd0*/  @!P0 BRA `(.L_x_512) ;  /* 0x00000000000c8947 */ /* 0x000fea0003800000 */
[----:B------:R-:W2:Y:S04]  /*fde0*/  LDG.E R7, desc[UR56][R4.64] ;  /* 0x0000003804077981 */ /* 0x000ea8000c1e1900 */
[----:B-----5:R-:W2:Y:S02]  /*fdf0*/  LDG.E R8, desc[UR56][R4.64+0x4] ;  /* 0x0000043804087981 */ /* 0x020ea4000c1e1900 */
[----:B--2---:R-:W-:-:S07]  /*fe00*/  IMAD.IADD R8, R8, 0x1, -R7 ;  /* 0x0000000108087824 */ /* 0x004fce00078e0a07 */
.L_x_512:
[----:B------:R-:W2:Y:S04]  /*fe10*/  LDL R14, [R1+0x58] ;  /* 0x00005800010e7983 */ /* 0x000ea80000100800 */
[----:B------:R1:W5:Y:S01]  /*fe20*/  LDL R26, [R1+0x60] ;  /* 0x00006000011a7983 */ /* 0x0003620000100800 */
[----:B------:R-:W-:Y:S01]  /*fe30*/  BSSY B1, `(.L_x_513) ;  /* 0x000002e000017945 */ /* 0x000fe20003800000 */
[----:B------:R-:W-:Y:S02]  /*fe40*/  SEL R15, R65, RZ, !P0 ;  /* 0x000000ff410f7207 */ /* 0x000fe40004000000 */
[----:B------:R-:W-:Y:S02]  /*fe50*/  SEL R24, R24, RZ, !P0 ;  /* 0x000000ff18187207 */ /* 0x000fe40004000000 */
[----:B-----5:R-:W-:-:S02]  /*fe60*/  SHF.R.S32.HI R13, RZ, 0x1f, R0 ;  /* 0x0000001fff0d7819 */ /* 0x020fc40000011400 */
[----:B--2---:R-:W-:Y:S01]  /*fe70*/  SHF.R.S32.HI R12, RZ, 0x1f, R14 ;  /* 0x0000001fff0c7819 */ /* 0x004fe2000001140e */
[----:B-1----:R-:W-:Y:S06]  /*fe80*/  @P3 BRA `(.L_x_514) ;  /* 0x0000000000a03947 */ /* 0x002fec0003800000 */
[----:B------:R-:W1:Y:S01]  /*fe90*/  S2R R4, SR_TID.X ;  /* 0x0000000000047919 */ /* 0x000e620000002100 */
[----:B------:R-:W2:Y:S02]  /*fea0*/  LDC R11, c[0x0][0xbe8] ;  /* 0x0002fa00ff0b7b82 */ /* 0x000ea40000000800 */
[----:B--2---:R-:W-:Y:S02]  /*feb0*/  IMAD R5, R8, R11, RZ ;  /* 0x0000000b08057224 */ /* 0x004fe400078e02ff */
[----:B-1----:R-:W-:-:S04]  /*fec0*/  IMAD R4, R26, 0xc0, R4 ;  /* 0x000000c01a047824 */ /* 0x002fc800078e0204 */
[----:B------:R-:W-:-:S05]  /*fed0*/  VIADD R10, R4, 0xffffff80 ;  /* 0xffffff80040a7836 */ /* 0x000fca0000000000 */
[----:B------:R-:W-:-:S13]  /*fee0*/  ISETP.GE.AND P0, PT, R10, R5, PT ;  /* 0x000000050a00720c */ /* 0x000fda0003f06270 */
[----:B------:R-:W-:Y:S05]  /*fef0*/  @P0 BRA `(.L_x_514) ;  /* 0x0000000000840947 */ /* 0x000fea0003800000 */
[----:B------:R-:W-:Y:S01]  /*ff00*/  ISETP.NE.AND P0, PT, R11, 0x1, PT ;  /* 0x000000010b00780c */ /* 0x000fe20003f05270 */
[----:B------:R-:W-:Y:S01]  /*ff10*/  ULDC.64 UR4, c[0x0][0xb90] ;  /* 0x0002e40000047ab9 */ /* 0x000fe20000000a00 */
[----:B------:R-:W-:Y:S01]  /*ff20*/  MOV R4, R0 ;  /* 0x0000000000047202 */ /* 0x000fe20000000f00 */
[----:B------:R-:W-:Y:S02]  /*ff30*/  IMAD R9, R12, UR4, RZ ;  /* 0x000000040c097c24 */ /* 0x000fe4000f8e02ff */
[----:B------:R-:W-:Y:S02]  /*ff40*/  IMAD.MOV.U32 R5, RZ, RZ, R13 ;  /* 0x000000ffff057224 */ /* 0x000fe400078e000d */
[----:B------:R-:W-:Y:S02]  /*ff50*/  IMAD.MOV.U32 R7, RZ, RZ, R10 ;  /* 0x000000ffff077224 */ /* 0x000fe400078e000a */
[----:B------:R-:W-:-:S04]  /*ff60*/  IMAD.WIDE.U32 R4, R14, UR4, R4 ;  /* 0x000000040e047c25 */ /* 0x000fc8000f8e0004 */
[----:B------:R-:W1:Y:S01]  /*ff70*/  @P0 LDC R21, c[0x0][0xbec] ;  /* 0x0002fb00ff150b82 */ /* 0x000e620000000800 */
[----:B------:R-:W-:Y:S01]  /*ff80*/  IMAD R9, R14, UR5, R9 ;  /* 0x000000050e097c24 */ /* 0x000fe2000f8e0209 */
[----:B------:R-:W-:-:S03]  /*ff90*/  ULDC.64 UR4, c[0x0][0xb98] ;  /* 0x0002e60000047ab9 */ /* 0x000fc60000000a00 */
[----:B------:R-:W-:-:S03]  /*ffa0*/  IMAD.IADD R5, R5, 0x1, R9 ;  /* 0x0000000105057824 */ /* 0x000fc600078e0209 */
[----:B------:R-:W2:Y:S01]  /*ffb0*/  @P0 LDC R25, c[0x0][0xbf0] ;  /* 0x0002fc00ff190b82 */ /* 0x000ea20000000800 */
[----:B------:R-:W-:-:S04]  /*ffc0*/  IMAD.WIDE.U32 R4, R15, UR4, R4 ;  /* 0x000000040f047c25 */ /* 0x000fc8000f8e0004 */
[----:B-1----:R-:W-:-:S05]  /*ffd0*/  @P0 IMAD.HI.U32 R6, R10, R21, RZ ;  /* 0x000000150a060227 */ /* 0x002fca00078e00ff */
[----:B--2---:R-:W-:Y:S01]  /*ffe0*/  @P0 SHF.R.U32.HI R7, RZ, R25, R6 ;  /* 0x00000019ff070219 */ /* 0x004fe20000011606 */
[----:B------:R-:W-:-:S03]  /*fff0*/  IMAD R6, R24, UR4, RZ ;  /* 0x0000000418067c24 */ /* 0x000fc6000f8e02ff */
[----:B------:R-:W-:Y:S01]  /*10000*/  IADD3 R4, P0, R7, R4, RZ ;  /* 0x0000000407047210 */ /* 0x000fe20007f1e0ff */
[----:B------:R-:W-:-:S04]  /*10010*/  IMAD.MOV R9, RZ, RZ, -R7 ;  /* 0x000000ffff097224 */ /* 0x000fc800078e0a07 */
[----:B------:R-:W-:Y:S01]  /*10020*/  IMAD R9, R11, R9, R10 ;  /* 0x000000090b097224 */ /* 0x000fe200078e020a */
[----:B------:R-:W-:Y:S01]  /*10030*/  SHF.R.S32.HI R11, RZ, 0x1f, R7 ;  /* 0x0000001fff0b7819 */ /* 0x000fe20000011407 */
[----:B------:R-:W-:Y:S01]  /*10040*/  IMAD R10, R15, UR5, R6 ;  /* 0x000000050f0a7c24 */ /* 0x000fe2000f8e0206 */
[----:B------:R-:W-:Y:S02]  /*10050*/  ULDC.64 UR4, c[0x0][0xb88] ;  /* 0x0002e20000047ab9 */ /* 0x000fe40000000a00 */
[----:B------:R-:W-:Y:S02]  /*10060*/  SHF.R.S32.HI R6, RZ, 0x1f, R9 ;  /* 0x0000001fff067819 */ /* 0x000fe40000011409 */
[----:B------:R-:W-:-:S03]  /*10070*/  IADD3.X R5, R11, R5, R10, P0, !PT ;  /* 0x000000050b057210 */ /* 0x000fc600007fe40a */
[----:B------:R-:W-:Y:S02]  /*10080*/  IMAD R6, R6, UR4, RZ ;  /* 0x0000000406067c24 */ /* 0x000fe4000f8e02ff */
[----:B------:R-:W-:-:S04]  /*10090*/  IMAD.WIDE.U32 R4, R9, UR4, R4 ;  /* 0x0000000409047c25 */ /* 0x000fc8000f8e0004 */
[----:B------:R-:W-:Y:S01]  /*100a0*/  IMAD R7, R9, UR5, R6 ;  /* 0x0000000509077c24 */ /* 0x000fe2000f8e0206 */
[----:B------:R-:W-:Y:S02]  /*100b0*/  ULDC.64 UR4, c[0x0][0xb50] ;  /* 0x0002d40000047ab9 */ /* 0x000fe40000000a00 */
[----:B------:R-:W-:Y:S01]  /*100c0*/  LEA R6, P0, R4, UR4, 0x2 ;  /* 0x0000000404067c11 */ /* 0x000fe2000f8010ff */
[----:B------:R-:W-:-:S05]  /*100d0*/  IMAD.IADD R5, R5, 0x1, R7 ;  /* 0x0000000105057824 */ /* 0x000fca00078e0207 */
[----:B------:R-:W-:Y:S01]  /*100e0*/  LEA.HI.X R7, R4, UR5, R5, 0x2, P0 ;  /* 0x0000000504077c11 */ /* 0x000fe200080f1405 */
[----:B------:R-:W-:-:S05]  /*100f0*/  IMAD.MOV.U32 R5, RZ, RZ, -0x800000 ;  /* 0xff800000ff057424 */ /* 0x000fca00078e00ff */
[----:B------:R1:W-:Y:S02]  /*10100*/  STG.E desc[UR56][R6.64], R5 ;  /* 0x0000000506007986 */ /* 0x0003e4000c101938 */
.L_x_514:
[----:B------:R-:W-:Y:S05]  /*10110*/  BSYNC B1 ;  /* 0x0000000000017941 */ /* 0x000fea0003800000 */
.L_x_513:
[----:B------:R-:W2:Y:S01]  /*10120*/  @P2 LDC R9, c[0x0][0xbf0] ;  /* 0x0002fc00ff092b82 */ /* 0x000ea20000000800 */
[----:B------:R-:W-:Y:S01]  /*10130*/  ULDC.64 UR4, c[0x0][0xaa0] ;  /* 0x0002a80000047ab9 */ /* 0x000fe20000000a00 */
[----:B------:R-:W-:Y:S01]  /*10140*/  IMAD R3, R3, 0x30, R30 ;  /* 0x0000003003037824 */ /* 0x000fe200078e021e */
[----:B------:R-:W-:Y:S01]  /*10150*/  ULDC.64 UR6, c[0x0][0xa80] ;  /* 0x0002a00000067ab9 */ /* 0x000fe20000000a00 */
[----:B-1----:R-:W-:Y:S02]  /*10160*/  IMAD R5, R13, UR4, RZ ;  /* 0x000000040d057c24 */ /* 0x002fe4000f8e02ff */
[----:B------:R-:W-:Y:S02]  /*10170*/  IMAD R10, R26, 0xc0, R3 ;  /* 0x000000c01a0a7824 */ /* 0x000fe400078e0203 */
[C---:B------:R-:W-:Y:S02]  /*10180*/  IMAD R7, R0.reuse, UR5, R5 ;  /* 0x0000000500077c24 */ /* 0x040fe4000f8e0205 */
[----:B------:R-:W-:Y:S01]  /*10190*/  IMAD.WIDE.U32 R4, R0, UR4, RZ ;  /* 0x0000000400047c25 */ /* 0x000fe2000f8e00ff */
[----:B------:R-:W-:-:S03]  /*101a0*/  ULDC.64 UR4, c[0x0][0xae8] ;  /* 0x0002ba0000047ab9 */ /* 0x000fc60000000a00 */
[----:B------:R-:W-:Y:S02]  /*101b0*/  IMAD R0, R12, UR4, RZ ;  /* 0x000000040c007c24 */ /* 0x000fe4000f8e02ff */
[----:B------:R-:W-:Y:S02]  /*101c0*/  IMAD.IADD R5, R5, 0x1, R7 ;  /* 0x0000000105057824 */ /* 0x000fe400078e0207 */
[----:B------:R-:W-:Y:S02]  /*101d0*/  IMAD R7, R14, UR5, R0 ;  /* 0x000000050e077c24 */ /* 0x000fe4000f8e0200 */
[----:B0-----:R-:W-:-:S04]  /*101e0*/  @P2 IMAD.HI.U32 R0, R10, R31, RZ ;  /* 0x0000001f0a002227 */ /* 0x001fc800078e00ff */
[----:B------:R-:W-:Y:S01]  /*101f0*/  IMAD.MOV.U32 R3, RZ, RZ, R10 ;  /* 0x000000ffff037224 */ /* 0x000fe200078e000a */
[----:B--2---:R-:W-:Y:S01]  /*10200*/  @P2 SHF.R.U32.HI R3, RZ, R9, R0 ;  /* 0x00000009ff032219 */ /* 0x004fe20000011600 */
[----:B------:R-:W-:Y:S01]  /*10210*/  IMAD.WIDE.U32 R4, R14, UR4, R4 ;  /* 0x000000040e047c25 */ /* 0x000fe2000f8e0004 */
[----:B------:R-:W-:Y:S02]  /*10220*/  ULDC.64 UR4, c[0x0][0xaf0] ;  /* 0x0002bc0000047ab9 */ /* 0x000fe40000000a00 */
[----:B------:R-:W-:Y:S01]  /*10230*/  SHF.R.S32.HI R0, RZ, 0x1f, R3 ;  /* 0x0000001fff007819 */ /* 0x000fe20000011403 */
[----:B------:R-:W-:Y:S02]  /*10240*/  IMAD.IADD R5, R5, 0x1, R7 ;  /* 0x0000000105057824 */ /* 0x000fe400078e0207 */
[----:B------:R-:W-:Y:S02]  /*10250*/  IMAD R6, R24, UR4, RZ ;  /* 0x0000000418067c24 */ /* 0x000fe4000f8e02ff */
[----:B------:R-:W-:-:S02]  /*10260*/  IMAD.MOV R21, RZ, RZ, -R3 ;  /* 0x000000ffff157224 */ /* 0x000fc400078e0a03 */
[C---:B------:R-:W-:Y:S02]  /*10270*/  IMAD R7, R15.reuse, UR5, R6 ;  /* 0x000000050f077c24 */ /* 0x040fe4000f8e0206 */
[----:B------:R-:W-:Y:S01]  /*10280*/  IMAD.WIDE.U32 R4, R15, UR4, R4 ;  /* 0x000000040f047c25 */ /* 0x000fe2000f8e0004 */
[----:B------:R-:W-:-:S03]  /*10290*/  ULDC.64 UR4, c[0x0][0xae0] ;  /* 0x0002b80000047ab9 */ /* 0x000fc60000000a00 */
[----:B------:R-:W-:Y:S02]  /*102a0*/  IMAD R21, R27, R21, R10 ;  /* 0x000000151b157224 */ /* 0x000fe400078e020a */
[----:B------:R-:W-:Y:S02]  /*102b0*/  IMAD R6, R0, UR4, RZ ;  /* 0x0000000400067c24 */ /* 0x000fe4000f8e02ff */
[----:B------:R-:W-:Y:S01]  /*102c0*/  IMAD.IADD R5, R5, 0x1, R7 ;  /* 0x0000000105057824 */ /* 0x000fe200078e0207 */
[----:B------:R-:W-:Y:S01]  /*102d0*/  SHF.R.S32.HI R0, RZ, 0x1f, R21 ;  /* 0x0000001fff007819 */ /* 0x000fe20000011415 */
[C---:B------:R-:W-:Y:S02]  /*102e0*/  IMAD R7, R3.reuse, UR5, R6 ;  /* 0x0000000503077c24 */ /* 0x040fe4000f8e0206 */
[----:B------:R-:W-:Y:S01]  /*102f0*/  IMAD.WIDE.U32 R4, R3, UR4, R4 ;  /* 0x0000000403047c25 */ /* 0x000fe2000f8e0004 */
[----:B------:R-:W-:-:S03]  /*10300*/  ULDC.64 UR4, c[0x0][0xad8] ;  /* 0x0002b60000047ab9 */ /* 0x000fc60000000a00 */
[----:B------:R-:W-:Y:S02]  /*10310*/  IMAD R0, R0, UR4, RZ ;  /* 0x0000000400007c24 */ /* 0x000fe4000f8e02ff */
[----:B------:R-:W-:Y:S02]  /*10320*/  IMAD.IADD R5, R5, 0x1, R7 ;  /* 0x0000000105057824 */ /* 0x000fe400078e0207 */
[C---:B------:R-:W-:Y:S02]  /*10330*/  IMAD R3, R21.reuse, UR5, R0 ;  /* 0x0000000515037c24 */ /* 0x040fe4000f8e0200 */
[----:B------:R-:W-:Y:S01]  /*10340*/  IMAD.WIDE.U32 R20, R21, UR4, R4 ;  /* 0x0000000415147c25 */ /* 0x000fe2000f8e0004 */
[----:B------:R-:W-:Y:S02]  /*10350*/  ULDC UR4, c[0x0][0xac8] ;  /* 0x0002b20000047ab9 */ /* 0x000fe40000000800 */
[----:B------:R-:W-:Y:S01]  /*10360*/  ISETP.GE.AND P0, PT, R29, UR4, PT ;  /* 0x000000041d007c0c */ /* 0x000fe2000bf06270 */
[----:B------:R-:W-:Y:S01]  /*10370*/  IMAD.IADD R3, R21, 0x1, R3 ;  /* 0x0000000115037824 */ /* 0x000fe200078e0203 */
[----:B------:R-:W-:Y:S01]  /*10380*/  LEA R7, P1, R20, UR6, 0x1 ;  /* 0x0000000614077c11 */ /* 0x000fe2000f8208ff */
[----:B------:R-:W-:-:S03]  /*10390*/  UMOV UR4, 0xffffffff ;  /* 0xffffffff00047882 */ /* 0x000fc60000000000 */
[----:B------:R-:W-:Y:S01]  /*103a0*/  LEA.HI.X R20, R20, UR7, R3, 0x1, P1 ;  /* 0x0000000714147c11 */ /* 0x000fe200088f0c03 */
[----:B------:R-:W-:Y:S08]  /*103b0*/  BRA.DIV UR4, `(.L_x_515) ;  /* 0x0000006a04f87947 */ /* 0x000ff0000b800000 */
[----:B------:R-:W0:Y:S01]  /*103c0*/  SHFL.IDX PT, R3, R7, RZ, 0x181f ;  /* 0x00181fff07037589 */ /* 0x000e2200000e0000 */
[----:B------:R-:W-:Y:S02]  /*103d0*/  IMAD R21, R8, R27, RZ ;  /* 0x0000001b08157224 */ /* 0x000fe400078e02ff */
[----:B------:R-:W-:Y:S01]  /*103e0*/  IMAD R24, R26, 0xc0, R30 ;  /* 0x000000c01a187824 */ /* 0x000fe200078e021e */
[----:B------:R-:W1:Y:S03]  /*103f0*/  SHFL.IDX PT, R0, R20, RZ, 0x181f ;  /* 0x00181fff14007589 */ /* 0x000e6600000e0000 */
[C---:B------:R-:W-:Y:S01]  /*10400*/  VIADD R8, R24.reuse, 0x30 ;  /* 0x0000003018087836 */ /* 0x040fe20000000000 */
[----:B------:R-:W2:Y:S01]  /*10410*/  SHFL.IDX PT, R5, R7, 0x1, 0x181f ;  /* 0x00381f0007057f89 */ /* 0x000ea200000e0000 */
[C---:B------:R-:W-:Y:S01]  /*10420*/  ISETP.GE.OR P2, PT, R24.reuse, R21, P0 ;  /* 0x000000151800720c */ /* 0x040fe20000746670 */
[----:B------:R-:W-:-:S02]  /*10430*/  VIADD R10, R24, 0x60 ;  /* 0x00000060180a7836 */ /* 0x000fc40000000000 */
[----:B------:R-:W3:Y:S01]  /*10440*/  SHFL.IDX PT, R14, R7, 0x2, 0x181f ;  /* 0x00581f00070e7f89 */ /* 0x000ee200000e0000 */
[-C--:B------:R-:W-:Y:S02]  /*10450*/  ISETP.GE.OR P3, PT, R8, R21.reuse, P0 ;  /* 0x000000150800720c */ /* 0x080fe40000766670 */
[----:B------:R-:W-:Y:S01]  /*10460*/  ISETP.GE.OR P4, PT, R10, R21, P0 ;  /* 0x000000150a00720c */ /* 0x000fe20000786670 */
[----:B------:R-:W4:Y:S04]  /*10470*/  SHFL.IDX PT, R4, R20, 0x1, 0x181f ;  /* 0x00381f0014047f89 */ /* 0x000f2800000e0000 */
[----:B------:R-:W5:Y:S02]  /*10480*/  SHFL.IDX PT, R6, R20, 0x2, 0x181f ;  /* 0x00581f0014067f89 */ /* 0x000f6400000e0000 */
[----:B0-----:R-:W-:-:S04]  /*10490*/  @!P2 LEA R10, P5, R29, R3, 0x1 ;  /* 0x000000031d0aa211 */ /* 0x001fc800078a08ff */
[C---:B-1----:R-:W-:Y:S02]  /*104a0*/  @!P2 LEA.HI.X R3, R29.reuse, R0, R28, 0x1, P5 ;  /* 0x000000001d03a211 */ /* 0x042fe400028f0c1c */
[----:B------:R0:W1:Y:S01]  /*104b0*/  SHFL.IDX PT, R0, R20, 0x3, 0x181f ;  /* 0x00781f0014007f89 */ /* 0x00006200000e0000 */
[C---:B--2---:R-:W-:Y:S02]  /*104c0*/  @!P3 LEA R8, P1, R29.reuse, R5, 0x1 ;  /* 0x000000051d08b211 */ /* 0x044fe400078208ff */
[----:B------:R-:W-:Y:S01]  /*104d0*/  @!P2 IMAD.MOV.U32 R11, RZ, RZ, R3 ;  /* 0x000000ffff0ba224 */ /* 0x000fe200078e0003 */
[----:B---3--:R-:W-:-:S04]  /*104e0*/  @!P4 LEA R25, P5, R29, R14, 0x1 ;  /* 0x0000000e1d19c211 */ /* 0x008fc800078a08ff */
[----:B------:R0:W-:Y:S01]  /*104f0*/  @!P2 ST.E.128 desc[UR56][R10.64], RZ ;  /* 0x000000ff0a00a985 */ /* 0x0001e2000c101d38 */
[C-C-:B----4-:R-:W-:Y:S01]  /*10500*/  @!P3 LEA.HI.X R9, R29.reuse, R4, R28.reuse, 0x1, P1 ;  /* 0x000000041d09b211 */ /* 0x150fe200008f0c1c */
[----:B------:R-:W-:Y:S02]  /*10510*/  @!P4 IMAD.MOV.U32 R4, RZ, RZ, R25 ;  /* 0x000000ffff04c224 */ /* 0x000fe400078e0019 */
[----:B------:R0:W2:Y:S01]  /*10520*/  SHFL.IDX PT, R14, R7, 0x3, 0x181f ;  /* 0x00781f00070e7f89 */ /* 0x0000a200000e0000 */
[----:B-----5:R-:W-:-:S03]  /*10530*/  @!P4 LEA.HI.X R5, R29, R6, R28, 0x1, P5 ;  /* 0x000000061d05c211 */ /* 0x020fc600028f0c1c */
[----:B------:R0:W-:Y:S04]  /*10540*/  @!P3 ST.E.128 desc[UR56][R8.64], RZ ;  /* 0x000000ff0800b985 */ /* 0x0001e8000c101d38 */
[----:B------:R0:W-:Y:S02]  /*10550*/  @!P4 ST.E.128 desc[UR56][R4.64], RZ ;  /* 0x000000ff0400c985 */ /* 0x0001e4000c101d38 */
.L_x_688:
[----:B------:R-:W-:-:S05]  /*10560*/  VIADD R24, R24, 0x90 ;  /* 0x0000009018187836 */ /* 0x000fca0000000000 */
[----:B------:R-:W-:-:S13]  /*10570*/  ISETP.GE.OR P0, PT, R24, R21, P0 ;  /* 0x000000151800720c */ /* 0x000fda0000706670 */
[----:B--2---:R-:W-:-:S04]  /*10580*/  @!P0 LEA R14, P1, R29, R14, 0x1 ;  /* 0x0000000e1d0e8211 */ /* 0x004fc800078208ff */
[----:B-1----:R-:W-:-:S05]  /*10590*/  @!P0 LEA.HI.X R15, R29, R0, R28, 0x1, P1 ;  /* 0x000000001d0f8211 */ /* 0x002fca00008f0c1c */
[----:B------:R1:W-:Y:S04]  /*105a0*/  @!P0 ST.E.128 desc[UR56][R14.64], RZ ;  /* 0x000000ff0e008985 */ /* 0x0003e8000c101d38 */
.L_x_511:
[----:B------:R-:W-:Y:S05]  /*105b0*/  BSYNC B0 ;  /* 0x0000000000007941 */ /* 0x000fea0003800000 */
.L_x_508:
[----:B------:R-:W-:Y:S02]  /*105c0*/  ULDC UR4, c[0x0][0xc3c] ;  /* 0x00030f0000047ab9 */ /* 0x000fe40000000800 */
[----:B------:R-:W-:-:S13]  /*105d0*/  ISETP.GE.AND P0, PT, R35, UR4, PT ;  /* 0x0000000423007c0c */ /* 0x000fda000bf06270 */
[----:B------:R-:W-:Y:S05]  /*105e0*/  @!P0 BRA `(.L_x_516) ;  /* 0xffffff0800fc8947 */ /* 0x000fea000383ffff */
[----:B------:R-:W-:Y:S05]  /*105f0*/  BRA `(.L_x_396) ;  /* 0x0000006000787947 */ /* 0x000fea0003800000 */
.L_x_394:
[----:B------:R-:W-:-:S08]  /*10600*/  NOP ;  /* 0x0000000000007918 */ /* 0x000fd00000000000 */
[----:B--2---:R-:W0:-:S00]  /*10610*/  USETMAXREG.DEALLOC.CTAPOOL 0x20 ;  /* 0x00000020000079c8 */ /* 0x004e0000080e0500 */
[----:B0-----:R-:W2:Y:S01]  /*10620*/  LDL.LU R2, [R1] ;  /* 0x0000000001027983 */ /* 0x001ea20000300800 */
[----:B------:R-:W-:-:S06]  /*10630*/  LOP3.LUT R0, R0, 0x3, RZ, 0xc0, !PT ;  /* 0x0000000300007812 */ /* 0x000fcc00078ec0ff */
[----:B------:R-:W0:Y:S02]  /*10640*/  SHFL.IDX PT, R0, R0, RZ, 0x1f ;  /* 0x00001fff00007589 */ /* 0x000e2400000e0000 */
[----:B0-----:R-:W-:Y:S01]  /*10650*/  ISETP.NE.AND P0, PT, R0, RZ, PT ;  /* 0x000000ff0000720c */ /* 0x001fe20003f05270 */
[----:B------:R-:W-:Y:S01]  /*10660*/  IMAD.MOV.U32 R0, RZ, RZ, RZ ;  /* 0x000000ffff007224 */ /* 0x000fe200078e00ff */
[----:B--2---:R-:W-:-:S11]  /*10670*/  LOP3.LUT R2, R2, 0xfffffffd, RZ, 0xc0, !PT ;  /* 0xfffffffd02027812 */ /* 0x004fd600078ec0ff */
[----:B------:R-:W-:-:S05]  /*10680*/  @P0 LOP3.LUT R2, R2, 0x2, RZ, 0xfc, !PT ;  /* 0x0000000202020812 */ /* 0x000fca00078efcff */
[----:B------:R0:W-:Y:S01]  /*10690*/  STL [R1], R2 ;  /* 0x0000000201007387 */ /* 0x0001e20000100800 */
[----:B------:R-:W-:Y:S05]  /*106a0*/  @!P0 BRA `(.L_x_517) ;  /* 0x00000000001c8947 */ /* 0x000fea0003800000 */
[----:B------:R-:W1:Y:S08]  /*106b0*/  S2UR UR5, SR_CgaCtaId ;  /* 0x00000000000579c3 */ /* 0x000e700000008800 */
[----:B------:R-:W-:Y:S06]  /*106c0*/  BAR.SYNC.DEFER_BLOCKING 0x5, 0x200 ;  /* 0x0148000000007b1d */ /* 0x000fec0000010000 */
[----:B------:R-:W-:-:S02]  /*106d0*/  UMOV UR4, 0x400 ;  /* 0x0000040000047882 */ /* 0x000fc40000000000 */
[----:B-1----:R-:W-:-:S09]  /*106e0*/  ULEA UR4, UR5, UR4, 0x18 ;  /* 0x0000000405047291 */ /* 0x002fd2000f8ec03f */
[----:B------:R-:W1:Y:S01]  /*106f0*/  LDS.128 R16, [UR4+0x308d0] ;  /* 0x0308d004ff107984 */ /* 0x000e620008000c00 */
[----:B------:R-:W-:Y:S06]  /*10700*/  BAR.ARV 0x4, 0x200 ;  /* 0x0108000000007b1d */ /* 0x000fec0000002000 */
[----:B------:R-:W-:Y:S05]  /*10710*/  BRA `(.L_x_518) ;  /* 0x0000000800007947 */ /* 0x000fea0003800000 */
.L_x_517:
[----:B0-----:R-:W0:Y:S01]  /*10720*/  S2R R2, SR_TID.X ;  /* 0x0000000000027919 */ /* 0x001e220000002100 */
        /* <DEDUP_REMOVED lines=41> */
.L_x_523:
        /* <DEDUP_REMOVED lines=12> */
.L_x_522:
[----:B------:R-:W-:Y:S05]  /*10a80*/  BSYNC B0 ;  /* 0x0000000000007941 */ /* 0x000fea0003800000 */
.L_x_521:
        /* <DEDUP_REMOVED lines=21> */
.L_x_519:
        /* <DEDUP_REMOVED lines=13> */
[----:B------:R-:W-:-:S06]  /*10cb0*/  IADD3 R16, R19, -0x1, RZ ;  /* 0xffffffff13107810 */ /* 0x000fcc0007ffe0ff */
[----:B------:R2:W3:Y:S02]  /*10cc0*/  SHFL.IDX PT, R16, R7, R16, 0x1f ;  /* 0x00001f1007107589 */ /* 0x0004e400000e0000 */
.L_x_524:
        /* <DEDUP_REMOVED lines=23> */
[----:B------:R-:W-:-:S05]  /*10e40*/  @!P1 LOP3.LUT R2, RZ, R0, RZ, 0x33, !PT ;  /* 0x00000000ff029212 */ /* 0x000fca00078e33ff */
[--C-:B------:R-:W-:Y:S02]  /*10e50*/  IMAD.MOV R17, RZ, RZ, -R2.reuse ;  /* 0x000000ffff117224 */ /* 0x100fe400078e0a02 */
[----:B------:R-:W-:Y:S02]  /*10e60*/  IMAD.MOV.U32 R18, RZ, RZ, R2 ;  /* 0x000000ffff127224 */ /* 0x000fe400078e0002 */
[----:B------:R-:W-:Y:S01]  /*10e70*/  IMAD R17, R0, R17, R9 ;  /* 0x0000001100117224 */ /* 0x000fe200078e0209 */
[----:B------:R-:W-:Y:S06]  /*10e80*/  BRA `(.L_x_525) ;  /* 0x00000000000c7947 */ /* 0x000fec0003800000 */
.L_x_520:
[----:B------:R-:W-:Y:S02]  /*10e90*/  IMAD.MOV.U32 R17, RZ, RZ, RZ ;  /* 0x000000ffff117224 */ /* 0x000fe400078e00ff */
[----:B------:R-:W-:Y:S02]  /*10ea0*/  IMAD.U32 R16, RZ, RZ, UR6 ;  /* 0x00000006ff107e24 */ /* 0x000fe4000f8e00ff */
[----:B------:R-:W-:-:S07]  /*10eb0*/  IMAD.MOV.U32 R18, RZ, RZ, RZ ;  /* 0x000000ffff127224 */ /* 0x000fce00078e00ff */
.L_x_525:
[----:B------:R-:W-:-:S13]  /*10ec0*/  ISETP.NE.AND P0, PT, R5, RZ, PT ;  /* 0x000000ff0500720c */ /* 0x000fda0003f05270 */
[----:B------:R-:W0:Y:S01]  /*10ed0*/  @!P0 S2R R3, SR_CgaCtaId ;  /* 0x0000000000038919 */ /* 0x000e220000008800 */
[----:B------:R-:W-:-:S04]  /*10ee0*/  @!P0 MOV R0, 0x400 ;  /* 0x0000040000008802 */ /* 0x000fc80000000f00 */
[----:B0-----:R-:W-:-:S05]  /*10ef0*/  @!P0 LEA R0, R3, R0, 0x18 ;  /* 0x0000000003008211 */ /* 0x001fca00078ec0ff */
[----:B------:R0:W-:Y:S01]  /*10f00*/  @!P0 STS.128 [R0+0x308d0], R16 ;  /* 0x0308d01000008388 */ /* 0x0001e20000000c00 */
[----:B------:R-:W-:Y:S06]  /*10f10*/  BAR.ARV 0x5, 0x200 ;  /* 0x0148000000007b1d */ /* 0x000fec0000002000 */
.L_x_518:
[----:B------:R2:W-:Y:S01]  /*10f20*/  STL [R1+0x24], RZ ;  /* 0x000024ff01007387 */ /* 0x0005e20000100800 */
[----:B------:R-:W-:Y:S01]  /*10f30*/  ULDC UR4, c[0x0][0xc3c] ;  /* 0x00030f0000047ab9 */ /* 0x000fe20000000800 */
[----:B------:R-:W-:Y:S01]  /*10f40*/  IMAD.MOV.U32 R26, RZ, RZ, 0x1 ;  /* 0x00000001ff1a7424 */ /* 0x000fe200078e00ff */
[----:B-1----:R-:W-:Y:S01]  /*10f50*/  ISETP.GE.AND P0, PT, R19, UR4, PT ;  /* 0x0000000413007c0c */ /* 0x002fe2000bf06270 */
[----:B------:R-:W-:-:S12]  /*10f60*/  IMAD.MOV.U32 R23, RZ, RZ, RZ ;  /* 0x000000ffff177224 */ /* 0x000fd800078e00ff */
[----:B--2---:R-:W-:Y:S05]  /*10f70*/  @P0 BRA `(.L_x_526) ;  /* 0x00000054003c0947 */ /* 0x004fea0003800000 */
[----:B------:R-:W1:Y:S01]  /*10f80*/  S2R R5, SR_TID.X ;  /* 0x0000000000057919 */ /* 0x000e620000002100 */
[----:B------:R-:W2:Y:S01]  /*10f90*/  S2UR UR5, SR_CgaCtaId ;  /* 0x00000000000579c3 */ /* 0x000ea20000008800 */
[----:B------:R-:W-:Y:S01]  /*10fa0*/  UMOV UR4, 0x400 ;  /* 0x0000040000047882 */ /* 0x000fe20000000000 */
[----:B------:R-:W-:Y:S01]  /*10fb0*/  BSSY B8, `(.L_x_526) ;  /* 0x000054b000087945 */ /* 0x000fe20003800000 */
[----:B------:R-:W-:Y:S01]  /*10fc0*/  IMAD.MOV.U32 R26, RZ, RZ, 0x1 ;  /* 0x00000001ff1a7424 */ /* 0x000fe200078e00ff */
[----:B------:R-:W-:Y:S01]  /*10fd0*/  ULDC.64 UR38, c[0x0][0x198] ;  /* 0x0000660000267ab9 */ /* 0x000fe20000000a00 */
[----:B------:R-:W-:Y:S01]  /*10fe0*/  IMAD.MOV.U32 R23, RZ, RZ, RZ ;  /* 0x000000ffff177224 */ /* 0x000fe200078e00ff */
[----:B------:R-:W-:Y:S01]  /*10ff0*/  ULDC UR36, c[0x0][0xc] ;  /* 0x0000030000247ab9 */ /* 0x000fe20000000800 */
[----:B------:R-:W-:Y:S01]  /*11000*/  IMAD.MOV.U32 R29, RZ, RZ, RZ ;  /* 0x000000ffff1d7224 */ /* 0x000fe200078e00ff */
[----:B--2---:R-:W-:-:S06]  /*11010*/  ULEA UR4, UR5, UR4, 0x18 ;  /* 0x0000000405047291 */ /* 0x004fcc000f8ec03f */
[----:B------:R-:W-:Y:S01]  /*11020*/  IMAD.U32 R22, RZ, RZ, UR4 ;  /* 0x00000004ff167e24 */ /* 0x000fe2000f8e00ff */
[C---:B-1----:R-:W-:Y:S01]  /*11030*/  LOP3.LUT R4, R5.reuse, 0x7f, RZ, 0xc0, !PT ;  /* 0x0000007f05047812 */ /* 0x042fe200078ec0ff */
[----:B0-----:R-:W-:-:S04]  /*11040*/  IMAD.SHL.U32 R0, R5, 0x8, RZ ;  /* 0x0000000805007824 */ /* 0x001fc800078e00ff */
[----:B------:R-:W-:Y:S01]  /*11050*/  IMAD.SHL.U32 R3, R4, 0x8, RZ ;  /* 0x0000000804037824 */ /* 0x000fe200078e00ff */
[----:B------:R-:W-:Y:S02]  /*11060*/  LOP3.LUT R2, R0, 0x1f8, RZ, 0xc0, !PT ;  /* 0x000001f800027812 */ /* 0x000fe400078ec0ff */
[----:B------:R-:W-:Y:S02]  /*11070*/  SHF.R.U32.HI R4, RZ, 0x3, R4 ;  /* 0x00000003ff047819 */ /* 0x000fe40000011604 */
[----:B------:R-:W-:-:S04]  /*11080*/  LOP3.LUT R2, R2, 0x38, R5, 0x78, !PT ;  /* 0x0000003802027812 */ /* 0x000fc800078e7805 */
[----:B------:R-:W-:Y:S01]  /*11090*/  LOP3.LUT R3, R2, 0x200, R3, 0xf8, !PT ;  /* 0x0000020002037812 */ /* 0x000fe200078ef803 */
[----:B------:R-:W-:Y:S02]  /*110a0*/  IMAD.SHL.U32 R2, R5, 0x10, RZ ;  /* 0x0000001005027824 */ /* 0x000fe400078e00ff */
[----:B------:R-:W-:Y:S02]  /*110b0*/  IMAD.MOV.U32 R5, RZ, RZ, 0x1 ;  /* 0x00000001ff057424 */ /* 0x000fe400078e00ff */
[----:B------:R-:W-:Y:S01]  /*110c0*/  IMAD R0, R3, 0x2, R22 ;  /* 0x0000000203007824 */ /* 0x000fe200078e0216 */
[----:B------:R-:W-:Y:S02]  /*110d0*/  LOP3.LUT R2, R4, 0x70, R2, 0xf8, !PT ;  /* 0x0000007004027812 */ /* 0x000fe400078ef802 */
[----:B------:R0:W-:Y:S04]  /*110e0*/  STL [R1+0x4], R5 ;  /* 0x0000040501007387 */ /* 0x0001e80000100800 */
[----:B------:R0:W-:Y:S04]  /*110f0*/  STL [R1+0xc], R0 ;  /* 0x00000c0001007387 */ /* 0x0001e80000100800 */
[----:B------:R0:W-:Y:S02]  /*11100*/  STL [R1+0x24], RZ ;  /* 0x000024ff01007387 */ /* 0x0001e40000100800 */
.L_x_648:
[----:B-1----:R-:W1:Y:S02]  /*11110*/  LDC.64 R2, c[0x0][0xc88] ;  /* 0x00032200ff027b82 */ /* 0x002e640000000a00 */
[----:B-1----:R-:W-:-:S05]  /*11120*/  IMAD.WIDE R2, R19, 0x4, R2 ;  /* 0x0000000413027825 */ /* 0x002fca00078e0202 */
[----:B0-----:R-:W0:Y:S01]  /*11130*/  LDG.E R13, desc[UR56][R2.64] ;  /* 0x00000038020d7981 */ /* 0x001e22000c1e1900 */
[----:B------:R-:W-:Y:S05]  /*11140*/  YIELD ;  /* 0x0000000000007946 */ /* 0x000fea0003800000 */
[----:B------:R-:W-:Y:S01]  /*11150*/  ULDC.64 UR4, c[0x0][0xa28] ;  /* 0x00028a0000047ab9 */ /* 0x000fe20000000a00 */
[----:B------:R-:W-:Y:S01]  /*11160*/  ULDC.64 UR6, c[0x0][0xa00] ;  /* 0x0002800000067ab9 */ /* 0x000fe20000000a00 */
[----:B------:R-:W-:Y:S02]  /*11170*/  ISETP.NE.U32.AND P0, PT, RZ, UR4, PT ;  /* 0x00000004ff007c0c */ /* 0x000fe4000bf05070 */
[----:B------:R-:W-:Y:S01]  /*11180*/  CS2R R8, SRZ ;  /* 0x0000000000087805 */ /* 0x000fe2000001ff00 */
[----:B------:R-:W-:Y:S01]  /*11190*/  ULDC.64 UR8, c[0x0][0xa18] ;  /* 0x0002860000087ab9 */ /* 0x000fe20000000a00 */
[----:B------:R-:W-:-:S02]  /*111a0*/  ISETP.NE.AND.EX P1, PT, RZ, UR5, PT, P0 ;  /* 0x00000005ff007c0c */ /* 0x000fc4000bf25300 */
[----:B------:R-:W-:-:S04]  /*111b0*/  ISETP.NE.U32.AND P0, PT, RZ, UR6, PT ;  /* 0x00000006ff007c0c */ /* 0x000fc8000bf05070 */
[----:B------:R-:W-:Y:S02]  /*111c0*/  ISETP.NE.AND.EX P0, PT, RZ, UR7, PT, P0 ;  /* 0x00000007ff007c0c */ /* 0x000fe4000bf05300 */
[----:B0-----:R-:W-:Y:S01]  /*111d0*/  SHF.R.S32.HI R0, RZ, 0x1f, R13 ;  /* 0x0000001fff007819 */ /* 0x001fe2000001140d */
[----:B------:R-:W-:-:S04]  /*111e0*/  IMAD.SHL.U32 R24, R13, 0x4, RZ ;  /* 0x000000040d187824 */ /* 0x000fc800078e00ff */
[C---:B------:R-:W-:Y:S01]  /*111f0*/  @P1 LEA R4, P2, R13.reuse, UR4, 0x2 ;  /* 0x000000040d041c11 */ /* 0x040fe2000f8410ff */
[----:B------:R-:W-:Y:S01]  /*11200*/  STL [R1+0x10], R13 ;  /* 0x0000100d01007387 */ /* 0x000fe20000100800 */
[C-C-:B------:R-:W-:Y:S02]  /*11210*/  SHF.L.U64.HI R12, R13.reuse, 0x2, R0.reuse ;  /* 0x000000020d0c7819 */ /* 0x140fe40000010200 */
[----:B------:R-:W-:Y:S01]  /*11220*/  @P1 LEA.HI.X R5, R13, UR5, R0, 0x2, P2 ;  /* 0x000000050d051c11 */ /* 0x000fe200090f1400 */
[----:B------:R-:W-:Y:S01]  /*11230*/  ULDC.64 UR4, c[0x0][0xa08] ;  /* 0x0002820000047ab9 */ /* 0x000fe20000000a00 */
[----:B------:R-:W-:Y:S01]  /*11240*/  IADD3 R2, P2, R24, UR6, RZ ;  /* 0x0000000618027c10 */ /* 0x000fe2000ff5e0ff */
[----:B------:R0:W-:Y:S03]  /*11250*/  STL [R1+0x30], R0 ;  /* 0x0000300001007387 */ /* 0x0001e60000100800 */
[----:B------:R-:W-:Y:S01]  /*11260*/  IADD3.X R3, R12, UR7, RZ, P2, !PT ;  /* 0x000000070c037c10 */ /* 0x000fe200097fe4ff */
[----:B------:R-:W-:Y:S01]  /*11270*/  ULDC.64 UR6, c[0x0][0xa10] ;  /* 0x0002840000067ab9 */ /* 0x000fe20000000a00 */
[----:B------:R-:W-:Y:S01]  /*11280*/  ISETP.NE.U32.AND P3, PT, RZ, UR8, PT ;  /* 0x00000008ff007c0c */ /* 0x000fe2000bf65070 */
[----:B------:R1:W5:Y:S04]  /*11290*/  @P1 LDG.E R8, desc[UR56][R4.64] ;  /* 0x0000003804081981 */ /* 0x000368000c1e1900 */
[----:B--2---:R-:W2:Y:S01]  /*112a0*/  @P0 LDG.E R9, desc[UR56][R2.64] ;  /* 0x0000003802090981 */ /* 0x004ea2000c1e1900 */
[----:B------:R-:W-:-:S02]  /*112b0*/  ISETP.NE.AND.EX P3, PT, RZ, UR9, PT, P3 ;  /* 0x00000009ff007c0c */ /* 0x000fc4000bf65330 */
[----:B------:R-:W-:Y:S01]  /*112c0*/  IADD3 R6, P4, R24, UR4, RZ ;  /* 0x0000000418067c10 */ /* 0x000fe2000ff9e0ff */
[----:B------:R-:W-:Y:S03]  /*112d0*/  STL [R1+0x8], R12 ;  /* 0x0000080c01007387 */ /* 0x000fe60000100800 */
[----:B------:R-:W-:Y:S02]  /*112e0*/  IADD3.X R7, R12, UR5, RZ, P4, !PT ;  /* 0x000000050c077c10 */ /* 0x000fe4000a7fe4ff */
[----:B-1----:R-:W-:Y:S02]  /*112f0*/  IADD3 R4, P4, R24, UR6, RZ ;  /* 0x0000000618047c10 */ /* 0x002fe4000ff9e0ff */
[----:B------:R-:W-:Y:S02]  /*11300*/  ISETP.NE.U32.AND P1, PT, RZ, UR4, PT ;  /* 0x00000004ff007c0c */ /* 0x000fe4000bf25070 */
[----:B------:R-:W-:Y:S01]  /*11310*/  IADD3.X R5, R12, UR7, RZ, P4, !PT ;  /* 0x000000070c057c10 */ /* 0x000fe2000a7fe4ff */
[----:B------:R-:W-:Y:S01]  /*11320*/  ULDC UR4, c[0x0][0x288] ;  /* 0x0000a20000047ab9 */ /* 0x000fe20000000800 */
[----:B------:R-:W-:-:S02]  /*11330*/  ISETP.NE.U32.AND P2, PT, RZ, UR6, PT ;  /* 0x00000006ff007c0c */ /* 0x000fc4000bf45070 */
[----:B------:R-:W-:Y:S02]  /*11340*/  @P3 IADD3 R10, P4, R24, UR8, RZ ;  /* 0x00000008180a3c10 */ /* 0x000fe4000ff9e0ff */
[----:B------:R-:W-:Y:S02]  /*11350*/  ISETP.NE.AND.EX P1, PT, RZ, UR5, PT, P1 ;  /* 0x00000005ff007c0c */ /* 0x000fe4000bf25310 */
[----:B------:R-:W-:Y:S02]  /*11360*/  ISETP.NE.AND.EX P2, PT, RZ, UR7, PT, P2 ;  /* 0x00000007ff007c0c */ /* 0x000fe4000bf45320 */
[----:B------:R-:W-:Y:S01]  /*11370*/  @P3 IADD3.X R11, R12, UR9, RZ, P4, !PT ;  /* 0x000000090c0b3c10 */ /* 0x000fe2000a7fe4ff */
[----:B------:R-:W-:Y:S02]  /*11380*/  IMAD.MOV.U32 R28, RZ, RZ, RZ ;  /* 0x000000ffff1c7224 */ /* 0x000fe400078e00ff */
[----:B0-----:R-:W-:-:S06]  /*11390*/  IMAD.MOV.U32 R0, RZ, RZ, RZ ;  /* 0x000000ffff007224 */ /* 0x001fcc00078e00ff */
[----:B------:R-:W5:Y:S04]  /*113a0*/  @P1 LDG.E R28, desc[UR56][R6.64] ;  /* 0x00000038061c1981 */ /* 0x000f68000c1e1900 */
[----:B------:R-:W5:Y:S04]  /*113b0*/  @P2 LDG.E R0, desc[UR56][R4.64] ;  /* 0x0000003804002981 */ /* 0x000f68000c1e1900 */
[----:B--2---:R0:W-:Y:S02]  /*113c0*/  STL [R1+0x20], R9 ;  /* 0x0000200901007387 */ /* 0x0041e40000100800 */
[----:B0-----:R-:W-:Y:S01]  /*113d0*/  IMAD.U32 R9, RZ, RZ, UR4 ;  /* 0x00000004ff097e24 */ /* 0x001fe2000f8e00ff */
[----:B------:R-:W-:-:S05]  /*113e0*/  ULDC.64 UR4, c[0x0][0x418] ;  /* 0x0001060000047ab9 */ /* 0x000fca0000000a00 */
[----:B------:R0:W2:Y:S01]  /*113f0*/  @P3 LDG.E R9, desc[UR56][R10.64] ;  /* 0x000000380a093981 */ /* 0x0000a2000c1e1900 */
[----:B------:R-:W-:-:S03]  /*11400*/  UISETP.NE.U32.AND UP0, UPT, UR4, URZ, UPT ;  /* 0x0000003f0400728c */ /* 0x000fc6000bf05070 */
[----:B------:R-:W-:Y:S01]  /*11410*/  ULDC UR4, c[0x0][0x424] ;  /* 0x0001090000047ab9 */ /* 0x000fe20000000800 */
[----:B------:R-:W-:-:S03]  /*11420*/  UISETP.NE.AND.EX UP0, UPT, UR5, URZ, UPT, UP0 ;  /* 0x0000003f0500728c */ /* 0x000fc6000bf05300 */
[----:B------:R-:W-:Y:S01]  /*11430*/  ULDC UR5, c[0x0][0x2f0] ;  /* 0x0000bc0000057ab9 */ /* 0x000fe20000000800 */
[----:B------:R-:W-:-:S04]  /*11440*/  USEL UR4, UR4, 0x1, UP0 ;  /* 0x0000000104047887 */ /* 0x000fc80008000000 */
[----:B------:R-:W-:-:S03]  /*11450*/  UIMAD UR4, UR4, UR5, URZ ;  /* 0x00000005040472a4 */ /* 0x000fc6000f8e023f */
[----:B------:R-:W-:-:S03]  /*11460*/  ULDC UR5, c[0x0][0x348] ;  /* 0x0000d20000057ab9 */ /* 0x000fc60000000800 */
[----:B0-----:R-:W-:Y:S01]  /*11470*/  IMAD.U32 R10, RZ, RZ, UR4 ;  /* 0x00000004ff0a7e24 */ /* 0x001fe2000f8e00ff */
[----:B--2---:R0:W-:Y:S02]  /*11480*/  STL [R1+0x38], R9 ;  /* 0x0000380901007387 */ /* 0x0041e40000100800 */
[----:B0-----:R-:W-:Y:S01]  /*11490*/  IMAD.U32 R9, RZ, RZ, UR5 ;  /* 0x00000005ff097e24 */ /* 0x001fe2000f8e00ff */
[----:B------:R-:W-:Y:S06]  /*114a0*/  @P3 BRA `(.L_x_527) ;  /* 0x0000000000143947 */ /* 0x000fec0003800000 */
[----:B------:R-:W-:Y:S05]  /*114b0*/  @!P0 BRA `(.L_x_527) ;  /* 0x0000000000108947 */ /* 0x000fea0003800000 */
[----:B------:R-:W2:Y:S04]  /*114c0*/  LDG.E R11, desc[UR56][R2.64] ;  /* 0x00000038020b7981 */ /* 0x000ea8000c1e1900 */
[----:B------:R-:W2:Y:S02]  /*114d0*/  LDG.E R2, desc[UR56][R2.64+0x4] ;  /* 0x0000043802027981 */ /* 0x000ea4000c1e1900 */
[----:B--2---:R-:W-:-:S05]  /*114e0*/  IMAD.IADD R2, R2, 0x1, -R11 ;  /* 0x0000000102027824 */ /* 0x004fca00078e0a0b */
[----:B------:R0:W-:Y:S02]  /*114f0*/  STL [R1+0x38], R2 ;  /* 0x0000380201007387 */ /* 0x0001e40000100800 */
.L_x_527:
[----:B------:R-:W-:Y:S01]  /*11500*/  ULDC.64 UR4, c[0x0][0xa20] ;  /* 0x0002880000047ab9 */ /* 0x000fe20000000a00 */
[----:B-----5:R-:W-:Y:S01]  /*11510*/  IMAD.IADD R28, R28, 0x1, R8 ;  /* 0x000000011c1c7824 */ /* 0x020fe200078e0208 */
[----:B------:R-:W-:Y:S01]  /*11520*/  ISETP.NE.U32.AND P0, PT, RZ, UR4, PT ;  /* 0x00000004ff007c0c */ /* 0x000fe2000bf05070 */
[----:B------:R-:W-:-:S03]  /*11530*/  IMAD.MOV.U32 R25, RZ, RZ, R13 ;  /* 0x000000ffff197224 */ /* 0x000fc600078e000d */
[----:B------:R-:W-:-:S13]  /*11540*/  ISETP.NE.AND.EX P0, PT, RZ, UR5, PT, P0 ;  /* 0x00000005ff007c0c */ /* 0x000fda000bf05300 */
[----:B------:R-:W-:Y:S05]  /*11550*/  @!P0 BRA `(.L_x_528) ;  /* 0x0000000000108947 */ /* 0x000fea0003800000 */
[----:B0-----:R-:W-:-:S04]  /*11560*/  IADD3 R2, P0, R24, UR4, RZ ;  /* 0x0000000418027c10 */ /* 0x001fc8000ff1e0ff */
[----:B------:R-:W-:-:S05]  /*11570*/  IADD3.X R3, R12, UR5, RZ, P0, !PT ;  /* 0x000000050c037c10 */ /* 0x000fca00087fe4ff */
[----:B------:R1:W5:Y:S01]  /*11580*/  LDG.E R10, desc[UR56][R2.64] ;  /* 0x00000038020a7981 */ /* 0x000362000c1e1900 */
[----:B------:R-:W-:Y:S05]  /*11590*/  BRA `(.L_x_529) ;  /* 0x0000000000107947 */ /* 0x000fea0003800000 */
.L_x_528:
[----:B------:R-:W-:Y:S05]  /*115a0*/  @!P1 BRA `(.L_x_529) ;  /* 0x00000000000c9947 */ /* 0x000fea0003800000 */
[----:B------:R-:W2:Y:S04]  /*115b0*/  LDG.E R10, desc[UR56][R6.64] ;  /* 0x00000038060a7981 */ /* 0x000ea8000c1e1900 */
[----:B------:R-:W2:Y:S02]  /*115c0*/  LDG.E R6, desc[UR56][R6.64+0x4] ;  /* 0x0000043806067981 */ /* 0x000ea4000c1e1900 */
[----:B--2---:R-:W-:-:S07]  /*115d0*/  IMAD.IADD R10, R6, 0x1, -R10 ;  /* 0x00000001060a7824 */ /* 0x004fce00078e0a0a */
.L_x_529:
[----:B01----:R-:W2:Y:S01]  /*115e0*/  @P2 LDG.E R2, desc[UR56][R4.64] ;  /* 0x0000003804022981 */ /* 0x003ea2000c1e1900 */
[----:B-----5:R-:W-:-:S03]  /*115f0*/  IMAD.IADD R10, R10, 0x1, -R8 ;  /* 0x000000010a0a7824 */ /* 0x020fc600078e0a08 */
[----:B------:R-:W2:Y:S01]  /*11600*/  @P2 LDG.E R4, desc[UR56][R4.64+0x4] ;  /* 0x0000043804042981 */ /* 0x000ea2000c1e1900 */
[----:B------:R-:W-:Y:S01]  /*11610*/  BSSY B0, `(.L_x_530) ;  /* 0x00000e2000007945 */ /* 0x000fe20003800000 */
[----:B--2---:R-:W-:-:S05]  /*11620*/  @P2 IMAD.IADD R9, R4, 0x1, -R2 ;  /* 0x0000000104092824 */ /* 0x004fca00078e0a02 */
[----:B------:R-:W-:-:S05]  /*11630*/  IADD3 R3, R10, R9, RZ ;  /* 0x000000090a037210 */ /* 0x000fca0007ffe0ff */
[----:B------:R-:W-:-:S04]  /*11640*/  VIADD R2, R3, 0xbf ;  /* 0x000000bf03027836 */ /* 0x000fc80000000000 */
[----:B------:R-:W-:Y:S01]  /*11650*/  IMAD.HI R2, R2, 0x2aaaaaab, RZ ;  /* 0x2aaaaaab02027827 */ /* 0x000fe200078e02ff */
[----:B------:R0:W-:Y:S04]  /*11660*/  STL [R1+0x34], R3 ;  /* 0x0000340301007387 */ /* 0x0001e80000100800 */
[----:B0-----:R-:W-:-:S04]  /*11670*/  SHF.R.U32.HI R3, RZ, 0x1f, R2 ;  /* 0x0000001fff037819 */ /* 0x001fc80000011602 */
[----:B------:R-:W-:-:S05]  /*11680*/  LEA.HI.SX32 R4, R2, R3, 0x1b ;  /* 0x0000000302047211 */ /* 0x000fca00078fdaff */
[--C-:B------:R-:W-:Y:S02]  /*11690*/  IMAD R2, R4, 0xc0, -R10.reuse ;  /* 0x000000c004027824 */ /* 0x100fe400078e0a0a */
[----:B------:R-:W-:-:S03]  /*116a0*/  IMAD.MOV R10, RZ, RZ, -R10 ;  /* 0x000000ffff0a7224 */ /* 0x000fc600078e0a0a */
[----:B------:R-:W-:Y:S02]  /*116b0*/  VIMNMX R2, R2, R9, PT ;  /* 0x0000000902027248 */ /* 0x000fe40003fe0100 */
[----:B------:R-:W-:-:S04]  /*116c0*/  VIMNMX R10, RZ, R10, !PT ;  /* 0x0000000aff0a7248 */ /* 0x000fc80007fe0100 */
[----:B------:R-:W-:Y:S01]  /*116d0*/  ISETP.GT.AND P0, PT, R2, R10, PT ;  /* 0x0000000a0200720c */ /* 0x000fe20003f04270 */
[----:B------:R0:W-:-:S12]  /*116e0*/  STL [R1+0x18], R4 ;  /* 0x0000180401007387 */ /* 0x0001d80000100800 */
[----:B0-----:R-:W-:Y:S02]  /*116f0*/  @P0 VIADD R4, R2, 0xbf ;  /* 0x000000bf02040836 */ /* 0x001fe40000000000 */
[----:B------:R-:W-:-:S04]  /*11700*/  IMAD.WIDE.U32 R2, R10, -0x55555555, RZ ;  /* 0xaaaaaaab0a027825 */ /* 0x000fc800078e00ff */
[----:B------:R-:W-:Y:S01]  /*11710*/  @P0 IMAD.HI R2, R4, 0x2aaaaaab, RZ ;  /* 0x2aaaaaab04020827 */ /* 0x000fe200078e02ff */
[----:B------:R-:W-:-:S04]  /*11720*/  SHF.R.U32.HI R3, RZ, 0x7, R3 ;  /* 0x00000007ff037819 */ /* 0x000fc80000011603 */
[----:B------:R-:W-:Y:S01]  /*11730*/  @P0 SHF.R.U32.HI R5, RZ, 0x1f, R2 ;  /* 0x0000001fff050819 */ /* 0x000fe20000011602 */
[----:B------:R-:W-:-:S03]  /*11740*/  IMAD.MOV.U32 R4, RZ, RZ, R3 ;  /* 0x000000ffff047224 */ /* 0x000fc600078e0003 */
[----:B------:R-:W-:-:S04]  /*11750*/  @P0 LEA.HI.SX32 R4, R2, R5, 0x1b ;  /* 0x0000000502040211 */ /* 0x000fc800078fdaff */
[----:B------:R-:W-:Y:S02]  /*11760*/  ISETP.GT.AND P1, PT, R4, R3, PT ;  /* 0x000000030400720c */ /* 0x000fe40003f24270 */
[----:B------:R-:W-:-:S11]  /*11770*/  PLOP3.LUT P0, PT, PT, PT, PT, 0x80, 0x0 ;  /* 0x000000000000781c */ /* 0x000fd60003f0f070 */
[----:B------:R-:W-:Y:S05]  /*11780*/  @!P1 BRA `(.L_x_531) ;  /* 0x0000000c00289947 */ /* 0x000fea0003800000 */
[----:B------:R-:W-:Y:S01]  /*11790*/  UMOV UR4, 0xffffffff ;  /* 0xffffffff00047882 */ /* 0x000fe20000000000 */
[----:B------:R-:W-:Y:S02]  /*117a0*/  SEL R2, R25, RZ, !P2 ;  /* 0x000000ff19027207 */ /* 0x000fe40005000000 */
[----:B------:R-:W-:Y:S05]  /*117b0*/  BRA.DIV UR4, `(.L_x_532) ;  /* 0x0000005a04f87947 */ /* 0x000fea000b800000 */
[----:B------:R-:W0:Y:S02]  /*117c0*/  S2R R5, SR_TID.X ;  /* 0x0000000000057919 */ /* 0x000e240000002100 */
[----:B0-----:R-:W-:-:S04]  /*117d0*/  SHF.R.U32.HI R5, RZ, 0x5, R5 ;  /* 0x00000005ff057819 */ /* 0x001fc80000011605 */
[----:B------:R-:W-:-:S05]  /*117e0*/  LOP3.LUT R5, R5, 0x3, RZ, 0xc0, !PT ;  /* 0x0000000305057812 */ /* 0x000fca00078ec0ff */
[----:B------:R0:W1:Y:S02]  /*117f0*/  SHFL.IDX PT, R14, R5, RZ, 0x1f ;  /* 0x00001fff050e7589 */ /* 0x00006400000e0000 */
.L_x_691:
[----:B-1----:R-:W-:Y:S02]  /*11800*/  ISETP.NE.AND P0, PT, R14, RZ, PT ;  /* 0x000000ff0e00720c */ /* 0x002fe40003f05270 */
[----:B------:R-:W-:-:S11]  /*11810*/  PLOP3.LUT P6, PT, PT, PT, PT, 0x8, 0x0 ;  /* 0x000000000000781c */ /* 0x000fd60003fce170 */
[----:B------:R-:W-:Y:S05]  /*11820*/  @P0 BRA `(.L_x_533) ;  /* 0x00000000000c0947 */ /* 0x000fea0003800000 */
[----:B------:R-:W-:-:S03]  /*11830*/  UMOV UR4, 0xffffffff ;  /* 0xffffffff00047882 */ /* 0x000fc60000000000 */
[----:B------:R-:W-:Y:S05]  /*11840*/  BRA.DIV UR4, `(.L_x_534) ;  /* 0x0000005e04087947 */ /* 0x000fea000b800000 */
[----:B------:R-:W-:-:S13]  /*11850*/  ELECT P6, URZ, PT ;  /* 0x00000000003f782f */ /* 0x000fda00038c0000 */
.L_x_533:
[----:B0-----:R-:W2:Y:S01]  /*11860*/  LDL R5, [R1+0x24] ;  /* 0x0000240001057983 */ /* 0x001ea20000100800 */
[----:B------:R-:W-:Y:S01]  /*11870*/  BSSY B1, `(.L_x_535) ;  /* 0x0000008000017945 */ /* 0x000fe20003800000 */
[----:B--2---:R-:W-:-:S05]  /*11880*/  VIADD R5, R5, 0x1 ;  /* 0x0000000105057836 */ /* 0x004fca0000000000 */
[----:B------:R-:W-:-:S04]  /*11890*/  LEA.HI R6, R5, R5, RZ, 0x1 ;  /* 0x0000000505067211 */ /* 0x000fc800078f08ff */
[----:B------:R-:W-:-:S05]  /*118a0*/  LOP3.LUT R6, R6, 0xfffffffe, RZ, 0xc0, !PT ;  /* 0xfffffffe06067812 */ /* 0x000fca00078ec0ff */
[----:B------:R-:W-:-:S05]  /*118b0*/  IMAD.IADD R5, R5, 0x1, -R6 ;  /* 0x0000000105057824 */ /* 0x000fca00078e0a06 */
[----:B------:R-:W-:-:S04]  /*118c0*/  SHF.L.U32 R5, R5, 0x1f, RZ ;  /* 0x0000001f05057819 */ /* 0x000fc800000006ff */
[----:B------:R-:W0:Y:S02]  /*118d0*/  SYNCS.PHASECHK.TRANS64.TRYWAIT P0, [R22+URZ+0x30820], R5 ;  /* 0x03082005160075a7 */ /* 0x000e24000800017f */
[----:B0-----:R-:W-:Y:S05]  /*118e0*/  @!P0 BRA `(.L_x_536) ;  /* 0x0000005c00008947 */ /* 0x001fea0003800000 */
.L_x_694:
[----:B------:R-:W-:Y:S05]  /*118f0*/  BSYNC B1 ;  /* 0x0000000000017941 */ /* 0x000fea0003800000 */
.L_x_535:
[----:B------:R-:W-:Y:S04]  /*11900*/  BSSY B1, `(.L_x_537) ;  /* 0x000004e000017945 */ /* 0x000fe80003800000 */
[----:B------:R-:W-:Y:S05]  /*11910*/  @!P6 BRA `(.L_x_538) ;  /* 0x000000040030e947 */ /* 0x000fea0003800000 */
[----:B------:R-:W0:Y:S01]  /*11920*/  LDL R8, [R1+0x4] ;  /* 0x0000040001087983 */ /* 0x000e220000100800 */
[----:B------:R-:W1:Y:S02]  /*11930*/  S2R R6, SR_TID.X ;  /* 0x0000000000067919 */ /* 0x000e640000002100 */
[----:B-1----:R-:W-:Y:S01]  /*11940*/  LOP3.LUT R7, R6, 0x7f, RZ, 0xc0, !PT ;  /* 0x0000007f06077812 */ /* 0x002fe200078ec0ff */
[----:B------:R-:W-:Y:S01]  /*11950*/  IMAD R6, R29, 0x8, R22 ;  /* 0x000000081d067824 */ /* 0x000fe200078e0216 */
[----:B------:R-:W-:Y:S02]  /*11960*/  BSSY B2, `(.L_x_539) ;  /* 0x0000005000027945 */ /* 0x000fe40003800000 */
[----:B------:R-:W-:Y:S02]  /*11970*/  ISETP.NE.AND P1, PT, R7, RZ, PT ;  /* 0x000000ff0700720c */ /* 0x000fe40003f25270 */
[----:B0-----:R-:W-:-:S04]  /*11980*/  SHF.L.U32 R5, R8, 0x1f, RZ ;  /* 0x0000001f08057819 */ /* 0x001fc800000006ff */
[----:B------:R-:W0:Y:S02]  /*11990*/  SYNCS.PHASECHK.TRANS64.TRYWAIT P0, [R6+URZ+0x308a0], R5 ;  /* 0x0308a005060075a7 */ /* 0x000e24000800017f */
[----:B0-----:R-:W-:Y:S05]  /*119a0*/  @!P0 BRA `(.L_x_540) ;  /* 0x0000005800e48947 */ /* 0x001fea0003800000 */
.L_x_695:
[----:B------:R-:W-:Y:S05]  /*119b0*/  BSYNC B2 ;  /* 0x0000000000027941 */ /* 0x000fea0003800000 */
.L_x_539:
[----:B------:R-:W-:Y:S04]  /*119c0*/  BSSY B2, `(.L_x_541) ;  /* 0x0000009000027945 */ /* 0x000fe80003800000 */
[----:B------:R-:W-:Y:S05]  /*119d0*/  @P1 BRA `(.L_x_542) ;  /* 0x00000000001c1947 */ /* 0x000fea0003800000 */
[----:B------:R-:W1:Y:S02]  /*119e0*/  S2R R7, SR_TID.X ;  /* 0x0000000000077919 */ /* 0x000e640000002100 */
[----:B-1----:R-:W-:Y:S01]  /*119f0*/  LOP3.LUT R8, R7, 0x1f, RZ, 0xc0, !PT ;  /* 0x0000001f07087812 */ /* 0x002fe200078ec0ff */
[----:B------:R-:W-:-:S03]  /*11a00*/  IMAD.MOV.U32 R7, RZ, RZ, 0x6000 ;  /* 0x00006000ff077424 */ /* 0x000fc600078e00ff */
[----:B------:R-:W-:Y:S01]  /*11a10*/  ISETP.NE.AND P0, PT, R8, RZ, PT ;  /* 0x000000ff0800720c */ /* 0x000fe20003f05270 */
[----:B------:R1:W-:-:S12]  /*11a20*/  SYNCS.ARRIVE.TRANS64 RZ, [R6+URZ+0x30890], R7 ;  /* 0x0308900706ff79a7 */ /* 0x0003d8000800003f */
[----:B-1----:R-:W-:Y:S05]  /*11a30*/  @!P0 BRA `(.L_x_542) ;  /* 0x0000000000048947 */ /* 0x002fea0003800000 */
[----:B------:R-:W-:Y:S01]  /*11a40*/  BPT.TRAP 0x1 ;  /* 0x000000040000795c */ /* 0x000fe20000300000 */
.L_x_542:
[----:B------:R-:W-:Y:S05]  /*11a50*/  BSYNC B2 ;  /* 0x0000000000027941 */ /* 0x000fea0003800000 */
.L_x_541:
[----:B------:R-:W-:Y:S01]  /*11a60*/  IMAD.MOV.U32 R11, RZ, RZ, RZ ;  /* 0x000000ffff0b7224 */ /* 0x000fe200078e00ff */
[----:B------:R-:W-:Y:S01]  /*11a70*/  UIADD3 UR4, UP0, UR38, 0x570, URZ ;  /* 0x0000057026047890 */ /* 0x000fe2000ff1e03f */
[----:B------:R-:W-:Y:S01]  /*11a80*/  IMAD R7, R4, 0xc0, R0 ;  /* 0x000000c004077824 */ /* 0x000fe200078e0200 */
[----:B------:R-:W-:Y:S01]  /*11a90*/  PLOP3.LUT P0, PT, PT, PT, PT, 0x80, 0x0 ;  /* 0x000000000000781c */ /* 0x000fe20003f0f070 */
[----:B------:R-:W-:Y:S01]  /*11aa0*/  IMAD R10, R29, 0x6000, R22 ;  /* 0x000060001d0a7824 */ /* 0x000fe200078e0216 */
[----:B------:R-:W-:Y:S01]  /*11ab0*/  R2UR UR10, R11 ;  /* 0x000000000b0a72ca */ /* 0x000fe200000e0000 */
[----:B------:R-:W-:Y:S01]  /*11ac0*/  VIADD R7, R7, 0xffffff40 ;  /* 0xffffff4007077836 */ /* 0x000fe20000000000 */
[----:B------:R-:W-:Y:S01]  /*11ad0*/  UIADD3.X UR5, URZ, UR39, URZ, UP0, !UPT ;  /* 0x000000273f057290 */ /* 0x000fe200087fe43f */
[----:B------:R-:W-:Y:S01]  /*11ae0*/  VIADD R8, R6, 0x30890 ;  /* 0x0003089006087836 */ /* 0x000fe20000000000 */
[----:B------:R-:W-:Y:S01]  /*11af0*/  UMOV UR6, 0x0 ;  /* 0x0000000000067882 */ /* 0x000fe20000000000 */
[----:B------:R-:W-:Y:S01]  /*11b00*/  VIADD R9, R10, 0x12400 ;  /* 0x000124000a097836 */ /* 0x000fe20000000000 */
[----:B------:R-:W-:-:S09]  /*11b10*/  UMOV UR7, 0x12f00000 ;  /* 0x12f0000000077882 */ /* 0x000fd20000000000 */
.L_x_543:
        /* <DEDUP_REMOVED lines=10> */
[----:B------:R-:W1:Y:S01]  /*11bc0*/  SYNCS.PHASECHK.TRANS64.TRYWAIT P0, [R6+URZ+0x308c0], R5 ;  /* 0x0308c005060075a7 */ /* 0x000e62000800017f */
[----:B------:R-:W-:Y:S04]  /*11bd0*/  BSSY B2, `(.L_x_544) ;  /* 0x0000002000027945 */ /* 0x000fe80003800000 */
[----:B-1----:R-:W-:Y:S05]  /*11be0*/  @!P0 BRA `(.L_x_545) ;  /* 0x0000005800688947 */ /* 0x002fea0003800000 */
.L_x_696:
[----:B------:R-:W-:Y:S05]  /*11bf0*/  BSYNC B2 ;  /* 0x0000000000027941 */ /* 0x000fea0003800000 */
.L_x_544:
[----:B------:R-:W-:Y:S01]  /*11c00*/  BSSY B2, `(.L_x_546) ;  /* 0x000000b000027945 */ /* 0x000fe20003800000 */
[----:B------:R-:W-:Y:S02]  /*11c10*/  IMAD.MOV.U32 R8, RZ, RZ, 0x0 ;  /* 0x00000000ff087424 */ /* 0x000fe400078e00ff */
[----:B------:R-:W-:Y:S01]  /*11c20*/  IMAD.MOV.U32 R9, RZ, RZ, 0x12f00000 ;  /* 0x12f00000ff097424 */ /* 0x000fe200078e00ff */
[----:B------:R-:W-:Y:S06]  /*11c30*/  @P1 BRA `(.L_x_547) ;  /* 0x00000000001c1947 */ /* 0x000fec0003800000 */
[----:B------:R-:W2:Y:S01]  /*11c40*/  S2R R12, SR_TID.X ;  /* 0x00000000000c7919 */ /* 0x000ea20000002100 */
[----:B01----:R-:W-:-:S04]  /*11c50*/  IMAD.MOV.U32 R5, RZ, RZ, 0x6000 ;  /* 0x00006000ff057424 */ /* 0x003fc800078e00ff */
[----:B------:R3:W-:Y:S01]  /*11c60*/  SYNCS.ARRIVE.TRANS64 RZ, [R6+URZ+0x308b0], R5 ;  /* 0x0308b00506ff79a7 */ /* 0x0007e2000800003f */
[----:B--2---:R-:W-:-:S04]  /*11c70*/  LOP3.LUT R12, R12, 0x1f, RZ, 0xc0, !PT ;  /* 0x0000001f0c0c7812 */ /* 0x004fc800078ec0ff */
[----:B------:R-:W-:-:S13]  /*11c80*/  ISETP.NE.AND P0, PT, R12, RZ, PT ;  /* 0x000000ff0c00720c */ /* 0x000fda0003f05270 */
[----:B---3--:R-:W-:Y:S05]  /*11c90*/  @!P0 BRA `(.L_x_547) ;  /* 0x0000000000048947 */ /* 0x008fea0003800000 */
[----:B------:R-:W-:Y:S01]  /*11ca0*/  BPT.TRAP 0x1 ;  /* 0x000000040000795c */ /* 0x000fe20000300000 */
.L_x_547:
[----:B------:R-:W-:Y:S05]  /*11cb0*/  BSYNC B2 ;  /* 0x0000000000027941 */ /* 0x000fea0003800000 */
.L_x_546:
[----:B------:R-:W-:Y:S01]  /*11cc0*/  R2UR UR10, R11 ;  /* 0x000000000b0a72ca */ /* 0x000fe200000e0000 */
[----:B------:R-:W-:Y:S01]  /*11cd0*/  UIADD3 UR4, UP0, UR38, 0x670, URZ ;  /* 0x0000067026047890 */ /* 0x000fe2000ff1e03f */
[----:B------:R-:W-:Y:S01]  /*11ce0*/  R2UR UR6, R8 ;  /* 0x00000000080672ca */ /* 0x000fe200000e0000 */
[----:B------:R-:W-:Y:S01]  /*11cf0*/  VIADD R10, R10, 0x400 ;  /* 0x000004000a0a7836 */ /* 0x000fe20000000000 */
[----:B------:R-:W-:Y:S01]  /*11d00*/  R2UR UR7, R9 ;  /* 0x00000000090772ca */ /* 0x000fe200000e0000 */
[----:B01----:R-:W-:Y:S01]  /*11d10*/  VIADD R6, R6, 0x308b0 ;  /* 0x000308b006067836 */ /* 0x003fe20000000000 */
[----:B------:R-:W-:Y:S01]  /*11d20*/  PLOP3.LUT P0, PT, PT, PT, PT, 0x80, 0x0 ;  /* 0x000000000000781c */ /* 0x000fe20003f0f070 */
[----:B------:R-:W-:-:S12]  /*11d30*/  UIADD3.X UR5, URZ, UR39, URZ, UP0, !UPT ;  /* 0x000000273f057290 */ /* 0x000fd800087fe43f */
.L_x_548:
        /* <DEDUP_REMOVED lines=10> */
.L_x_538:
[----:B------:R-:W-:Y:S05]  /*11de0*/  BSYNC B1 ;  /* 0x0000000000017941 */ /* 0x000fea0003800000 */
.L_x_537:
[----:B------:R-:W2:Y:S01]  /*11df0*/  LDL.LU R8, [R1+0x4] ;  /* 0x0000040001087983 */ /* 0x000ea20000300800 */
[----:B------:R-:W-:Y:S01]  /*11e00*/  VIADD R29, R29, 0x1 ;  /* 0x000000011d1d7836 */ /* 0x000fe20000000000 */
[----:B------:R-:W-:Y:S01]  /*11e10*/  PLOP3.LUT P0, PT, PT, PT, PT, 0x8, 0x0 ;  /* 0x000000000000781c */ /* 0x000fe20003f0e170 */
[----:B------:R-:W-:-:S03]  /*11e20*/  VIADD R4, R4, 0xfffffffe ;  /* 0xfffffffe04047836 */ /* 0x000fc60000000000 */
[C---:B------:R-:W-:Y:S02]  /*11e30*/  ISETP.NE.AND P1, PT, R29.reuse, 0x2, PT ;  /* 0x000000021d00780c */ /* 0x040fe40003f25270 */
[----:B------:R-:W-:Y:S02]  /*11e40*/  ISETP.GE.AND P2, PT, R4, R3, PT ;  /* 0x000000030400720c */ /* 0x000fe40003f46270 */
[----:B0-----:R-:W-:Y:S02]  /*11e50*/  SEL R5, RZ, 0x1, P1 ;  /* 0x00000001ff057807 */ /* 0x001fe40000800000 */
[----:B------:R-:W-:Y:S02]  /*11e60*/  SEL R29, R29, RZ, P1 ;  /* 0x000000ff1d1d7207 */ /* 0x000fe40000800000 */
[----:B--2---:R-:W-:-:S05]  /*11e70*/  LOP3.LUT R8, R8, R5, RZ, 0x3c, !PT ;  /* 0x0000000508087212 */ /* 0x004fca00078e3cff */
[----:B------:R0:W-:Y:S02]  /*11e80*/  STL [R1+0x4], R8 ;  /* 0x0000040801007387 */ /* 0x0001e40000100800 */
[----:B------:R-:W-:Y:S05]  /*11e90*/  @!P2 BRA `(.L_x_531) ;  /* 0x000000040064a947 */ /* 0x000fea0003800000 */
.L_x_561:
[----:B------:R-:W-:Y:S05]  /*11ea0*/  YIELD ;  /* 0x0000000000007946 */ /* 0x000fea0003800000 */
[----:B------:R-:W-:Y:S04]  /*11eb0*/  BSSY B1, `(.L_x_549) ;  /* 0x000004d000017945 */ /* 0x000fe80003800000 */
[----:B-1----:R-:W-:Y:S05]  /*11ec0*/  @!P6 BRA `(.L_x_550) ;  /* 0x00000004002ce947 */ /* 0x002fea0003800000 */
[----:B------:R-:W2:Y:S01]  /*11ed0*/  LDL R6, [R1+0x4] ;  /* 0x0000040001067983 */ /* 0x000ea20000100800 */
[----:B------:R-:W1:Y:S02]  /*11ee0*/  S2R R5, SR_TID.X ;  /* 0x0000000000057919 */ /* 0x000e640000002100 */
[----:B-1----:R-:W-:Y:S01]  /*11ef0*/  LOP3.LUT R7, R5, 0x7f, RZ, 0xc0, !PT ;  /* 0x0000007f05077812 */ /* 0x002fe200078ec0ff */
[----:B------:R-:W-:Y:S01]  /*11f00*/  IMAD R5, R29, 0x8, R22 ;  /* 0x000000081d057824 */ /* 0x000fe200078e0216 */
[----:B------:R-:W-:Y:S02]  /*11f10*/  BSSY B2, `(.L_x_551) ;  /* 0x0000005000027945 */ /* 0x000fe40003800000 */
[----:B------:R-:W-:Y:S02]  /*11f20*/  ISETP.NE.AND P2, PT, R7, RZ, PT ;  /* 0x000000ff0700720c */ /* 0x000fe40003f45270 */
[----:B--2---:R-:W-:-:S04]  /*11f30*/  SHF.L.U32 R6, R6, 0x1f, RZ ;  /* 0x0000001f06067819 */ /* 0x004fc800000006ff */
[----:B------:R-:W1:Y:S02]  /*11f40*/  SYNCS.PHASECHK.TRANS64.TRYWAIT P1, [R5+URZ+0x308a0], R6 ;  /* 0x0308a006050075a7 */ /* 0x000e64000802017f */
[----:B-1----:R-:W-:Y:S05]  /*11f50*/  @!P1 BRA `(.L_x_552) ;  /* 0x0000005400a09947 */ /* 0x002fea0003800000 */
.L_x_697:
[----:B------:R-:W-:Y:S05]  /*11f60*/  BSYNC B2 ;  /* 0x0000000000027941 */ /* 0x000fea0003800000 */
.L_x_551:
[----:B------:R-:W-:Y:S04]  /*11f70*/  BSSY B2, `(.L_x_553) ;  /* 0x0000009000027945 */ /* 0x000fe80003800000 */
[----:B------:R-:W-:Y:S05]  /*11f80*/  @P2 BRA `(.L_x_554) ;  /* 0x00000000001c2947 */ /* 0x000fea0003800000 */
[----:B------:R-:W0:Y:S02]  /*11f90*/  S2R R7, SR_TID.X ;  /* 0x0000000000077919 */ /* 0x000e240000002100 */
[----:B0-----:R-:W-:Y:S01]  /*11fa0*/  LOP3.LUT R8, R7, 0x1f, RZ, 0xc0, !PT ;  /* 0x0000001f07087812 */ /* 0x001fe200078ec0ff */
[----:B------:R-:W-:-:S03]  /*11fb0*/  IMAD.MOV.U32 R7, RZ, RZ, 0x6000 ;  /* 0x00006000ff077424 */ /* 0x000fc600078e00ff */
[----:B------:R-:W-:Y:S01]  /*11fc0*/  ISETP.NE.AND P1, PT, R8, RZ, PT ;  /* 0x000000ff0800720c */ /* 0x000fe20003f25270 */
[----:B------:R2:W-:-:S12]  /*11fd0*/  SYNCS.ARRIVE.TRANS64 RZ, [R5+URZ+0x30890], R7 ;  /* 0x0308900705ff79a7 */ /* 0x0005d8000800003f */
[----:B--2---:R-:W-:Y:S05]  /*11fe0*/  @!P1 BRA `(.L_x_554) ;  /* 0x0000000000049947 */ /* 0x004fea0003800000 */
[----:B------:R-:W-:Y:S01]  /*11ff0*/  BPT.TRAP 0x1 ;  /* 0x000000040000795c */ /* 0x000fe20000300000 */
.L_x_554:
[----:B------:R-:W-:Y:S05]  /*12000*/  BSYNC B2 ;  /* 0x0000000000027941 */ /* 0x000fea0003800000 */
.L_x_553:
[----:B------:R-:W-:Y:S01]  /*12010*/  IMAD.MOV.U32 R11, RZ, RZ, RZ ;  /* 0x000000ffff0b7224 */ /* 0x000fe200078e00ff */
[----:B------:R-:W-:Y:S01]  /*12020*/  UIADD3 UR4, UP0, UR38, 0x570, URZ ;  /* 0x0000057026047890 */ /* 0x000fe2000ff1e03f */
[----:B------:R-:W-:Y:S01]  /*12030*/  IMAD R7, R29, 0x6000, R22 ;  /* 0x000060001d077824 */ /* 0x000fe200078e0216 */
[----:B------:R-:W-:Y:S01]  /*12040*/  PLOP3.LUT P1, PT, PT, PT, PT, 0x80, 0x0 ;  /* 0x000000000000781c */ /* 0x000fe20003f2f070 */
[----:B0-----:R-:W-:Y:S01]  /*12050*/  IMAD R8, R4, 0xc0, R0 ;  /* 0x000000c004087824 */ /* 0x001fe200078e0200 */
[----:B------:R-:W-:Y:S01]  /*12060*/  R2UR UR10, R11 ;  /* 0x000000000b0a72ca */ /* 0x000fe200000e0000 */
[----:B------:R-:W-:Y:S01]  /*12070*/  VIADD R9, R5, 0x30890 ;  /* 0x0003089005097836 */ /* 0x000fe20000000000 */
[----:B------:R-:W-:Y:S01]  /*12080*/  UIADD3.X UR5, URZ, UR39, URZ, UP0, !UPT ;  /* 0x000000273f057290 */ /* 0x000fe200087fe43f */
[----:B------:R-:W-:Y:S01]  /*12090*/  VIADD R10, R7, 0x12400 ;  /* 0x00012400070a7836 */ /* 0x000fe20000000000 */
[----:B------:R-:W-:Y:S01]  /*120a0*/  UMOV UR6, 0x0 ;  /* 0x0000000000067882 */ /* 0x000fe20000000000 */
[----:B------:R-:W-:-:S10]  /*120b0*/  UMOV UR7, 0x12f00000 ;  /* 0x12f0000000077882 */ /* 0x000fd40000000000 */
.L_x_555:
        /* <DEDUP_REMOVED lines=10> */
[----:B------:R-:W0:Y:S01]  /*12160*/  SYNCS.PHASECHK.TRANS64.TRYWAIT P1, [R5+URZ+0x308c0], R6 ;  /* 0x0308c006050075a7 */ /* 0x000e22000802017f */
[----:B------:R-:W-:Y:S04]  /*12170*/  BSSY B2, `(.L_x_556) ;  /* 0x0000002000027945 */ /* 0x000fe80003800000 */
[----:B0-----:R-:W-:Y:S05]  /*12180*/  @!P1 BRA `(.L_x_557) ;  /* 0x0000005400289947 */ /* 0x001fea0003800000 */
.L_x_698:
[----:B------:R-:W-:Y:S05]  /*12190*/  BSYNC B2 ;  /* 0x0000000000027941 */ /* 0x000fea0003800000 */
.L_x_556:
        /* <DEDUP_REMOVED lines=11> */
.L_x_559:
[----:B------:R-:W-:Y:S05]  /*12250*/  BSYNC B2 ;  /* 0x0000000000027941 */ /* 0x000fea0003800000 */
.L_x_558:
        /* <DEDUP_REMOVED lines=8> */
.L_x_560:
        /* <DEDUP_REMOVED lines=10> */
.L_x_550:
[----:B------:R-:W-:Y:S05]  /*12380*/  BSYNC B1 ;  /* 0x0000000000017941 */ /* 0x000fea0003800000 */
.L_x_549:
[----:B------:R-:W2:Y:S01]  /*12390*/  LDL.LU R6, [R1+0x4] ;  /* 0x0000040001067983 */ /* 0x000ea20000300800 */
[----:B------:R-:W-:Y:S01]  /*123a0*/  VIADD R29, R29, 0x1 ;  /* 0x000000011d1d7836 */ /* 0x000fe20000000000 */
[C---:B------:R-:W-:Y:S01]  /*123b0*/  ISETP.GT.AND P2, PT, R4.reuse, R3, PT ;  /* 0x000000030400720c */ /* 0x040fe20003f44270 */
[----:B------:R-:W-:-:S03]  /*123c0*/  VIADD R4, R4, 0xffffffff ;  /* 0xffffffff04047836 */ /* 0x000fc60000000000 */
[----:B------:R-:W-:-:S04]  /*123d0*/  ISETP.NE.AND P1, PT, R29, 0x2, PT ;  /* 0x000000021d00780c */ /* 0x000fc80003f25270 */
[----:B------:R-:W-:Y:S02]  /*123e0*/  SEL R5, RZ, 0x1, P1 ;  /* 0x00000001ff057807 */ /* 0x000fe40000800000 */
[----:B------:R-:W-:Y:S02]  /*123f0*/  SEL R29, R29, RZ, P1 ;  /* 0x000000ff1d1d7207 */ /* 0x000fe40000800000 */
[----:B--2---:R-:W-:-:S05]  /*12400*/  LOP3.LUT R6, R6, R5, RZ, 0x3c, !PT ;  /* 0x0000000506067212 */ /* 0x004fca00078e3cff */
[----:B------:R1:W-:Y:S01]  /*12410*/  STL [R1+0x4], R6 ;  /* 0x0000040601007387 */ /* 0x0003e20000100800 */
[----:B------:R-:W-:Y:S05]  /*12420*/  @P2 BRA `(.L_x_561) ;  /* 0xfffffff8009c2947 */ /* 0x000fea000383ffff */
.L_x_531:
[----:B------:R-:W-:Y:S05]  /*12430*/  BSYNC B0 ;  /* 0x0000000000007941 */ /* 0x000fea0003800000 */
.L_x_530:
[----:B------:R-:W2:Y:S01]  /*12440*/  LDL R5, [R1+0x34] ;  /* 0x0000340001057983 */ /* 0x000ea20000100800 */
[----:B------:R-:W-:Y:S05]  /*12450*/  @!P0 WARPSYNC.ALL ;  /* 0x0000000000008948 */ /* 0x000fea0003800000 */
[----:B------:R-:W-:Y:S06]  /*12460*/  @!P0 BAR.SYNC.DEFER_BLOCKING 0xc, 0x200 ;  /* 0x0308000000008b1d */ /* 0x000fec0000010000 */
[----:B------:R-:W-:Y:S01]  /*12470*/  BSSY B7, `(.L_x_562) ;  /* 0x000035f000077945 */ /* 0x000fe20003800000 */
[----:B--2---:R-:W-:-:S13]  /*12480*/  ISETP.GT.AND P0, PT, R5, RZ, PT ;  /* 0x000000ff0500720c */ /* 0x004fda0003f04270 */
[----:B------:R-:W-:Y:S05]  /*12490*/  @P0 BRA `(.L_x_563) ;  /* 0x0000000000440947 */ /* 0x000fea0003800000 */
[----:B------:R-:W2:Y:S02]  /*124a0*/  S2R R5, SR_TID.X ;  /* 0x0000000000057919 */ /* 0x000ea40000002100 */
[----:B--2---:R-:W-:-:S04]  /*124b0*/  LOP3.LUT R5, R5, 0x7f, RZ, 0xc0, !PT ;  /* 0x0000007f05057812 */ /* 0x004fc800078ec0ff */
[----:B------:R-:W-:-:S13]  /*124c0*/  ISETP.NE.AND P0, PT, R5, RZ, PT ;  /* 0x000000ff0500720c */ /* 0x000fda0003f05270 */
[----:B------:R-:W-:Y:S05]  /*124d0*/  @P0 BRA `(.L_x_564) ;  /* 0x0000003400600947 */ /* 0x000fea0003800000 */
[----:B------:R-:W2:Y:S01]  /*124e0*/  S2R R5, SR_LANEID ;  /* 0x0000000000057919 */ /* 0x000ea20000000000 */
[----:B------:R-:W-:Y:S01]  /*124f0*/  VOTEU.ANY UR4, UPT, PT ;  /* 0x0000000000047886 */ /* 0x000fe200038e0100 */
[----:B------:R-:W3:Y:S01]  /*12500*/  LDC.64 R2, c[0x0][0xc60] ;  /* 0x00031800ff027b82 */ /* 0x000ee20000000a00 */
[----:B------:R-:W2:Y:S02]  /*12510*/  FLO.U32 R0, UR4 ;  /* 0x0000000400007d00 */ /* 0x000ea400080e0000 */
[----:B--2---:R-:W-:-:S06]  /*12520*/  ISETP.EQ.U32.AND P0, PT, R0, R5, PT ;  /* 0x000000050000720c */ /* 0x004fcc0003f02070 */
[----:B------:R-:W3:Y:S07]  /*12530*/  POPC R5, UR4 ;  /* 0x0000000400057d09 */ /* 0x000eee0008000000 */
[----:B---3--:R-:W2:Y:S01]  /*12540*/  @P0 ATOMG.E.ADD.STRONG.GPU PT, R3, desc[UR56][R2.64], R5 ;  /* 0x00000005020309a8 */ /* 0x008ea200081ee1f8 */
[----:B------:R-:W3:Y:S02]  /*12550*/  S2R R4, SR_LTMASK ;  /* 0x0000000000047919 */ /* 0x000ee40000003900 */
[----:B---3--:R-:W-:-:S04]  /*12560*/  LOP3.LUT R4, R4, UR4, RZ, 0xc0, !PT ;  /* 0x0000000404047c12 */ /* 0x008fc8000f8ec0ff */
[----:B------:R-:W3:Y:S01]  /*12570*/  POPC R7, R4 ;  /* 0x0000000400077309 */ /* 0x000ee20000000000 */
[----:B--2---:R-:W3:Y:S02]  /*12580*/  SHFL.IDX PT, R0, R3, R0, 0x1f ;  /* 0x00001f0003007589 */ /* 0x004ee400000e0000 */
[----:B---3--:R-:W-:Y:S01]  /*12590*/  IADD3 R16, R0, UR36, R7 ;  /* 0x0000002400107c10 */ /* 0x008fe2000fffe007 */
[----:B------:R-:W-:Y:S06]  /*125a0*/  BRA `(.L_x_564) ;  /* 0x00000034002c7947 */ /* 0x000fec0003800000 */
.L_x_563:
        /* <DEDUP_REMOVED lines=8> */
[----:B------:R-:W-:Y:S01]  /*12630*/  IMAD.U32 R4, RZ, RZ, UR6 ;  /* 0x00000006ff047e24 */ /* 0x000fe2000f8e00ff */
[----:B0-----:R-:W-:Y:S01]  /*12640*/  MOV R8, 0x70 ;  /* 0x0000007000087802 */ /* 0x001fe20000000f00 */
[----:B------:R-:W0:Y:S01]  /*12650*/  LDC.64 R2, c[0x4][R2] ;  /* 0x0100000002027b82 */ /* 0x000e220000000a00 */
[----:B------:R-:W-:Y:S02]  /*12660*/  IMAD.U32 R5, RZ, RZ, UR7 ;  /* 0x00000007ff057e24 */ /* 0x000fe4000f8e00ff */
[----:B-1----:R-:W-:Y:S02]  /*12670*/  IMAD.U32 R6, RZ, RZ, UR8 ;  /* 0x00000008ff067e24 */ /* 0x002fe4000f8e00ff */
[----:B------:R-:W-:-:S02]  /*12680*/  IMAD.U32 R7, RZ, RZ, UR9 ;  /* 0x00000009ff077e24 */ /* 0x000fc4000f8e00ff */
[----:B------:R-:W-:Y:S02]  /*12690*/  IMAD.U32 R10, RZ, RZ, UR4 ;  /* 0x00000004ff0a7e24 */ /* 0x000fe4000f8e00ff */
[----:B------:R-:W-:Y:S02]  /*126a0*/  IMAD.U32 R11, RZ, RZ, UR5 ;  /* 0x00000005ff0b7e24 */ /* 0x000fe4000f8e00ff */
[----:B------:R-:W-:Y:S02]  /*126b0*/  IMAD.MOV.U32 R12, RZ, RZ, 0x1 ;  /* 0x00000001ff0c7424 */ /* 0x000fe400078e00ff */
[----:B------:R-:W-:-:S07]  /*126c0*/  IMAD.MOV.U32 R13, RZ, RZ, RZ ;  /* 0x000000ffff0d7224 */ /* 0x000fce00078e00ff */
[----:B------:R-:W-:-:S07]  /*126d0*/  LEPC R20, `(.L_x_566) ;  /* 0x000000001014794e */ /* 0x000fce0000000000 */
[----:B0-----:R-:W-:Y:S05]  /*126e0*/  CALL.ABS.NOINC R2 ;  /* 0x0000000002007343 */ /* 0x001fea0003c00000 */
.L_x_566:
[----:B------:R-:W-:Y:S05]  /*126f0*/  BSYNC B6 ;  /* 0x0000000000067941 */ /* 0x000fea0003800000 */
.L_x_565:
        /* <DEDUP_REMOVED lines=8> */
[----:B------:R2:W3:Y:S01]  /*12780*/  LDC.64 R2, c[0x4][R0] ;  /* 0x0100000000027b82 */ /* 0x0004e20000000a00 */
[----:B------:R-:W-:Y:S02]  /*12790*/  IMAD.U32 R4, RZ, RZ, UR6 ;  /* 0x00000006ff047e24 */ /* 0x000fe4000f8e00ff */
[----:B------:R-:W-:Y:S02]  /*127a0*/  IMAD.U32 R5, RZ, RZ, UR7 ;  /* 0x00000007ff057e24 */ /* 0x000fe4000f8e00ff */
[----:B-1----:R-:W-:Y:S02]  /*127b0*/  IMAD.U32 R6, RZ, RZ, UR8 ;  /* 0x00000008ff067e24 */ /* 0x002fe4000f8e00ff */
[----:B------:R-:W-:-:S02]  /*127c0*/  IMAD.U32 R7, RZ, RZ, UR9 ;  /* 0x00000009ff077e24 */ /* 0x000fc4000f8e00ff */
[----:B------:R-:W-:Y:S02]  /*127d0*/  IMAD.U32 R10, RZ, RZ, UR4 ;  /* 0x00000004ff0a7e24 */ /* 0x000fe4000f8e00ff */
[----:B------:R-:W-:Y:S02]  /*127e0*/  IMAD.U32 R11, RZ, RZ, UR5 ;  /* 0x00000005ff0b7e24 */ /* 0x000fe4000f8e00ff */
[----:B0-----:R-:W-:Y:S02]  /*127f0*/  IMAD.MOV.U32 R8, RZ, RZ, 0x70 ;  /* 0x00000070ff087424 */ /* 0x001fe400078e00ff */
[----:B------:R-:W-:Y:S02]  /*12800*/  IMAD.MOV.U32 R12, RZ, RZ, 0x1 ;  /* 0x00000001ff0c7424 */ /* 0x000fe400078e00ff */
[----:B--2---:R-:W-:-:S07]  /*12810*/  IMAD.MOV.U32 R13, RZ, RZ, RZ ;  /* 0x000000ffff0d7224 */ /* 0x004fce00078e00ff */
[----:B------:R-:W-:-:S07]  /*12820*/  LEPC R20, `(.L_x_569) ;  /* 0x000000001014794e */ /* 0x000fce0000000000 */
[----:B---3--:R-:W-:Y:S05]  /*12830*/  CALL.ABS.NOINC R2 ;  /* 0x0000000002007343 */ /* 0x008fea0003c00000 */
.L_x_569:
[----:B------:R-:W-:Y:S01]  /*12840*/  MOV R2, 0x0 ;  /* 0x0000000000027802 */ /* 0x000fe20000000f00 */
        /* <DEDUP_REMOVED lines=14> */
[----:B0-----:R-:W-:Y:S05]  /*12930*/  CALL.ABS.NOINC R2 ;  /* 0x0000000002007343 */ /* 0x001fea0003c00000 */
.L_x_568:
[----:B------:R-:W-:Y:S05]  /*12940*/  BSYNC B6 ;  /* 0x0000000000067941 */ /* 0x000fea0003800000 */
.L_x_567:
[----:B------:R-:W2:Y:S01]  /*12950*/  LDL.LU R21, [R1+0x8] ;  /* 0x0000080001157983 */ /* 0x000ea20000300800 */
[----:B------:R-:W-:Y:S02]  /*12960*/  ULDC.64 UR4, c[0x0][0x9f8] ;  /* 0x00027e0000047ab9 */ /* 0x000fe40000000a00 */
[----:B------:R-:W-:Y:S01]  /*12970*/  ISETP.NE.U32.AND P0, PT, RZ, UR4, PT ;  /* 0x00000004ff007c0c */ /* 0x000fe2000bf05070 */
[----:B------:R-:W0:Y:S03]  /*12980*/  LDL R20, [R1+0x18] ;  /* 0x0000180001147983 */ /* 0x000e260000100800 */
[----:B------:R-:W-:-:S13]  /*12990*/  ISETP.NE.AND.EX P0, PT, RZ, UR5, PT, P0 ;  /* 0x00000005ff007c0c */ /* 0x000fda000bf05300 */
[----:B------:R-:W-:-:S04]  /*129a0*/  @P0 IADD3 R2, P1, R24, UR4, RZ ;  /* 0x0000000418020c10 */ /* 0x000fc8000ff3e0ff */
[----:B--2---:R-:W-:Y:S01]  /*129b0*/  @P0 IADD3.X R3, R21, UR5, RZ, P1, !PT ;  /* 0x0000000515030c10 */ /* 0x004fe20008ffe4ff */
[----:B------:R-:W-:-:S04]  /*129c0*/  ULDC.64 UR4, c[0x0][0xa08] ;  /* 0x0002820000047ab9 */ /* 0x000fc80000000a00 */
[----:B------:R2:W3:Y:S01]  /*129d0*/  @P0 LDG.E R25, desc[UR56][R2.64] ;  /* 0x0000003802190981 */ /* 0x0004e2000c1e1900 */
[----:B0-----:R-:W-:-:S05]  /*129e0*/  VIADD R8, R20, 0xffffffff ;  /* 0xffffffff14087836 */ /* 0x001fca0000000000 */
[----:B------:R0:W-:Y:S01]  /*129f0*/  STL [R1+0x1c], R8 ;  /* 0x00001c0801007387 */ /* 0x0001e20000100800 */
[----:B--2---:R-:W2:Y:S02]  /*12a00*/  LDC.64 R2, c[0x0][0x418] ;  /* 0x00010600ff027b82 */ /* 0x004ea40000000a00 */
[----:B--2---:R-:W-:Y:S01]  /*12a10*/  LOP3.LUT P0, RZ, R2, UR4, RZ, 0xfc, !PT ;  /* 0x0000000402ff7c12 */ /* 0x004fe2000f80fcff */
[----:B------:R-:W-:-:S03]  /*12a20*/  UMOV UR4, 0xffffffff ;  /* 0xffffffff00047882 */ /* 0x000fc60000000000 */
[----:B------:R-:W-:Y:S02]  /*12a30*/  LOP3.LUT P0, RZ, R3, UR5, RZ, 0xfc, P0 ;  /* 0x0000000503ff7c12 */ /* 0x000fe4000800fcff */
[----:B---3--:R-:W-:Y:S02]  /*12a40*/  SHF.R.S32.HI R7, RZ, 0x1f, R25 ;  /* 0x0000001fff077819 */ /* 0x008fe40000011419 */
[----:B------:R-:W-:-:S03]  /*12a50*/  SEL R24, R25, RZ, !P0 ;  /* 0x000000ff19187207 */ /* 0x000fc60004000000 */
[----:B------:R0:W-:Y:S01]  /*12a60*/  STL [R1+0x8], R7 ;  /* 0x0000080701007387 */ /* 0x0001e20000100800 */
[----:B------:R-:W-:Y:S05]  /*12a70*/  BRA.DIV UR4, `(.L_x_570) ;  /* 0x0000004e04007947 */ /* 0x000fea000b800000 */
[----:B------:R-:W2:Y:S02]  /*12a80*/  S2R R0, SR_TID.X ;  /* 0x0000000000007919 */ /* 0x000ea40000002100 */
[----:B--2---:R-:W-:-:S04]  /*12a90*/  SHF.R.U32.HI R0, RZ, 0x5, R0 ;  /* 0x00000005ff007819 */ /* 0x004fc80000011600 */
[----:B------:R-:W-:-:S05]  /*12aa0*/  LOP3.LUT R0, R0, 0x3, RZ, 0xc0, !PT ;  /* 0x0000000300007812 */ /* 0x000fca00078ec0ff */
[----:B------:R2:W3:Y:S02]  /*12ab0*/  SHFL.IDX PT, R14, R0, RZ, 0x1f ;  /* 0x00001fff000e7589 */ /* 0x0004e400000e0000 */
.L_x_701:
[----:B--2---:R-:W2:Y:S01]  /*12ac0*/  LDL.LU R0, [R1] ;  /* 0x0000000001007983 */ /* 0x004ea20000300800 */
[----:B------:R-:W-:Y:S02]  /*12ad0*/  PLOP3.LUT P1, PT, PT, PT, PT, 0x8, 0x0 ;  /* 0x000000000000781c */ /* 0x000fe40003f2e170 */
[----:B---3--:R-:W-:Y:S02]  /*12ae0*/  ISETP.NE.AND P0, PT, R14, RZ, PT ;  /* 0x000000ff0e00720c */ /* 0x008fe40003f05270 */
[----:B--2---:R-:W-:-:S09]  /*12af0*/  LOP3.LUT R0, R0, 0xfffffffe, RZ, 0xc0, !PT ;  /* 0xfffffffe00007812 */ /* 0x004fd200078ec0ff */
[----:B------:R-:W-:-:S05]  /*12b00*/  @P1 LOP3.LUT R0, R0, 0x1, RZ, 0xfc, !PT ;  /* 0x0000000100001812 */ /* 0x000fca00078efcff */
[----:B------:R2:W-:Y:S01]  /*12b10*/  STL [R1], R0 ;  /* 0x0000000001007387 */ /* 0x0005e20000100800 */
[----:B------:R-:W-:Y:S05]  /*12b20*/  @P0 BRA `(.L_x_571) ;  /* 0x0000000000fc0947 */ /* 0x000fea0003800000 */
[----:B------:R-:W-:-:S03]  /*12b30*/  UMOV UR4, 0xffffffff ;  /* 0xffffffff00047882 */ /* 0x000fc60000000000 */
[----:B------:R-:W-:Y:S05]  /*12b40*/  BRA.DIV UR4, `(.L_x_572) ;  /* 0x0000004e04007947 */ /* 0x000fea000b800000 */
[----:B------:R-:W-:-:S13]  /*12b50*/  ELECT P6, URZ, PT ;  /* 0x00000000003f782f */ /* 0x000fda00038c0000 */
.L_x_704:
[----:B------:R-:W-:Y:S05]  /*12b60*/  @!P6 BRA `(.L_x_571) ;  /* 0x0000000000ece947 */ /* 0x000fea0003800000 */
[----:B------:R-:W-:Y:S01]  /*12b70*/  ISETP.NE.U32.AND P0, PT, R2, RZ, PT ;  /* 0x000000ff0200720c */ /* 0x000fe20003f05070 */
[----:B------:R-:W-:-:S03]  /*12b80*/  IMAD.MOV.U32 R27, RZ, RZ, R8 ;  /* 0x000000ffff1b7224 */ /* 0x000fc600078e0008 */
[----:B------:R-:W-:-:S13]  /*12b90*/  ISETP.NE.AND.EX P0, PT, R3, RZ, PT, P0 ;  /* 0x000000ff0300720c */ /* 0x000fda0003f05300 */
[----:B------:R-:W-:Y:S05]  /*12ba0*/  @!P0 BRA `(.L_x_573) ;  /* 0x0000000000488947 */ /* 0x000fea0003800000 */
[----:B-1----:R-:W1:Y:S01]  /*12bb0*/  LDC R6, c[0x0][0x43c] ;  /* 0x00010f00ff067b82 */ /* 0x002e620000000800 */
[----:B--2---:R-:W-:Y:S01]  /*12bc0*/  IMAD.MOV.U32 R0, RZ, RZ, R8 ;  /* 0x000000ffff007224 */ /* 0x004fe200078e0008 */
[----:B------:R-:W-:Y:S01]  /*12bd0*/  ULDC.64 UR4, c[0x0][0x428] ;  /* 0x00010a0000047ab9 */ /* 0x000fe20000000a00 */
[----:B-1----:R-:W-:-:S13]  /*12be0*/  ISETP.NE.AND P0, PT, R6, 0x1, PT ;  /* 0x000000010600780c */ /* 0x002fda0003f05270 */
[----:B------:R-:W1:Y:S02]  /*12bf0*/  @P0 LDC.64 R4, c[0x0][0x440] ;  /* 0x00011000ff040b82 */ /* 0x000e640000000a00 */
[----:B-1----:R-:W-:-:S05]  /*12c00*/  @P0 IMAD.HI.U32 R4, R8, R4, RZ ;  /* 0x0000000408040227 */ /* 0x002fca00078e00ff */
[----:B------:R-:W-:-:S04]  /*12c10*/  @P0 SHF.R.U32.HI R0, RZ, R5, R4 ;  /* 0x00000005ff000219 */ /* 0x000fc80000011604 */
[--C-:B------:R-:W-:Y:S01]  /*12c20*/  SHF.R.S32.HI R5, RZ, 0x1f, R0.reuse ;  /* 0x0000001fff057819 */ /* 0x100fe20000011400 */
[--C-:B------:R-:W-:Y:S02]  /*12c30*/  IMAD.MOV R27, RZ, RZ, -R0.reuse ;  /* 0x000000ffff1b7224 */ /* 0x100fe400078e0a00 */
[----:B------:R-:W-:Y:S02]  /*12c40*/  IMAD.MOV.U32 R4, RZ, RZ, R0 ;  /* 0x000000ffff047224 */ /* 0x000fe400078e0000 */
        /* <DEDUP_REMOVED lines=8> */
.L_x_573:
[----:B--2---:R-:W-:Y:S01]  /*12cd0*/  IMAD R0, R23, 0x8, R22 ;  /* 0x0000000817007824 */ /* 0x004fe200078e0216 */
[----:B---3--:R-:W-:-:S04]  /*12ce0*/  SHF.L.U32 R2, R26, 0x1f, RZ ;  /* 0x0000001f1a027819 */ /* 0x008fc800000006ff */
[----:B------:R-:W2:Y:S02]  /*12cf0*/  SYNCS.PHASECHK.TRANS64.TRYWAIT P0, [R0+URZ+0x30840], R2 ;  /* 0x03084002000075a7 */ /* 0x000ea4000800017f */
[----:B--2---:R-:W-:Y:S05]  /*12d00*/  @!P0 BRA `(.L_x_574) ;  /* 0x0000004800b08947 */ /* 0x004fea0003800000 */
.L_x_705:
[----:B------:R-:W3:Y:S02]  /*12d10*/  S2R R3, SR_TID.X ;  /* 0x0000000000037919 */ /* 0x000ee40000002100 */
[----:B---3--:R-:W-:-:S04]  /*12d20*/  LOP3.LUT R3, R3, 0x7f, RZ, 0xc0, !PT ;  /* 0x0000007f03037812 */ /* 0x008fc800078ec0ff */
[----:B------:R-:W-:-:S13]  /*12d30*/  ISETP.NE.AND P0, PT, R3, RZ, PT ;  /* 0x000000ff0300720c */ /* 0x000fda0003f05270 */
[----:B------:R-:W-:Y:S05]  /*12d40*/  @P0 BRA `(.L_x_575) ;  /* 0x00000000001c0947 */ /* 0x000fea0003800000 */
[----:B------:R-:W3:Y:S01]  /*12d50*/  S2R R3, SR_TID.X ;  /* 0x0000000000037919 */ /* 0x000ee20000002100 */
[----:B--2---:R-:W-:-:S04]  /*12d60*/  IMAD.MOV.U32 R2, RZ, RZ, 0x6000 ;  /* 0x00006000ff027424 */ /* 0x004fc800078e00ff */
[----:B------:R4:W-:Y:S01]  /*12d70*/  SYNCS.ARRIVE.TRANS64 RZ, [R0+URZ+0x30830], R2 ;  /* 0x0308300200ff79a7 */ /* 0x0009e2000800003f */
[----:B---3--:R-:W-:-:S04]  /*12d80*/  LOP3.LUT R3, R3, 0x1f, RZ, 0xc0, !PT ;  /* 0x0000001f03037812 */ /* 0x008fc800078ec0ff */
[----:B------:R-:W-:-:S13]  /*12d90*/  ISETP.NE.AND P0, PT, R3, RZ, PT ;  /* 0x000000ff0300720c */ /* 0x000fda0003f05270 */
[----:B----4-:R-:W-:Y:S05]  /*12da0*/  @!P0 BRA `(.L_x_575) ;  /* 0x0000000000048947 */ /* 0x010fea0003800000 */
[----:B------:R-:W-:Y:S01]  /*12db0*/  BPT.TRAP 0x1 ;  /* 0x000000040000795c */ /* 0x000fe20000300000 */
.L_x_575:
[----:B--2---:R-:W2:Y:S01]  /*12dc0*/  LDL.LU R2, [R1] ;  /* 0x0000000001027983 */ /* 0x004ea20000300800 */
[----:B------:R-:W-:Y:S01]  /*12dd0*/  R2UR UR9, R0 ;  /* 0x00000000000972ca */ /* 0x000fe200000e0000 */
[----:B------:R-:W-:Y:S01]  /*12de0*/  IMAD R0, R23, 0x6000, R22 ;  /* 0x0000600017007824 */ /* 0x000fe200078e0216 */
[----:B------:R-:W-:Y:S01]  /*12df0*/  R2UR UR11, R27 ;  /* 0x000000001b0b72ca */ /* 0x000fe200000e0000 */
[----:B------:R-:W-:Y:S01]  /*12e00*/  UIADD3 UR6, UP0, UR38, 0x370, URZ ;  /* 0x0000037026067890 */ /* 0x000fe2000ff1e03f */
[----:B------:R-:W-:Y:S01]  /*12e10*/  R2UR UR4, R28 ;  /* 0x000000001c0472ca */ /* 0x000fe200000e0000 */
[----:B------:R-:W-:Y:S01]  /*12e20*/  UMOV UR5, 0x14f00000 ;  /* 0x14f0000000057882 */ /* 0x000fe20000000000 */
[----:B------:R-:W-:Y:S01]  /*12e30*/  R2UR UR8, R0 ;  /* 0x00000000000872ca */ /* 0x000fe200000e0000 */
[----:B------:R-:W-:Y:S01]  /*12e40*/  UIADD3.X UR7, URZ, UR39, URZ, UP0, !UPT ;  /* 0x000000273f077290 */ /* 0x000fe200087fe43f */
[----:B------:R-:W-:Y:S01]  /*12e50*/  PLOP3.LUT P0, PT, PT, PT, PT, 0x80, 0x0 ;  /* 0x000000000000781c */ /* 0x000fe20003f0f070 */
[----:B------:R-:W-:Y:S01]  /*12e60*/  UMOV UR10, URZ ;  /* 0x0000003f000a7c82 */ /* 0x000fe20008000000 */
[----:B------:R-:W-:-:S02]  /*12e70*/  R2UR UR12, R18 ;  /* 0x00000000120c72ca */ /* 0x000fc400000e0000 */
[----:B-----5:R-:W-:Y:S01]  /*12e80*/  R2UR UR13, R24 ;  /* 0x00000000180d72ca */ /* 0x020fe200000e0000 */
[----:B------:R-:W-:-:S04]  /*12e90*/  UIADD3 UR9, UR9, 0x30830, URZ ;  /* 0x0003083009097890 */ /* 0x000fc8000fffe03f */
[----:B------:R-:W-:Y:S02]  /*12ea0*/  UIMAD UR11, UR11, 0xc0, UR4 ;  /* 0x000000c00b0b78a4 */ /* 0x000fe4000f8e0204 */
[----:B------:R-:W-:Y:S01]  /*12eb0*/  UIADD3 UR8, UR8, 0x12400, URZ ;  /* 0x0001240008087890 */ /* 0x000fe2000fffe03f */
[----:B------:R-:W-:-:S08]  /*12ec0*/  UMOV UR4, 0x0 ;  /* 0x0000000000047882 */ /* 0x000fd00000000000 */
[----:B------:R3:W-:Y:S01]  /*12ed0*/  UTMALDG.4D [UR8], [UR6], desc[UR4] ;  /* 0x00000408060075b4 */ /* 0x0007e20008019000 */
[----:B--2---:R-:W-:-:S04]  /*12ee0*/  LOP3.LUT R2, R2, 0xfffffffe, RZ, 0xc0, !PT ;  /* 0xfffffffe02027812 */ /* 0x004fc800078ec0ff */
[----:B------:R-:W-:-:S05]  /*12ef0*/  @P0 LOP3.LUT R2, R2, 0x1, RZ, 0xfc, !PT ;  /* 0x0000000102020812 */ /* 0x000fca00078efcff */
[----:B------:R3:W-:Y:S01]  /*12f00*/  STL [R1], R2 ;  /* 0x0000000201007387 */ /* 0x0007e20000100800 */
[----:B------:R-:W-:Y:S01]  /*12f10*/  NOP ;  /* 0x0000000000007918 */ /* 0x000fe20000000000 */
.L_x_571:
[----:B------:R-:W4:Y:S04]  /*12f20*/  LDL.LU R4, [R1+0x20] ;  /* 0x0000200001047983 */ /* 0x000f280000300800 */
[----:B-1----:R-:W5:Y:S04]  /*12f30*/  LDL.LU R6, [R1+0x10] ;  /* 0x0000100001067983 */ /* 0x002f680000300800 */
[----:B------:R-:W5:Y:S01]  /*12f40*/  LDL.LU R3, [R1+0x30] ;  /* 0x0000300001037983 */ /* 0x000f620000300800 */
[----:B------:R-:W-:Y:S05]  /*12f50*/  WARPSYNC.ALL ;  /* 0x0000000000007948 */ /* 0x000fea0003800000 */
[----:B---3--:R-:W-:Y:S01]  /*12f60*/  ULDC.64 UR6, c[0x0][0xa00] ;  /* 0x0002800000067ab9 */ /* 0x008fe20000000a00 */
[----:B------:R-:W-:Y:S01]  /*12f70*/  ULDC.64 UR4, c[0x0][0x298] ;  /* 0x0000a60000047ab9 */ /* 0x000fe20000000a00 */
[----:B------:R-:W-:Y:S01]  /*12f80*/  BAR.SYNC.DEFER_BLOCKING 0x8, 0x200 ;  /* 0x0208000000007b1d */ /* 0x000fe20000010000 */
[----:B------:R-:W-:Y:S01]  /*12f90*/  ISETP.NE.U32.AND P0, PT, RZ, UR6, PT ;  /* 0x00000006ff007c0c */ /* 0x000fe2000bf05070 */
[----:B--2---:R-:W-:-:S03]  /*12fa0*/  VIADD R0, R22, 0xc400 ;  /* 0x0000c40016007836 */ /* 0x004fc60000000000 */
[----:B------:R-:W-:Y:S01]  /*12fb0*/  ISETP.NE.AND.EX P0, PT, RZ, UR7, PT, P0 ;  /* 0x00000007ff007c0c */ /* 0x000fe2000bf05300 */
[----:B------:R-:W-:Y:S01]  /*12fc0*/  BSSY B6, `(.L_x_576) ;  /* 0x0000020000067945 */ /* 0x000fe20003800000 */
[----:B------:R-:W-:Y:S02]  /*12fd0*/  LOP3.LUT P1, RZ, R0, 0x3ff, RZ, 0xc0, !PT ;  /* 0x000003ff00ff7812 */ /* 0x000fe4000782c0ff */
[----:B----4-:R-:W-:-:S05]  /*12fe0*/  SHF.R.S32.HI R2, RZ, 0x1f, R4 ;  /* 0x0000001fff027819 */ /* 0x010fca0000011404 */
[----:B------:R-:W-:Y:S01]  /*12ff0*/  IMAD R2, R2, UR4, RZ ;  /* 0x0000000402027c24 */ /* 0x000fe2000f8e02ff */
[----:B-----5:R-:W-:-:S03]  /*13000*/  SEL R3, R3, RZ, !P0 ;  /* 0x000000ff03037207 */ /* 0x020fc60004000000 */
[----:B------:R-:W-:Y:S01]  /*13010*/  IMAD R0, R4, UR5, R2 ;  /* 0x0000000504007c24 */ /* 0x000fe2000f8e0202 */
[----:B------:R-:W-:Y:S01]  /*13020*/  SEL R2, R6, RZ, !P0 ;  /* 0x000000ff06027207 */ /* 0x000fe20004000000 */
        /* <DEDUP_REMOVED lines=13> */
[----:B------:R-:W-:Y:S01]  /*13100*/  IMAD.U32 R4, RZ, RZ, UR4 ;  /* 0x00000004ff047e24 */ /* 0x000fe2000f8e00ff */
[----:B------:R-:W-:Y:S01]  /*13110*/  MOV R12, 0x1 ;  /* 0x00000001000c7802 */ /* 0x000fe20000000f00 */
[----:B------:R-:W1:Y:S01]  /*13120*/  LDC.64 R2, c[0x4][R2] ;  /* 0x0100000002027b82 */ /* 0x000e620000000a00 */
[----:B------:R-:W-:Y:S02]  /*13130*/  IMAD.U32 R5, RZ, RZ, UR5 ;  /* 0x00000005ff057e24 */ /* 0x000fe4000f8e00ff */
[----:B------:R-:W-:Y:S02]  /*13140*/  IMAD.U32 R6, RZ, RZ, UR6 ;  /* 0x00000006ff067e24 */ /* 0x000fe4000f8e00ff */
[----:B0-----:R-:W-:-:S02]  /*13150*/  IMAD.U32 R7, RZ, RZ, UR7 ;  /* 0x00000007ff077e24 */ /* 0x001fc4000f8e00ff */
[----:B------:R-:W-:Y:S02]  /*13160*/  IMAD.U32 R10, RZ, RZ, UR8 ;  /* 0x00000008ff0a7e24 */ /* 0x000fe4000f8e00ff */
[----:B------:R-:W-:Y:S02]  /*13170*/  IMAD.U32 R11, RZ, RZ, UR9 ;  /* 0x00000009ff0b7e24 */ /* 0x000fe4000f8e00ff */
[----:B------:R-:W-:Y:S02]  /*13180*/  IMAD.MOV.U32 R8, RZ, RZ, 0x70 ;  /* 0x00000070ff087424 */ /* 0x000fe400078e00ff */
[----:B------:R-:W-:-:S07]  /*13190*/  IMAD.MOV.U32 R13, RZ, RZ, RZ ;  /* 0x000000ffff0d7224 */ /* 0x000fce00078e00ff */
[----:B------:R-:W-:-:S07]  /*131a0*/  LEPC R20, `(.L_x_577) ;  /* 0x000000001014794e */ /* 0x000fce0000000000 */
[----:B-1----:R-:W-:Y:S05]  /*131b0*/  CALL.ABS.NOINC R2 ;  /* 0x0000000002007343 */ /* 0x002fea0003c00000 */
.L_x_577:
[----:B------:R-:W-:Y:S05]  /*131c0*/  BSYNC B6 ;  /* 0x0000000000067941 */ /* 0x000fea0003800000 */
.L_x_576:
        /* <DEDUP_REMOVED lines=33> */
[----:B----4-:R-:W-:-:S04]  /*133e0*/  @P0 IMAD.HI.U32 R0, R6, R4, RZ ;  /* 0x0000000406000227 */ /* 0x010fc800078e00ff */
[----:B------:R-:W-:Y:S01]  /*133f0*/  IMAD.MOV.U32 R4, RZ, RZ, R6 ;  /* 0x000000ffff047224 */ /* 0x000fe200078e0006 */
[----:B-1----:R-:W-:-:S04]  /*13400*/  @P0 SHF.R.U32.HI R4, RZ, R5, R0 ;  /* 0x00000005ff040219 */ /* 0x002fc80000011600 */
        /* <DEDUP_REMOVED lines=44> */
[----:B------:R-:W-:Y:S01]  /*136d0*/  SHFL.IDX PT, R8, R5, RZ, 0x181f ;  /* 0x00181fff05087589 */ /* 0x000fe200000e0000 */
        /* <DEDUP_REMOVED lines=64> */
[----:B0-----:R-:W-:-:S05]  /*13ae0*/  @!P1 LEA R7, P2, R20, R7, 0x1 ;  /* 0x0000000714079211 */ /* 0x001fca00078408ff */
[----:B-1----:R-:W-:-:S05]  /*13af0*/  @!P1 IMAD.X R6, RZ, RZ, R6, P2 ;  /* 0x000000ffff069224 */ /* 0x002fca00010e0606 */
        /* <DEDUP_REMOVED lines=15> */
[----:B0-----:R-:W-:-:S04]  /*13bf0*/  @!P2 IMAD.X R0, RZ, RZ, R0, P1 ;  /* 0x000000ffff00a224 */ /* 0x001fc800008e0600 */
[----:B------:R-:W-:Y:S02]  /*13c00*/  @!P2 IMAD.MOV.U32 R7, RZ, RZ, R0 ;  /* 0x000000ffff07a224 */ /* 0x000fe400078e0000 */
[----:B------:R-:W-:-:S03]  /*13c10*/  VIADD R0, R17, 0x90 ;  /* 0x0000009011007836 */ /* 0x000fc60000000000 */
[----:B------:R0:W-:Y:S02]  /*13c20*/  @!P2 LDGSTS.E.BYPASS.LTC128B.128 [R10+0x10400], desc[UR56][R6.64], !P0 ;  /* 0x10400000060aafae */ /* 0x0001e4000c101d78 */
[----:B------:R-:W-:Y:S02]  /*13c30*/  ISETP.GE.AND P1, PT, R0, R3, PT ;  /* 0x000000030000720c */ /* 0x000fe40003f26270 */
[----:B------:R-:W-:Y:S04]  /*13c40*/  SHFL.IDX PT, R0, R2, 0x1, 0x181f ;  /* 0x00381f0002007f89 */ /* 0x000fe800000e0000 */
[----:B0-----:R-:W0:Y:S07]  /*13c50*/  SHFL.IDX PT, R6, R5, 0x1, 0x181f ;  /* 0x00381f0005067f89 */ /* 0x001e2e00000e0000 */
[----:B0-----:R-:W-:-:S05]  /*13c60*/  @!P1 LEA R6, P2, R20, R6, 0x1 ;  /* 0x0000000614069211 */ /* 0x001fca00078408ff */
[----:B------:R-:W-:-:S04]  /*13c70*/  @!P1 IMAD.X R0, RZ, RZ, R0, P2 ;  /* 0x000000ffff009224 */ /* 0x000fc800010e0600 */
[----:B------:R-:W-:Y:S02]  /*13c80*/  @!P1 IMAD.MOV.U32 R7, RZ, RZ, R0 ;  /* 0x000000ffff079224 */ /* 0x000fe400078e0000 */
[----:B------:R-:W-:-:S03]  /*13c90*/  VIADD R0, R17, 0xa0 ;  /* 0x000000a011007836 */ /* 0x000fc60000000000 */
[----:B------:R0:W-:Y:S02]  /*13ca0*/  @!P1 LDGSTS.E.BYPASS.LTC128B.128 [R10+0x10c00], desc[UR56][R6.64], !P0 ;  /* 0x10c00000060a9fae */ /* 0x0001e4000c101d78 */
[----:B------:R-:W-:Y:S02]  /*13cb0*/  ISETP.GE.AND P1, PT, R0, R3, PT ;  /* 0x000000030000720c */ /* 0x000fe40003f26270 */
[----:B------:R-:W-:Y:S04]  /*13cc0*/  SHFL.IDX PT, R0, R2, 0x2, 0x181f ;  /* 0x00581f0002007f89 */ /* 0x000fe800000e0000 */
[----:B0-----:R-:W0:Y:S07]  /*13cd0*/  SHFL.IDX PT, R6, R5, 0x2, 0x181f ;  /* 0x00581f0005067f89 */ /* 0x001e2e00000e0000 */
[----:B0-----:R-:W-:-:S04]  /*13ce0*/  @!P1 LEA R6, P2, R20, R6, 0x1 ;  /* 0x0000000614069211 */ /* 0x001fc800078408ff */
[----:B------:R-:W-:-:S05]  /*13cf0*/  @!P1 IADD3.X R0, RZ, R0, RZ, P2, !PT ;  /* 0x00000000ff009210 */ /* 0x000fca00017fe4ff */
[----:B------:R-:W-:Y:S02]  /*13d00*/  @!P1 IMAD.MOV.U32 R7, RZ, RZ, R0 ;  /* 0x000000ffff079224 */ /* 0x000fe400078e0000 */
[----:B------:R0:W1:Y:S04]  /*13d10*/  SHFL.IDX PT, R0, R2, 0x3, 0x181f ;  /* 0x00781f0002007f89 */ /* 0x00006800000e0000 */
[----:B------:R0:W-:Y:S04]  /*13d20*/  @!P1 LDGSTS.E.BYPASS.LTC128B.128 [R10+0x11400], desc[UR56][R6.64], !P0 ;  /* 0x11400000060a9fae */ /* 0x0001e8000c101d78 */
[----:B------:R0:W2:Y:S02]  /*13d30*/  SHFL.IDX PT, R2, R5, 0x3, 0x181f ;  /* 0x00781f0005027f89 */ /* 0x0000a400000e0000 */
.L_x_730:
[----:B------:R-:W-:Y:S02]  /*13d40*/  VIADD R17, R17, 0xb0 ;  /* 0x000000b011117836 */ /* 0x000fe40000000000 */
[----:B------:R-:W-:-:S03]  /*13d50*/  VIADD R8, R22, 0x30800 ;  /* 0x0003080016087836 */ /* 0x000fc60000000000 */
[----:B------:R-:W-:-:S13]  /*13d60*/  ISETP.GE.AND P1, PT, R17, R3, PT ;  /* 0x000000031100720c */ /* 0x000fda0003f26270 */
[----:B0-2---:R-:W-:-:S05]  /*13d70*/  @!P1 LEA R2, P2, R20, R2, 0x1 ;  /* 0x0000000214029211 */ /* 0x005fca00078408ff */
[----:B-1----:R-:W-:-:S05]  /*13d80*/  @!P1 IMAD.X R3, RZ, RZ, R0, P2 ;  /* 0x000000ffff039224 */ /* 0x002fca00010e0600 */
[----:B------:R-:W-:Y:S01]  /*13d90*/  @!PT LDS RZ, [RZ] ;  /* 0x00000000fffff984 */ /* 0x000fe20000000800 */
[----:B------:R-:W-:Y:S01]  /*13da0*/  @!PT LDS RZ, [RZ] ;  /* 0x00000000fffff984 */ /* 0x000fe20000000800 */
[----:B------:R-:W-:Y:S01]  /*13db0*/  @!PT LDS RZ, [RZ] ;  /* 0x00000000fffff984 */ /* 0x000fe20000000800 */
[----:B------:R0:W-:Y:S01]  /*13dc0*/  @!P1 LDGSTS.E.BYPASS.LTC128B.128 [R10+0x11c00], desc[UR56][R2.64], !P0 ;  /* 0x11c00000020a9fae */ /* 0x0001e2000c101d78 */
[----:B------:R-:W-:Y:S01]  /*13dd0*/  PLOP3.LUT P0, PT, PT, PT, PT, 0x80, 0x0 ;  /* 0x000000000000781c */ /* 0x000fe20003f0f070 */
[----:B------:R-:W-:-:S12]  /*13de0*/  NOP ;  /* 0x0000000000007918 */ /* 0x000fd80000000000 */
.L_x_579:
        /* <DEDUP_REMOVED lines=8> */
[----:B------:R0:W-:Y:S01]  /*13e70*/  STL [R1+0x24], R2 ;  /* 0x0000240201007387 */ /* 0x0001e20000100800 */
[----:B------:R-:W-:-:S04]  /*13e80*/  LEA.HI R0, R2, R2, RZ, 0x1 ;  /* 0x0000000202007211 */ /* 0x000fc800078f08ff */
[----:B------:R-:W-:-:S05]  /*13e90*/  LOP3.LUT R0, R0, 0xfffffffe, RZ, 0xc0, !PT ;  /* 0xfffffffe00007812 */ /* 0x000fca00078ec0ff */
[----:B------:R-:W-:-:S05]  /*13ea0*/  IMAD.IADD R0, R2, 0x1, -R0 ;  /* 0x0000000102007824 */ /* 0x000fca00078e0a00 */
[----:B------:R-:W-:Y:S01]  /*13eb0*/  SHF.L.U32 R3, R0, 0x1f, RZ ;  /* 0x0000001f00037819 */ /* 0x000fe200000006ff */
[----:B------:R-:W-:Y:S01]  /*13ec0*/  NOP ;  /* 0x0000000000007918 */ /* 0x000fe20000000000 */
[----:B0-----:R-:W2:Y:S01]  /*13ed0*/  LDL.LU R2, [R1+0x34] ;  /* 0x0000340001027983 */ /* 0x001ea20000300800 */
[----:B------:R0:W-:Y:S01]  /*13ee0*/  SYNCS.ARRIVE.TRANS64.A1T0 RZ, [R22+URZ+0x30800], RZ ;  /* 0x030800ff16ff79a7 */ /* 0x0001e2000810003f */
[----:B------:R-:W-:Y:S01]  /*13ef0*/  BSSY B0, `(.L_x_580) ;  /* 0x0000004000007945 */ /* 0x000fe20003800000 */
[----:B------:R-:W1:Y:S01]  /*13f00*/  SYNCS.PHASECHK.TRANS64.TRYWAIT P0, [R22+URZ+0x30820], R3 ;  /* 0x03082003160075a7 */ /* 0x000e62000800017f */
[----:B--2---:R-:W-:Y:S02]  /*13f10*/  ISETP.GE.AND P1, PT, R2, 0xc1, PT ;  /* 0x000000c10200780c */ /* 0x004fe40003f26270 */
[----:B01----:R-:W-:Y:S11]  /*13f20*/  @!P0 BRA `(.L_x_581) ;  /* 0x0000004800248947 */ /* 0x003ff60003800000 */
.L_x_731:
[----:B------:R-:W-:Y:S05]  /*13f30*/  BSYNC B0 ;  /* 0x0000000000007941 */ /* 0x000fea0003800000 */
.L_x_580:
[----:B------:R-:W-:Y:S04]  /*13f40*/  BSSY B0, `(.L_x_582) ;  /* 0x0000170000007945 */ /* 0x000fe80003800000 */
[----:B------:R-:W-:Y:S05]  /*13f50*/  @!P1 BRA `(.L_x_583) ;  /* 0x0000001400b89947 */ /* 0x000fea0003800000 */
[----:B------:R-:W2:Y:S01]  /*13f60*/  LDL R2, [R1+0x18] ;  /* 0x0000180001027983 */ /* 0x000ea20000100800 */
[----:B------:R-:W-:Y:S01]  /*13f70*/  IMAD.MOV.U32 R0, RZ, RZ, 0x1 ;  /* 0x00000001ff007424 */ /* 0x000fe200078e00ff */
[----:B------:R-:W-:Y:S01]  /*13f80*/  BSSY B2, `(.L_x_584) ;  /* 0x000007f000027945 */ /* 0x000fe20003800000 */
[----:B--2---:R-:W-:-:S05]  /*13f90*/  IMAD.MOV R7, RZ, RZ, -R2 ;  /* 0x000000ffff077224 */ /* 0x004fca00078e0a02 */
[----:B------:R-:W-:-:S05]  /*13fa0*/  VIADDMNMX R7, R7, R0, 0xffffffff, !PT ;  /* 0xffffffff07077446 */ /* 0x000fca0007800100 */
[----:B------:R-:W-:-:S05]  /*13fb0*/  IMAD.IADD R0, R2, 0x1, R7 ;  /* 0x0000000102007824 */ /* 0x000fca00078e0207 */
[----:B------:R-:W-:-:S04]  /*13fc0*/  LOP3.LUT R0, R0, 0x1, RZ, 0xc0, !PT ;  /* 0x0000000100007812 */ /* 0x000fc800078ec0ff */
[----:B------:R-:W-:Y:S01]  /*13fd0*/  ISETP.NE.U32.AND P0, PT, R0, 0x1, PT ;  /* 0x000000010000780c */ /* 0x000fe20003f05070 */
[----:B------:R-:W-:-:S12]  /*13fe0*/  VIADD R0, R2, 0xfffffffe ;  /* 0xfffffffe02007836 */ /* 0x000fd80000000000 */
[----:B------:R-:W-:Y:S05]  /*13ff0*/  @P0 BRA `(.L_x_585) ;  /* 0x0000000400dc0947 */ /* 0x000fea0003800000 */
[----:B------:R-:W2:Y:S01]  /*14000*/  LDL R2, [R1] ;  /* 0x0000000001027983 */ /* 0x000ea20000100800 */
[----:B------:R-:W-:Y:S01]  /*14010*/  VIADD R6, R23, 0x1 ;  /* 0x0000000117067836 */ /* 0x000fe20000000000 */
[----:B------:R-:W-:Y:S04]  /*14020*/  BSSY B1, `(.L_x_586) ;  /* 0x0000070000017945 */ /* 0x000fe80003800000 */
[----:B------:R-:W-:-:S04]  /*14030*/  ISETP.NE.AND P0, PT, R6, 0x2, PT ;  /* 0x000000020600780c */ /* 0x000fc80003f05270 */
[----:B------:R-:W-:Y:S02]  /*14040*/  SEL R9, RZ, 0x1, P0 ;  /* 0x00000001ff097807 */ /* 0x000fe40000000000 */
[----:B------:R-:W-:Y:S02]  /*14050*/  SEL R6, R6, RZ, P0 ;  /* 0x000000ff06067207 */ /* 0x000fe40000000000 */
[----:B------:R-:W-:Y:S02]  /*14060*/  LOP3.LUT R9, R26, R9, RZ, 0x3c, !PT ;  /* 0x000000091a097212 */ /* 0x000fe400078e3cff */
[----:B--2---:R-:W-:-:S13]  /*14070*/  LOP3.LUT P2, RZ, R2, 0x1, RZ, 0xc0, !PT ;  /* 0x0000000102ff7812 */ /* 0x004fda000784c0ff */
[----:B------:R-:W-:Y:S05]  /*14080*/  @!P2 BRA `(.L_x_587) ;  /* 0x0000000400a4a947 */ /* 0x000fea0003800000 */
[----:B------:R-:W-:Y:S01]  /*14090*/  ULDC.64 UR4, c[0x0][0x418] ;  /* 0x0001060000047ab9 */ /* 0x000fe20000000a00 */
[----:B------:R-:W-:Y:S01]  /*140a0*/  IMAD.MOV.U32 R4, RZ, RZ, R24 ;  /* 0x000000ffff047224 */ /* 0x000fe200078e0018 */
[----:B------:R-:W-:-:S04]  /*140b0*/  ISETP.NE.U32.AND P0, PT, RZ, UR4, PT ;  /* 0x00000004ff007c0c */ /* 0x000fc8000bf05070 */
[----:B------:R-:W-:-:S13]  /*140c0*/  ISETP.NE.AND.EX P0, PT, RZ, UR5, PT, P0 ;  /* 0x00000005ff007c0c */ /* 0x000fda000bf05300 */
[----:B------:R-:W-:Y:S05]  /*140d0*/  @!P0 BRA `(.L_x_588) ;  /* 0x0000000000488947 */ /* 0x000fea0003800000 */
[----:B------:R-:W2:Y:S01]  /*140e0*/  LDL R10, [R1+0x8] ;  /* 0x00000800010a7983 */ /* 0x000ea20000100800 */
        /* <DEDUP_REMOVED lines=17> */
.L_x_588:
[----:B------:R-:W-:Y:S01]  /*14200*/  IMAD R2, R6, 0x8, R22 ;  /* 0x0000000806027824 */ /* 0x000fe200078e0216 */
[----:B0-----:R-:W-:Y:S01]  /*14210*/  SHF.L.U32 R3, R9, 0x1f, RZ ;  /* 0x0000001f09037819 */ /* 0x001fe200000006ff */
[----:B------:R-:W-:Y:S03]  /*14220*/  BSSY B3, `(.L_x_589) ;  /* 0x0000003000037945 */ /* 0x000fe60003800000 */
[----:B------:R-:W0:Y:S02]  /*14230*/  SYNCS.PHASECHK.TRANS64.TRYWAIT P0, [R2+URZ+0x30840], R3 ;  /* 0x03084003020075a7 */ /* 0x000e24000800017f */
[----:B0-----:R-:W-:Y:S05]  /*14240*/  @!P0 BRA `(.L_x_590) ;  /* 0x0000004400708947 */ /* 0x001fea0003800000 */
.L_x_732:
[----:B------:R-:W-:Y:S05]  /*14250*/  BSYNC B3 ;  /* 0x0000000000037941 */ /* 0x000fea0003800000 */
.L_x_589:
        /* <DEDUP_REMOVED lines=12> */
.L_x_592:
[----:B------:R-:W-:Y:S05]  /*14320*/  BSYNC B3 ;  /* 0x0000000000037941 */ /* 0x000fea0003800000 */
.L_x_591:
        /* <DEDUP_REMOVED lines=11> */
.L_x_593:
        /* <DEDUP_REMOVED lines=15> */
.L_x_733:
[----:B------:R-:W-:Y:S05]  /*144d0*/  BSYNC B3 ;  /* 0x0000000000037941 */ /* 0x000fea0003800000 */
.L_x_594:
        /* <DEDUP_REMOVED lines=12> */
.L_x_597:
[----:B------:R-:W-:Y:S05]  /*145a0*/  BSYNC B3 ;  /* 0x0000000000037941 */ /* 0x000fea0003800000 */
.L_x_596:
        /* <DEDUP_REMOVED lines=11> */
.L_x_598:
        /* <DEDUP_REMOVED lines=12> */
.L_x_587:
[----:B------:R-:W-:Y:S05]  /*14720*/  BSYNC B1 ;  /* 0x0000000000017941 */ /* 0x000fea0003800000 */
.L_x_586:
[----:B------:R-:W2:Y:S01]  /*14730*/  LDL.LU R0, [R1+0x18] ;  /* 0x0000180001007983 */ /* 0x000ea20000300800 */
[----:B------:R-:W-:Y:S02]  /*14740*/  IMAD.MOV.U32 R23, RZ, RZ, R6 ;  /* 0x000000ffff177224 */ /* 0x000fe400078e0006 */
[----:B------:R-:W-:Y:S02]  /*14750*/  IMAD.MOV.U32 R26, RZ, RZ, R9 ;  /* 0x000000ffff1a7224 */ /* 0x000fe400078e0009 */
[----:B--2---:R-:W-:-:S07]  /*14760*/  VIADD R0, R0, 0xfffffffd ;  /* 0xfffffffd00007836 */ /* 0x004fce0000000000 */
.L_x_585:
[----:B------:R-:W-:Y:S05]  /*14770*/  BSYNC B2 ;  /* 0x0000000000027941 */ /* 0x000fea0003800000 */
.L_x_584:
[----:B------:R-:W2:Y:S01]  /*14780*/  LDL.LU R2, [R1+0x1c] ;  /* 0x00001c0001027983 */ /* 0x000ea20000300800 */
[----:B------:R-:W-:-:S05]  /*14790*/  IMAD.MOV R7, RZ, RZ, -R7 ;  /* 0x000000ffff077224 */ /* 0x000fca00078e0a07 */
[----:B--2---:R-:W-:-:S13]  /*147a0*/  ISETP.NE.AND P0, PT, R2, R7, PT ;  /* 0x000000070200720c */ /* 0x004fda0003f05270 */
[----:B------:R-:W-:Y:S05]  /*147b0*/  @!P0 BRA `(.L_x_583) ;  /* 0x0000000c00a08947 */ /* 0x000fea0003800000 */
[----:B------:R-:W-:-:S07]  /*147c0*/  IMAD.MOV.U32 R4, RZ, RZ, R24 ;  /* 0x000000ffff047224 */ /* 0x000fce00078e0018 */
.L_x_625:
[----:B------:R-:W2:Y:S01]  /*147d0*/  LDL R2, [R1] ;  /* 0x0000000001027983 */ /* 0x000ea20000100800 */
[----:B------:R-:W-:Y:S01]  /*147e0*/  VIADD R6, R23, 0x1 ;  /* 0x0000000117067836 */ /* 0x000fe20000000000 */
[----:B------:R-:W-:Y:S05]  /*147f0*/  YIELD ;  /* 0x0000000000007946 */ /* 0x000fea0003800000 */
[----:B------:R-:W-:Y:S01]  /*14800*/  ISETP.NE.AND P0, PT, R6, 0x2, PT ;  /* 0x000000020600780c */ /* 0x000fe20003f05270 */
[----:B------:R-:W-:Y:S03]  /*14810*/  BSSY B1, `(.L_x_599) ;  /* 0x000006d000017945 */ /* 0x000fe60003800000 */
[----:B------:R-:W-:-:S02]  /*14820*/  SEL R7, RZ, 0x1, P0 ;  /* 0x00000001ff077807 */ /* 0x000fc40000000000 */
        /* <DEDUP_REMOVED lines=16> */
[----:B------:R-:W-:-:S04]  /*14930*/  @P0 SHF.R.U32.HI R2, RZ, R3, R4 ;  /* 0x00000003ff020219 */ /* 0x000fc80000011604 */
[----:B------:R-:W-:-:S05]  /*14940*/  IADD3 R3, -R2, RZ, RZ ;  /* 0x000000ff02037210 */ /* 0x000fca0007ffe1ff */
        /* <DEDUP_REMOVED lines=9> */
.L_x_601:
[----:B------:R-:W-:Y:S01]  /*149e0*/  IMAD R2, R6, 0x8, R22 ;  /* 0x0000000806027824 */ /* 0x000fe200078e0216 */
[----:B0-----:R-:W-:Y:S01]  /*149f0*/  SHF.L.U32 R3, R7, 0x1f, RZ ;  /* 0x0000001f07037819 */ /* 0x001fe200000006ff */
[----:B------:R-:W-:Y:S03]  /*14a00*/  BSSY B2, `(.L_x_602) ;  /* 0x0000003000027945 */ /* 0x000fe60003800000 */
[----:B------:R-:W0:Y:S02]  /*14a10*/  SYNCS.PHASECHK.TRANS64.TRYWAIT P0, [R2+URZ+0x30840], R3 ;  /* 0x03084003020075a7 */ /* 0x000e24000800017f */
[----:B0-----:R-:W-:Y:S05]  /*14a20*/  @!P0 BRA `(.L_x_603) ;  /* 0x0000003c00a08947 */ /* 0x001fea0003800000 */
.L_x_734:
[----:B------:R-:W-:Y:S05]  /*14a30*/  BSYNC B2 ;  /* 0x0000000000027941 */ /* 0x000fea0003800000 */
.L_x_602:
        /* <DEDUP_REMOVED lines=12> */
.L_x_605:
[----:B------:R-:W-:Y:S05]  /*14b00*/  BSYNC B2 ;  /* 0x0000000000027941 */ /* 0x000fea0003800000 */
.L_x_604:
        /* <DEDUP_REMOVED lines=11> */
.L_x_606:
        /* <DEDUP_REMOVED lines=15> */
.L_x_735:
[----:B------:R-:W-:Y:S05]  /*14cb0*/  BSYNC B2 ;  /* 0x0000000000027941 */ /* 0x000fea0003800000 */
.L_x_607:
[----:B------:R-:W-:Y:S01]  /*14cc0*/  BSSY B2, `(.L_x_609) ;  /* 0x000000b000027945 */ /* 0x000fe20003800000 */
[----:B------:R-:W-:Y:S02]  /*14cd0*/  IMAD.MOV.U32 R2, RZ, RZ, 0x0 ;  /* 0x00000000ff027424 */ /* 0x000fe400078e00ff */
[----:B------:R-:W-:Y:S01]  /*14ce0*/  IMAD.MOV.U32 R3, RZ, RZ, 0x14f00000 ;  /* 0x14f00000ff037424 */ /* 0x000fe200078e00ff */
[----:B------:R-:W-:Y:S06]  /*14cf0*/  @P1 BRA `(.L_x_610) ;  /* 0x00000000001c1947 */ /* 0x000fec0003800000 */
[----:B------:R-:W1:Y:S02]  /*14d00*/  S2R R11, SR_TID.X ;  /* 0x00000000000b7919 */ /* 0x000e640000002100 */
[----:B-1----:R-:W-:Y:S01]  /*14d10*/  LOP3.LUT R12, R11, 0x1f, RZ, 0xc0, !PT ;  /* 0x0000001f0b0c7812 */ /* 0x002fe200078ec0ff */
[----:B------:R-:W-:-:S03]  /*14d20*/  IMAD.MOV.U32 R11, RZ, RZ, 0x6000 ;  /* 0x00006000ff0b7424 */ /* 0x000fc600078e00ff */
[----:B------:R-:W-:Y:S01]  /*14d30*/  ISETP.NE.AND P0, PT, R12, RZ, PT ;  /* 0x000000ff0c00720c */ /* 0x000fe20003f05270 */
[----:B------:R1:W-:-:S12]  /*14d40*/  SYNCS.ARRIVE.TRANS64 RZ, [R10+URZ+0x50], R11 ;  /* 0x0000500b0aff79a7 */ /* 0x0003d8000800003f */
[----:B-1----:R-:W-:Y:S05]  /*14d50*/  @!P0 BRA `(.L_x_610) ;  /* 0x0000000000048947 */ /* 0x002fea0003800000 */
[----:B------:R-:W-:Y:S01]  /*14d60*/  BPT.TRAP 0x1 ;  /* 0x000000040000795c */ /* 0x000fe20000300000 */
.L_x_610:
[----:B------:R-:W-:Y:S05]  /*14d70*/  BSYNC B2 ;  /* 0x0000000000027941 */ /* 0x000fea0003800000 */
.L_x_609:
[----:B------:R-:W-:Y:S01]  /*14d80*/  R2UR UR10, R5 ;  /* 0x00000000050a72ca */ /* 0x000fe200000e0000 */
[----:B------:R-:W-:Y:S01]  /*14d90*/  IMAD R23, R23, 0x6000, R22 ;  /* 0x0000600017177824 */ /* 0x000fe200078e0216 */
[----:B------:R-:W-:Y:S01]  /*14da0*/  R2UR UR7, R3 ;  /* 0x00000000030772ca */ /* 0x000fe200000e0000 */
[----:B------:R-:W-:Y:S01]  /*14db0*/  UIADD3 UR4, UP0, UR38, 0x470, URZ ;  /* 0x0000047026047890 */ /* 0x000fe2000ff1e03f */
[----:B------:R-:W-:Y:S01]  /*14dc0*/  R2UR UR6, R2 ;  /* 0x00000000020672ca */ /* 0x000fe200000e0000 */
[----:B------:R-:W-:Y:S01]  /*14dd0*/  IMAD R2, R27, 0xc0, R28 ;  /* 0x000000c01b027824 */ /* 0x000fe200078e021c */
[----:B------:R-:W-:Y:S01]  /*14de0*/  PLOP3.LUT P0, PT, PT, PT, PT, 0x80, 0x0 ;  /* 0x000000000000781c */ /* 0x000fe20003f0f070 */
[----:B0-----:R-:W-:Y:S01]  /*14df0*/  VIADD R10, R10, 0x50 ;  /* 0x000000500a0a7836 */ /* 0x001fe20000000000 */
[----:B------:R-:W-:Y:S01]  /*14e00*/  UIADD3.X UR5, URZ, UR39, URZ, UP0, !UPT ;  /* 0x000000273f057290 */ /* 0x000fe200087fe43f */
[----:B------:R-:W-:-:S11]  /*14e10*/  VIADD R23, R23, 0x400 ;  /* 0x0000040017177836 */ /* 0x000fd60000000000 */
.L_x_611:
        /* <DEDUP_REMOVED lines=12> */
.L_x_600:
[----:B------:R-:W-:Y:S05]  /*14ee0*/  BSYNC B1 ;  /* 0x0000000000017941 */ /* 0x000fea0003800000 */
.L_x_599:
        /* <DEDUP_REMOVED lines=10> */
[----:B------:R-:W-:Y:S01]  /*14f90*/  VIADD R9, R0, 0xffffffff ;  /* 0xffffffff00097836 */ /* 0x000fe20000000000 */
        /* <DEDUP_REMOVED lines=21> */
.L_x_614:
[----:B------:R-:W-:Y:S01]  /*150f0*/  IMAD R2, R23, 0x8, R22 ;  /* 0x0000000817027824 */ /* 0x000fe200078e0216 */
[----:B0-----:R-:W-:Y:S01]  /*15100*/  SHF.L.U32 R3, R26, 0x1f, RZ ;  /* 0x0000001f1a037819 */ /* 0x001fe200000006ff */
[----:B------:R-:W-:Y:S03]  /*15110*/  BSSY B2, `(.L_x_615) ;  /* 0x0000003000027945 */ /* 0x000fe60003800000 */
[----:B------:R-:W0:Y:S02]  /*15120*/  SYNCS.PHASECHK.TRANS64.TRYWAIT P0, [R2+URZ+0x30840], R3 ;  /* 0x03084003020075a7 */ /* 0x000e24000800017f */
[----:B0-----:R-:W-:Y:S05]  /*15130*/  @!P0 BRA `(.L_x_616) ;  /* 0x0000003800048947 */ /* 0x001fea0003800000 */
.L_x_736:
[----:B------:R-:W-:Y:S05]  /*15140*/  BSYNC B2 ;  /* 0x0000000000027941 */ /* 0x000fea0003800000 */
.L_x_615:
        /* <DEDUP_REMOVED lines=12> */
.L_x_618:
[----:B------:R-:W-:Y:S05]  /*15210*/  BSYNC B2 ;  /* 0x0000000000027941 */ /* 0x000fea0003800000 */
.L_x_617:
        /* <DEDUP_REMOVED lines=12> */
.L_x_619:
        /* <DEDUP_REMOVED lines=15> */
.L_x_737:
[----:B------:R-:W-:Y:S05]  /*153d0*/  BSYNC B2 ;  /* 0x0000000000027941 */ /* 0x000fea0003800000 */
.L_x_620:
        /* <DEDUP_REMOVED lines=11> */
.L_x_623:
[----:B------:R-:W-:Y:S05]  /*15490*/  BSYNC B2 ;  /* 0x0000000000027941 */ /* 0x000fea0003800000 */
.L_x_622:
        /* <DEDUP_REMOVED lines=10> */
.L_x_624:
        /* <DEDUP_REMOVED lines=12> */
.L_x_613:
[----:B------:R-:W-:Y:S05]  /*15600*/  BSYNC B1 ;  /* 0x0000000000017941 */ /* 0x000fea0003800000 */
.L_x_612:
[C---:B------:R-:W-:Y:S01]  /*15610*/  ISETP.GT.AND P0, PT, R0.reuse, 0x1, PT ;  /* 0x000000010000780c */ /* 0x040fe20003f04270 */
[----:B------:R-:W-:-:S12]  /*15620*/  VIADD R0, R0, 0xfffffffe ;  /* 0xfffffffe00007836 */ /* 0x000fd80000000000 */
[----:B------:R-:W-:Y:S05]  /*15630*/  @P0 BRA `(.L_x_625) ;  /* 0xfffffff000640947 */ /* 0x000fea000383ffff */
.L_x_583:
[----:B------:R-:W-:Y:S05]  /*15640*/  BSYNC B0 ;  /* 0x0000000000007941 */ /* 0x000fea0003800000 */
.L_x_582:
        /* <DEDUP_REMOVED lines=17> */
.L_x_627:
[----:B------:R-:W-:Y:S05]  /*15760*/  BSYNC B0 ;  /* 0x0000000000007941 */ /* 0x000fea0003800000 */
.L_x_626:
[----:B------:R-:W2:Y:S01]  /*15770*/  LDL R0, [R1] ;  /* 0x0000000001007983 */ /* 0x000ea20000100800 */
[----:B------:R-:W-:Y:S01]  /*15780*/  BSSY B0, `(.L_x_628) ;  /* 0x0000028000007945 */ /* 0x000fe20003800000 */
[----:B--2---:R-:W-:-:S13]  /*15790*/  LOP3.LUT P0, RZ, R0, 0x1, RZ, 0xc0, !PT ;  /* 0x0000000100ff7812 */ /* 0x004fda000780c0ff */
[----:B------:R-:W-:Y:S05]  /*157a0*/  @!P0 BRA `(.L_x_629) ;  /* 0x0000000000948947 */ /* 0x000fea0003800000 */
[----:B0-----:R-:W-:Y:S01]  /*157b0*/  IMAD R3, R23, 0x8, R22 ;  /* 0x0000000817037824 */ /* 0x001fe200078e0216 */
[----:B------:R-:W-:Y:S01]  /*157c0*/  SHF.L.U32 R0, R26, 0x1f, RZ ;  /* 0x0000001f1a007819 */ /* 0x000fe200000006ff */
[----:B------:R-:W-:Y:S01]  /*157d0*/  BSSY B1, `(.L_x_630) ;  /* 0x0000004000017945 */ /* 0x000fe20003800000 */
[----:B------:R-:W-:Y:S02]  /*157e0*/  ISETP.NE.AND P1, PT, R6, RZ, PT ;  /* 0x000000ff0600720c */ /* 0x000fe40003f25270 */
[----:B------:R-:W0:Y:S02]  /*157f0*/  SYNCS.PHASECHK.TRANS64.TRYWAIT P0, [R3+URZ+0x30860], R0 ;  /* 0x03086000030075a7 */ /* 0x000e24000800017f */
[----:B0-----:R-:W-:Y:S09]  /*15800*/  @!P0 BRA `(.L_x_631) ;  /* 0x0000003000788947 */ /* 0x001ff20003800000 */
.L_x_738:
[----:B------:R-:W-:Y:S05]  /*15810*/  BSYNC B1 ;  /* 0x0000000000017941 */ /* 0x000fea0003800000 */
.L_x_630:
        /* <DEDUP_REMOVED lines=9> */
.L_x_633:
[----:B------:R-:W-:Y:S05]  /*158b0*/  BSYNC B1 ;  /* 0x0000000000017941 */ /* 0x000fea0003800000 */
.L_x_632:
        /* <DEDUP_REMOVED lines=10> */
.L_x_634:
        /* <DEDUP_REMOVED lines=10> */
.L_x_629:
[----:B------:R-:W-:Y:S05]  /*15a00*/  BSYNC B0 ;  /* 0x0000000000007941 */ /* 0x000fea0003800000 */
.L_x_628:
[----:B------:R-:W-:-:S04]  /*15a10*/  IADD3 R23, R23, 0x1, RZ ;  /* 0x0000000117177810 */ /* 0x000fc80007ffe0ff */
[----:B------:R-:W-:-:S04]  /*15a20*/  ISETP.NE.AND P0, PT, R23, 0x2, PT ;  /* 0x000000021700780c */ /* 0x000fc80003f05270 */
[----:B0-----:R-:W-:Y:S02]  /*15a30*/  SEL R3, RZ, 0x1, P0 ;  /* 0x00000001ff037807 */ /* 0x001fe40000000000 */
[----:B------:R-:W-:Y:S02]  /*15a40*/  SEL R23, R23, RZ, P0 ;  /* 0x000000ff17177207 */ /* 0x000fe40000000000 */
[----:B------:R-:W-:-:S07]  /*15a50*/  LOP3.LUT R26, R26, R3, RZ, 0x3c, !PT ;  /* 0x000000031a1a7212 */ /* 0x000fce00078e3cff */
.L_x_564:
[----:B------:R-:W-:Y:S05]  /*15a60*/  BSYNC B7 ;  /* 0x0000000000077941 */ /* 0x000fea0003800000 */
.L_x_562:
[----:B------:R-:W2:Y:S02]  /*15a70*/  LDL R0, [R1] ;  /* 0x0000000001007983 */ /* 0x000ea40000100800 */
[----:B--2---:R-:W-:-:S13]  /*15a80*/  LOP3.LUT P0, RZ, R0, 0x2, RZ, 0xc0, !PT ;  /* 0x0000000200ff7812 */ /* 0x004fda000780c0ff */
[----:B------:R-:W-:Y:S05]  /*15a90*/  @!P0 BRA `(.L_x_635) ;  /* 0x0000000000248947 */ /* 0x000fea0003800000 */
[----:B------:R-:W-:Y:S05]  /*15aa0*/  WARPSYNC.ALL ;  /* 0x0000000000007948 */ /* 0x000fea0003800000 */
[----:B------:R-:W2:Y:S08]  /*15ab0*/  S2UR UR5, SR_CgaCtaId ;  /* 0x00000000000579c3 */ /* 0x000eb00000008800 */
[----:B------:R-:W-:Y:S06]  /*15ac0*/  BAR.SYNC.DEFER_BLOCKING 0x5, 0x200 ;  /* 0x0148000000007b1d */ /* 0x000fec0000010000 */
[----:B------:R-:W-:-:S02]  /*15ad0*/  UMOV UR4, 0x400 ;  /* 0x0000040000047882 */ /* 0x000fc40000000000 */
[----:B--2---:R-:W-:-:S06]  /*15ae0*/  ULEA UR4, UR5, UR4, 0x18 ;  /* 0x0000000405047291 */ /* 0x004fcc000f8ec03f */
[----:B------:R-:W-:-:S05]  /*15af0*/  IMAD.U32 R22, RZ, RZ, UR4 ;  /* 0x00000004ff167e24 */ /* 0x000fca000f8e00ff */
[----:B------:R2:W3:Y:S01]  /*15b00*/  LDS.128 R16, [R22+0x308d0] ;  /* 0x0308d00016107984 */ /* 0x0004e20000000c00 */
[----:B------:R-:W-:Y:S06]  /*15b10*/  BAR.ARV 0x4, 0x200 ;  /* 0x0108000000007b1d */ /* 0x000fec0000002000 */
[----:B------:R-:W-:Y:S05]  /*15b20*/  BRA `(.L_x_636) ;  /* 0x0000000800407947 */ /* 0x000fea0003800000 */
.L_x_635:
        /* <DEDUP_REMOVED lines=10> */
[----:B------:R0:W2:Y:S01]  /*15bd0*/  @!P1 LDG.E R3, desc[UR56][R2.64] ;  /* 0x0000003802039981 */ /* 0x0000a2000c1e1900 */
[C---:B------:R-:W-:Y:S02]  /*15be0*/  ISETP.GE.U32.AND P2, PT, R8.reuse, 0x2, PT ;  /* 0x000000020800780c */ /* 0x040fe40003f46070 */
[C---:B------:R-:W-:Y:S01]  /*15bf0*/  ISETP.GE.U32.AND P3, PT, R8.reuse, 0x4, PT ;  /* 0x000000040800780c */ /* 0x040fe20003f66070 */
[----:B------:R-:W-:Y:S01]  /*15c00*/  SHFL.IDX PT, R0, R16, RZ, 0x1f ;  /* 0x00001fff10007589 */ /* 0x000fe200000e0000 */
[C---:B------:R-:W-:Y:S02]  /*15c10*/  ISETP.GE.U32.AND P4, PT, R8.reuse, 0x8, PT ;  /* 0x000000080800780c */ /* 0x040fe40003f86070 */
[C---:B------:R-:W-:Y:S01]  /*15c20*/  ISETP.GE.U32.AND P5, PT, R8.reuse, 0x10, PT ;  /* 0x000000100800780c */ /* 0x040fe20003fa6070 */
[----:B------:R-:W-:Y:S01]  /*15c30*/  SHFL.IDX PT, R4, R16, 0x1, 0x1f ;  /* 0x00201f0010047f89 */ /* 0x000fe200000e0000 */
[----:B0-----:R-:W-:Y:S02]  /*15c40*/  IMAD.MOV.U32 R2, RZ, RZ, RZ ;  /* 0x000000ffff027224 */ /* 0x001fe400078e00ff */
[----:B--2---:R-:W-:Y:S01]  /*15c50*/  @!P1 IMAD.MOV.U32 R2, RZ, RZ, R3 ;  /* 0x000000ffff029224 */ /* 0x004fe200078e0003 */
[----:B------:R-:W-:-:S04]  /*15c60*/  ISETP.NE.AND P1, PT, R8, RZ, PT ;  /* 0x000000ff0800720c */ /* 0x000fc80003f25270 */
[----:B------:R-:W0:Y:S02]  /*15c70*/  SHFL.UP PT, R14, R2, 0x1, RZ ;  /* 0x04200000020e7989 */ /* 0x000e2400000e00ff */
[----:B0-----:R-:W-:-:S05]  /*15c80*/  SEL R5, R14, RZ, P1 ;  /* 0x000000ff0e057207 */ /* 0x001fca0000800000 */
[----:B------:R-:W-:-:S05]  /*15c90*/  IMAD.IADD R5, R2, 0x1, R5 ;  /* 0x0000000102057824 */ /* 0x000fca00078e0205 */
[----:B------:R-:W1:Y:S02]  /*15ca0*/  SHFL.UP PT, R14, R5, 0x2, RZ ;  /* 0x04400000050e7989 */ /* 0x000e6400000e00ff */
        /* <DEDUP_REMOVED lines=12> */
.L_x_748:
[----:B------:R-:W-:Y:S02]  /*15d70*/  ULDC UR4, c[0x0][0xc38] ;  /* 0x00030e0000047ab9 */ /* 0x000fe40000000800 */
[----:B------:R-:W-:-:S04]  /*15d80*/  IMAD.U32 R16, RZ, RZ, UR4 ;  /* 0x00000004ff107e24 */ /* 0x000fc8000f8e00ff */
[----:B-1----:R-:W-:-:S04]  /*15d90*/  IMAD R5, R14, R16, RZ ;  /* 0x000000100e057224 */ /* 0x002fc800078e02ff */
[----:B------:R-:W-:-:S05]  /*15da0*/  IMAD.IADD R4, R4, 0x1, R5 ;  /* 0x0000000104047824 */ /* 0x000fca00078e0205 */
[----:B------:R-:W-:-:S13]  /*15db0*/  ISETP.GT.AND P6, PT, R4, R0, PT ;  /* 0x000000000400720c */ /* 0x000fda0003fc4270 */
[----:B------:R-:W-:Y:S05]  /*15dc0*/  @P6 BRA `(.L_x_638) ;  /* 0x00000000009c6947 */ /* 0x000fea0003800000 */
.L_x_643:
[----:B------:R-:W1:Y:S01]  /*15dd0*/  LDC R6, c[0x0][0xc3c] ;  /* 0x00030f00ff067b82 */ /* 0x000e620000000800 */
[----:B------:R-:W-:-:S05]  /*15de0*/  VIADD R19, R19, 0x1f ;  /* 0x0000001f13137836 */ /* 0x000fca0000000000 */
[----:B-1----:R-:W-:-:S13]  /*15df0*/  ISETP.GE.AND P6, PT, R19, R6, PT ;  /* 0x000000061300720c */ /* 0x002fda0003fc6270 */
[----:B------:R-:W-:Y:S05]  /*15e00*/  @P6 BRA `(.L_x_639) ;  /* 0x0000000400446947 */ /* 0x000fea0003800000 */
[----:B------:R-:W1:Y:S01]  /*15e10*/  S2R R2, SR_TID.X ;  /* 0x0000000000027919 */ /* 0x000e620000002100 */
[----:B------:R-:W-:Y:S01]  /*15e20*/  BSSY B0, `(.L_x_640) ;  /* 0x0000009000007945 */ /* 0x000fe20003800000 */
[----:B-1----:R-:W-:-:S05]  /*15e30*/  LOP3.LUT R2, R2, 0x1f, RZ, 0xc0, !PT ;  /* 0x0000001f02027812 */ /* 0x002fca00078ec0ff */
[----:B------:R-:W-:Y:S02]  /*15e40*/  IMAD.IADD R5, R19, 0x1, R2 ;  /* 0x0000000113057824 */ /* 0x000fe400078e0202 */
[----:B------:R-:W-:-:S03]  /*15e50*/  IMAD.MOV.U32 R2, RZ, RZ, RZ ;  /* 0x000000ffff027224 */ /* 0x000fc600078e00ff */
[----:B------:R-:W-:-:S13]  /*15e60*/  ISETP.GE.OR P6, PT, R5, R6, !P0 ;  /* 0x000000060500720c */ /* 0x000fda00047c6670 */
[----:B------:R-:W-:Y:S05]  /*15e70*/  @P6 BRA `(.L_x_641) ;  /* 0x00000000000c6947 */ /* 0x000fea0003800000 */
[----:B0-----:R-:W0:Y:S02]  /*15e80*/  LDC.64 R2, c[0x0][0xc80] ;  /* 0x00032000ff027b82 */ /* 0x001e240000000a00 */
[----:B0-----:R-:W-:-:S06]  /*15e90*/  IMAD.WIDE R2, R5, 0x4, R2 ;  /* 0x0000000405027825 */ /* 0x001fcc00078e0202 */
[----:B------:R1:W5:Y:S02]  /*15ea0*/  LDG.E R2, desc[UR56][R2.64] ;  /* 0x0000003802027981 */ /* 0x000364000c1e1900 */
.L_x_641:
[----:B------:R-:W-:Y:S05]  /*15eb0*/  BSYNC B0 ;  /* 0x0000000000007941 */ /* 0x000fea0003800000 */
.L_x_640:
[----:B------:R-:W-:-:S03]  /*15ec0*/  UMOV UR4, 0xffffffff ;  /* 0xffffffff00047882 */ /* 0x000fc60000000000 */
[----:B------:R-:W-:Y:S05]  /*15ed0*/  BRA.DIV UR4, `(.L_x_642) ;  /* 0x0000002e04fc7947 */ /* 0x000fea000b800000 */
[----:B-----5:R-:W2:Y:S02]  /*15ee0*/  SHFL.UP PT, R14, R2, 0x1, RZ ;  /* 0x04200000020e7989 */ /* 0x020ea400000e00ff */
[----:B--2---:R-:W-:-:S05]  /*15ef0*/  SEL R13, R14, RZ, P1 ;  /* 0x000000ff0e0d7207 */ /* 0x004fca0000800000 */
[----:B------:R-:W-:-:S05]  /*15f00*/  IMAD.IADD R13, R2, 0x1, R13 ;  /* 0x00000001020d7824 */ /* 0x000fca00078e020d */
[----:B------:R-:W2:Y:S02]  /*15f10*/  SHFL.UP PT, R14, R13, 0x2, RZ ;  /* 0x044000000d0e7989 */ /* 0x000ea400000e00ff */
[----:B--2---:R-:W-:-:S05]  /*15f20*/  SEL R14, R14, RZ, P2 ;  /* 0x000000ff0e0e7207 */ /* 0x004fca0001000000 */
[----:B01----:R-:W-:-:S05]  /*15f30*/  IMAD.IADD R3, R13, 0x1, R14 ;  /* 0x000000010d037824 */ /* 0x003fca00078e020e */
        /* <DEDUP_REMOVED lines=10> */
.L_x_756:
[----:B------:R-:W-:Y:S02]  /*15fe0*/  ULDC UR4, c[0x0][0xc38] ;  /* 0x00030e0000047ab9 */ /* 0x000fe40000000800 */
[----:B------:R-:W-:-:S04]  /*15ff0*/  IMAD.U32 R16, RZ, RZ, UR4 ;  /* 0x00000004ff107e24 */ /* 0x000fc8000f8e00ff */
[----:B-1----:R-:W-:-:S04]  /*16000*/  IMAD R5, R14, R16, RZ ;  /* 0x000000100e057224 */ /* 0x002fc800078e02ff */
[----:B------:R-:W-:-:S05]  /*16010*/  IMAD.IADD R4, R5, 0x1, R4 ;  /* 0x0000000105047824 */ /* 0x000fca00078e0204 */
[----:B------:R-:W-:-:S13]  /*16020*/  ISETP.GT.AND P6, PT, R4, R0, PT ;  /* 0x000000000400720c */ /* 0x000fda0003fc4270 */
[----:B------:R-:W-:Y:S05]  /*16030*/  @!P6 BRA `(.L_x_643) ;  /* 0xfffffffc0064e947 */ /* 0x000fea000383ffff */
.L_x_638:
        /* <DEDUP_REMOVED lines=8> */
.L_x_760:
[----:B------:R-:W-:Y:S01]  /*160c0*/  ISETP.NE.AND P0, PT, R6, RZ, PT ;  /* 0x000000ff0600720c */ /* 0x000fe20003f05270 */
[----:B------:R-:W-:-:S12]  /*160d0*/  IMAD.MOV.U32 R14, RZ, RZ, RZ ;  /* 0x000000ffff0e7224 */ /* 0x000fd800078e00ff */
[----:B------:R-:W-:Y:S05]  /*160e0*/  @!P0 BRA `(.L_x_645) ;  /* 0x0000000000108947 */ /* 0x000fea0003800000 */
[----:B------:R-:W-:Y:S01]  /*160f0*/  UMOV UR4, 0xffffffff ;  /* 0xffffffff00047882 */ /* 0x000fe20000000000 */
[----:B------:R-:W-:Y:S02]  /*16100*/  VIADD R12, R4, 0xffffffff ;  /* 0xffffffff040c7836 */ /* 0x000fe40000000000 */
[----:B------:R-:W-:Y:S05]  /*16110*/  BRA.DIV UR4, `(.L_x_646) ;  /* 0x0000003204707947 */ /* 0x000fea000b800000 */
[----:B------:R3:W4:Y:S02]  /*16120*/  SHFL.IDX PT, R14, R3, R12, 0x1f ;  /* 0x00001f0c030e7589 */ /* 0x00072400000e0000 */
.L_x_645:
[----:B--2---:R-:W-:Y:S01]  /*16130*/  IABS R6, R17 ;  /* 0x0000001100067213 */ /* 0x004fe20000000000 */
[----:B----4-:R-:W-:Y:S02]  /*16140*/  IMAD R16, R14, R16, R5 ;  /* 0x000000100e107224 */ /* 0x010fe400078e0205 */
[----:B------:R-:W-:Y:S01]  /*16150*/  IMAD.IADD R19, R4, 0x1, R19 ;  /* 0x0000000104137824 */ /* 0x000fe200078e0213 */
[----:B------:R-:W2:Y:S01]  /*16160*/  I2F.RP R7, R6 ;  /* 0x0000000600077306 */ /* 0x000ea20000209400 */
[----:B------:R-:W-:-:S07]  /*16170*/  IMAD.IADD R0, R0, 0x1, -R16 ;  /* 0x0000000100007824 */ /* 0x000fce00078e0a10 */
[----:B--2---:R-:W1:Y:S02]  /*16180*/  MUFU.RCP R7, R7 ;  /* 0x0000000700077308 */ /* 0x004e640000001000 */
[----:B-1----:R-:W-:-:S06]  /*16190*/  VIADD R2, R7, 0xffffffe ;  /* 0x0ffffffe07027836 */ /* 0x002fcc0000000000 */
[----:B0--3--:R0:W1:Y:S02]  /*161a0*/  F2I.FTZ.U32.TRUNC.NTZ R3, R2 ;  /* 0x0000000200037305 */ /* 0x009064000021f000 */
[----:B0-----:R-:W-:Y:S02]  /*161b0*/  IMAD.MOV.U32 R2, RZ, RZ, RZ ;  /* 0x000000ffff027224 */ /* 0x001fe400078e00ff */
[----:B-1----:R-:W-:-:S04]  /*161c0*/  IMAD.MOV R5, RZ, RZ, -R3 ;  /* 0x000000ffff057224 */ /* 0x002fc800078e0a03 */
        /* <DEDUP_REMOVED lines=21> */
.L_x_639:
[----:B------:R-:W-:Y:S01]  /*16320*/  UMOV UR4, URZ ;  /* 0x0000003f00047c82 */ /* 0x000fe20008000000 */
[----:B------:R-:W-:Y:S01]  /*16330*/  UMOV UR5, URZ ;  /* 0x0000003f00057c82 */ /* 0x000fe20008000000 */
[----:B------:R-:W-:Y:S01]  /*16340*/  ULDC UR6, c[0x0][0xc3c] ;  /* 0x00030f0000067ab9 */ /* 0x000fe20000000800 */
[----:B------:R-:W-:Y:S01]  /*16350*/  IMAD.MOV.U32 R16, RZ, RZ, R0 ;  /* 0x000000ffff107224 */ /* 0x000fe200078e0000 */
[----:B------:R-:W-:Y:S01]  /*16360*/  MOV R18, UR5 ;  /* 0x0000000500127c02 */ /* 0x000fe20008000f00 */
[----:B------:R-:W-:Y:S02]  /*16370*/  IMAD.U32 R17, RZ, RZ, UR4 ;  /* 0x00000004ff117e24 */ /* 0x000fe4000f8e00ff */
[----:B------:R-:W-:-:S07]  /*16380*/  IMAD.U32 R19, RZ, RZ, UR6 ;  /* 0x00000006ff137e24 */ /* 0x000fce000f8e00ff */
.L_x_647:
[----:B------:R-:W1:Y:S01]  /*16390*/  S2R R0, SR_TID.X ;  /* 0x0000000000007919 */ /* 0x000e620000002100 */
[----:B------:R-:W-:Y:S05]  /*163a0*/  WARPSYNC.ALL ;  /* 0x0000000000007948 */ /* 0x000fea0003800000 */
[----:B------:R-:W-:Y:S01]  /*163b0*/  BAR.SYNC.DEFER_BLOCKING 0x4, 0x200 ;  /* 0x0108000000007b1d */ /* 0x000fe20000010000 */
[----:B-1----:R-:W-:-:S04]  /*163c0*/  LOP3.LUT R0, R0, 0x1f, RZ, 0xc0, !PT ;  /* 0x0000001f00007812 */ /* 0x002fc800078ec0ff */
[----:B------:R-:W-:-:S13]  /*163d0*/  ISETP.NE.AND P0, PT, R0, RZ, PT ;  /* 0x000000ff0000720c */ /* 0x000fda0003f05270 */
[----:B0-----:R-:W0:Y:S01]  /*163e0*/  @!P0 S2R R3, SR_CgaCtaId ;  /* 0x0000000000038919 */ /* 0x001e220000008800 */
[----:B------:R-:W-:-:S04]  /*163f0*/  @!P0 MOV R0, 0x400 ;  /* 0x0000040000008802 */ /* 0x000fc80000000f00 */
[----:B0-----:R-:W-:-:S05]  /*16400*/  @!P0 LEA R22, R3, R0, 0x18 ;  /* 0x0000000003168211 */ /* 0x001fca00078ec0ff */
[----:B------:R0:W-:Y:S01]  /*16410*/  @!P0 STS.128 [R22+0x308d0], R16 ;  /* 0x0308d01016008388 */ /* 0x0001e20000000c00 */
[----:B------:R-:W-:Y:S06]  /*16420*/  BAR.ARV 0x5, 0x200 ;  /* 0x0148000000007b1d */ /* 0x000fec0000002000 */
.L_x_636:
[----:B------:R-:W-:Y:S02]  /*16430*/  ULDC UR4, c[0x0][0xc3c] ;  /* 0x00030f0000047ab9 */ /* 0x000fe40000000800 */
[----:B---3--:R-:W-:-:S13]  /*16440*/  ISETP.GE.AND P0, PT, R19, UR4, PT ;  /* 0x0000000413007c0c */ /* 0x008fda000bf06270 */
[----:B------:R-:W-:Y:S05]  /*16450*/  @!P0 BRA `(.L_x_648) ;  /* 0xffffffac002c8947 */ /* 0x000fea000383ffff */
[----:B------:R-:W-:Y:S05]  /*16460*/  BSYNC B8 ;  /* 0x0000000000087941 */ /* 0x000fea0003800000 */
.L_x_526:
[----:B0-----:R-:W3:Y:S01]  /*16470*/  LDL.LU R0, [R1+0x24] ;  /* 0x0000240001007983 */ /* 0x001ee20000300800 */
[----:B------:R-:W-:Y:S01]  /*16480*/  BSSY B0, `(.L_x_649) ;  /* 0x000000b000007945 */ /* 0x000fe20003800000 */
[----:B------:R-:W0:Y:S01]  /*16490*/  S2R R5, SR_CgaCtaId ;  /* 0x0000000000057919 */ /* 0x000e220000008800 */
[----:B---3--:R-:W-:-:S05]  /*164a0*/  VIADD R0, R0, 0x1 ;  /* 0x0000000100007836 */ /* 0x008fca0000000000 */
[----:B------:R-:W-:-:S04]  /*164b0*/  LEA.HI R2, R0, R0, RZ, 0x1 ;  /* 0x0000000000027211 */ /* 0x000fc800078f08ff */
[----:B------:R-:W-:Y:S02]  /*164c0*/  LOP3.LUT R3, R2, 0xfffffffe, RZ, 0xc0, !PT ;  /* 0xfffffffe02037812 */ /* 0x000fe400078ec0ff */
[----:B------:R-:W-:-:S03]  /*164d0*/  MOV R2, 0x400 ;  /* 0x0000040000027802 */ /* 0x000fc60000000f00 */
[----:B------:R-:W-:Y:S01]  /*164e0*/  IMAD.IADD R0, R0, 0x1, -R3 ;  /* 0x0000000100007824 */ /* 0x000fe200078e0a03 */
[----:B0-----:R-:W-:-:S04]  /*164f0*/  LEA R9, R5, R2, 0x18 ;  /* 0x0000000205097211 */ /* 0x001fc800078ec0ff */
[----:B------:R-:W-:-:S04]  /*16500*/  SHF.L.U32 R0, R0, 0x1f, RZ ;  /* 0x0000001f00007819 */ /* 0x000fc800000006ff */
[----:B------:R-:W0:Y:S02]  /*16510*/  SYNCS.PHASECHK.TRANS64.TRYWAIT P0, [R9+URZ+0x30820], R0 ;  /* 0x03082000090075a7 */ /* 0x000e24000800017f */
[----:B0-----:R-:W-:Y:S05]  /*16520*/  @!P0 BRA `(.L_x_650) ;  /* 0x0000002c00908947 */ /* 0x001fea0003800000 */
.L_x_763:
[----:B------:R-:W-:Y:S05]  /*16530*/  BSYNC B0 ;  /* 0x0000000000007941 */ /* 0x000fea0003800000 */
.L_x_649:
[----:B------:R-:W-:-:S03]  /*16540*/  UMOV UR4, 0xffffffff ;  /* 0xffffffff00047882 */ /* 0x000fc60000000000 */
[----:B------:R-:W-:Y:S05]  /*16550*/  BRA.DIV UR4, `(.L_x_651) ;  /* 0x0000002e04987947 */ /* 0x000fea000b800000 */
[----:B0-----:R-:W0:Y:S02]  /*16560*/  S2R R0, SR_TID.X ;  /* 0x0000000000007919 */ /* 0x001e240000002100 */
[----:B0-----:R-:W-:-:S04]  /*16570*/  SHF.R.U32.HI R0, RZ, 0x5, R0 ;  /* 0x00000005ff007819 */ /* 0x001fc80000011600 */
[----:B------:R-:W-:-:S05]  /*16580*/  LOP3.LUT R0, R0, 0x3, RZ, 0xc0, !PT ;  /* 0x0000000300007812 */ /* 0x000fca00078ec0ff */
[----:B------:R0:W3:Y:S02]  /*16590*/  SHFL.IDX PT, R14, R0, RZ, 0x1f ;  /* 0x00001fff000e7589 */ /* 0x0000e400000e0000 */
.L_x_766:
[----:B---3--:R-:W-:-:S13]  /*165a0*/  ISETP.NE.AND P0, PT, R14, RZ, PT ;  /* 0x000000ff0e00720c */ /* 0x008fda0003f05270 */
[----:B------:R-:W-:Y:S05]  /*165b0*/  @P0 BRA `(.L_x_396) ;  /* 0x0000000000880947 */ /* 0x000fea0003800000 */
[----:B------:R-:W-:-:S03]  /*165c0*/  UMOV UR4, 0xffffffff ;  /* 0xffffffff00047882 */ /* 0x000fc60000000000 */
[----:B------:R-:W-:Y:S05]  /*165d0*/  BRA.DIV UR4, `(.L_x_652) ;  /* 0x0000002e04ac7947 */ /* 0x000fea000b800000 */
[----:B------:R-:W-:-:S13]  /*165e0*/  ELECT P6, URZ, PT ;  /* 0x00000000003f782f */ /* 0x000fda00038c0000 */
.L_x_769:
[----:B------:R-:W-:Y:S05]  /*165f0*/  @!P6 BRA `(.L_x_396) ;  /* 0x000000000078e947 */ /* 0x000fea0003800000 */
[----:B0-----:R-:W3:Y:S02]  /*16600*/  LDL.LU R0, [R1+0x4c] ;  /* 0x00004c0001007983 */ /* 0x001ee40000300800 */
[----:B---3--:R-:W-:-:S04]  /*16610*/  LOP3.LUT R0, R0, 0x2, RZ, 0xfc, !PT ;  /* 0x0000000200007812 */ /* 0x008fc800078efcff */
[----:B------:R-:W-:-:S13]  /*16620*/  ISETP.NE.AND P2, PT, R0, 0x3, PT ;  /* 0x000000030000780c */ /* 0x000fda0003f45270 */
[----:B------:R-:W-:Y:S05]  /*16630*/  @!P2 BRA `(.L_x_653) ;  /* 0x000000000004a947 */ /* 0x000fea0003800000 */
[----:B------:R-:W-:Y:S01]  /*16640*/  BPT.TRAP 0x1 ;  /* 0x000000040000795c */ /* 0x000fe20000300000 */
.L_x_653:
        /* <DEDUP_REMOVED lines=12> */
.L_x_770:
[----:B------:R-:W3:Y:S02]  /*16710*/  SYNCS.PHASECHK.TRANS64.TRYWAIT P0, [R3+URZ], R2 ;  /* 0x00000002030075a7 */ /* 0x000ee4000800017f */
[----:B---3--:R-:W-:Y:S05]  /*16720*/  @!P0 BRA `(.L_x_655) ;  /* 0x0000002c008c8947 */ /* 0x008fea0003800000 */
.L_x_771:
[----:B------:R-:W-:Y:S05]  /*16730*/  @!P2 BRA `(.L_x_656) ;  /* 0x000000000004a947 */ /* 0x000fea0003800000 */
[----:B------:R-:W-:Y:S01]  /*16740*/  BPT.TRAP 0x1 ;  /* 0x000000040000795c */ /* 0x000fe20000300000 */
.L_x_656:
[----:B------:R-:W-:-:S04]  /*16750*/  VIADD R0, R9, 0x30860 ;  /* 0x0003086009007836 */ /* 0x000fc80000000000 */
[----:B------:R-:W-:-:S04]  /*16760*/  IMAD R23, R23, 0x8, R0 ;  /* 0x0000000817177824 */ /* 0x000fc800078e0200 */
[----:B------:R-:W4:Y:S02]  /*16770*/  SYNCS.PHASECHK.TRANS64.TRYWAIT P0, [R23+URZ], R4 ;  /* 0x00000004170075a7 */ /* 0x000f24000800017f */
[----:B----4-:R-:W-:Y:S05]  /*16780*/  @!P0 BRA `(.L_x_657) ;  /* 0x0000002c00888947 */ /* 0x010fea0003800000 */
.L_x_772:
[----:B------:R-:W-:-:S07]  /*16790*/  IMAD R7, R7, 0x8, R0 ;  /* 0x0000000807077824 */ /* 0x000fce00078e0200 */
.L_x_658:
[----:B------:R0:W0:Y:S02]  /*167a0*/  SYNCS.PHASECHK.TRANS64.TRYWAIT P0, [R7+URZ], R2 ;  /* 0x00000002070075a7 */ /* 0x000024000800017f */
[----:B0-----:R-:W-:Y:S05]  /*167b0*/  @!P0 NANOSLEEP.SYNCS 0x989680 ;  /* 0x009896800000895d */ /* 0x001fea0003900000 */
[----:B------:R-:W0:Y:S02]  /*167c0*/  @!P0 SYNCS.PHASECHK.TRANS64 P0, [R7+URZ], R2 ;  /* 0x00000002070085a7 */ /* 0x000e24000800007f */
[----:B0-----:R-:W-:Y:S05]  /*167d0*/  @!P0 BRA `(.L_x_658) ;  /* 0xfffffffc00f08947 */ /* 0x001fea000383ffff */
.L_x_396:
[----:B------:R-:W-:Y:S05]  /*167e0*/  BSYNC B9 ;  /* 0x0000000000097941 */ /* 0x000fea0003800000 */
.L_x_393:
[----:B------:R-:W-:Y:S05]  /*167f0*/  EXIT ;  /* 0x000000000000794d */ /* 0x000fea0003800000 */
.L_x_414:
[----:B0-----:R0:W1:Y:S02]  /*16800*/  SYNCS.PHASECHK.TRANS64.TRYWAIT P6, [R81+URZ+0x30890], R93 ;  /* 0x0308905d510075a7 */ /* 0x00106400080c017f */
[----:B-1----:R-:W-:Y:S05]  /*16810*/  @!P6 NANOSLEEP.SYNCS 0x989680 ;  /* 0x009896800000e95d */ /* 0x002fea0003900000 */
[----:B------:R-:W1:Y:S02]  /*16820*/  @!P6 SYNCS.PHASECHK.TRANS64 P6, [R81+URZ+0x30890], R93 ;  /* 0x0308905d5100e5a7 */ /* 0x000e6400080c007f */
[----:B-1----:R-:W-:Y:S05]  /*16830*/  @!P6 BRA `(.L_x_414) ;  /* 0xfffffffc00f0e947 */ /* 0x002fea000383ffff */
[----:B------:R-:W-:Y:S05]  /*16840*/  BRA `(.L_x_659) ;  /* 0xfffffec400387947 */ /* 0x000fea000383ffff */
.L_x_434:
[----:B0-----:R0:W1:Y:S02]  /*16850*/  SYNCS.PHASECHK.TRANS64.TRYWAIT P5, [R81+URZ+0x30890], R93 ;  /* 0x0308905d510075a7 */ /* 0x00106400080a017f */
[----:B-1----:R-:W-:Y:S05]  /*16860*/  @!P5 NANOSLEEP.SYNCS 0x989680 ;  /* 0x009896800000d95d */ /* 0x002fea0003900000 */
[----:B------:R-:W1:Y:S02]  /*16870*/  @!P5 SYNCS.PHASECHK.TRANS64 P5, [R81+URZ+0x30890], R93 ;  /* 0x0308905d5100d5a7 */ /* 0x000e6400080a007f */
[----:B-1----:R-:W-:Y:S05]  /*16880*/  @!P5 BRA `(.L_x_434) ;  /* 0xfffffffc00f0d947 */ /* 0x002fea000383ffff */
[----:B------:R-:W-:Y:S05]  /*16890*/  BRA `(.L_x_660) ;  /* 0xfffffed800007947 */ /* 0x000fea000383ffff */
.L_x_443:
[----:B-1----:R1:W2:Y:S02]  /*168a0*/  SYNCS.PHASECHK.TRANS64.TRYWAIT P4, [R81+URZ+0x30890], R93 ;  /* 0x0308905d510075a7 */ /* 0x0022a4000808017f */
[----:B--2---:R-:W-:Y:S05]  /*168b0*/  @!P4 NANOSLEEP.SYNCS 0x989680 ;  /* 0x009896800000c95d */ /* 0x004fea0003900000 */
[----:B------:R-:W2:Y:S02]  /*168c0*/  @!P4 SYNCS.PHASECHK.TRANS64 P4, [R81+URZ+0x30890], R93 ;  /* 0x0308905d5100c5a7 */ /* 0x000ea4000808007f */
[----:B--2---:R-:W-:Y:S05]  /*168d0*/  @!P4 BRA `(.L_x_443) ;  /* 0xfffffffc00f0c947 */ /* 0x004fea000383ffff */
[----:B------:R-:W-:Y:S05]  /*168e0*/  BRA `(.L_x_661) ;  /* 0xfffffee800547947 */ /* 0x000fea000383ffff */
.L_x_449:
[----:B--2---:R2:W3:Y:S02]  /*168f0*/  SYNCS.PHASECHK.TRANS64.TRYWAIT P3, [R81+URZ+0x308b0], R93 ;  /* 0x0308b05d510075a7 */ /* 0x0044e4000806017f */
[----:B---3--:R-:W-:Y:S05]  /*16900*/  @!P3 NANOSLEEP.SYNCS 0x989680 ;  /* 0x009896800000b95d */ /* 0x008fea0003900000 */
[----:B------:R-:W3:Y:S02]  /*16910*/  @!P3 SYNCS.PHASECHK.TRANS64 P3, [R81+URZ+0x308b0], R93 ;  /* 0x0308b05d5100b5a7 */ /* 0x000ee4000806007f */
[----:B---3--:R-:W-:Y:S05]  /*16920*/  @!P3 BRA `(.L_x_449) ;  /* 0xfffffffc00f0b947 */ /* 0x008fea000383ffff */
[----:B------:R-:W-:Y:S05]  /*16930*/  BRA `(.L_x_662) ;  /* 0xfffffee800e87947 */ /* 0x000fea000383ffff */
.L_x_457:
[----:B------:R-:W0:Y:S01]  /*16940*/  S2R R3, SR_TID.X ;  /* 0x0000000000037919 */ /* 0x000e220000002100 */
[----:B------:R-:W-:Y:S01]  /*16950*/  BSSY B0, `(.L_x_663) ;  /* 0x000000c000007945 */ /* 0x000fe20003800000 */
[----:B------:R-:W-:Y:S02]  /*16960*/  IMAD.MOV.U32 R12, RZ, RZ, RZ ;  /* 0x000000ffff0c7224 */ /* 0x000fe400078e00ff */
[----:B------:R-:W-:Y:S02]  /*16970*/  IMAD.MOV.U32 R11, RZ, RZ, 0x1f ;  /* 0x0000001fff0b7424 */ /* 0x000fe400078e00ff */
[----:B------:R-:W-:Y:S02]  /*16980*/  IMAD.MOV.U32 R15, RZ, RZ, -0x1 ;  /* 0xffffffffff0f7424 */ /* 0x000fe400078e00ff */
[----:B0-----:R-:W-:-:S05]  /*16990*/  VIADD R4, R3, 0xffffff80 ;  /* 0xffffff8003047836 */ /* 0x001fca0000000000 */
[----:B------:R-:W-:-:S04]  /*169a0*/  SHF.R.S32.HI R3, RZ, 0x1f, R4 ;  /* 0x0000001fff037819 */ /* 0x000fc80000011404 */
[----:B------:R-:W-:-:S04]  /*169b0*/  LEA.HI R3, R3, R4, RZ, 0x7 ;  /* 0x0000000403037211 */ /* 0x000fc800078f38ff */
[----:B------:R-:W-:-:S05]  /*169c0*/  SHF.R.S32.HI R3, RZ, 0x7, R3 ;  /* 0x00000007ff037819 */ /* 0x000fca0000011403 */
[----:B------:R-:W-:-:S07]  /*169d0*/  IMAD.MOV.U32 R13, RZ, RZ, R3 ;  /* 0x000000ffff0d7224 */ /* 0x000fce00078e0003 */
[----:B-----5:R-:W-:Y:S05]  /*169e0*/  WARPSYNC.COLLECTIVE R15, `(.L_x_664) ;  /* 0x000000000f087348 */ /* 0x020fea0003c00000 */
[----:B------:R0:W1:Y:S02]  /*169f0*/  SHFL.IDX P6, R14, R13, R12, R11 ;  /* 0x0000000c0d0e7389 */ /* 0x00006400000c000b */
[----:B01---5:R-:W-:Y:S01]  /*16a00*/  ENDCOLLECTIVE ;  /* 0x000000000000791b */ /* 0x023fe20003800000 */
.L_x_664:
[----:B------:R-:W-:Y:S05]  /*16a10*/  BSYNC B0 ;  /* 0x0000000000007941 */ /* 0x000fea0003800000 */
.L_x_663:
[----:B------:R1:W-:Y:S01]  /*16a20*/  STL [R1+0x3c], R14 ;  /* 0x00003c0e01007387 */ /* 0x0003e20000100800 */
[----:B------:R-:W-:Y:S05]  /*16a30*/  BRA `(.L_x_665) ;  /* 0xfffffef000387947 */ /* 0x000fea000383ffff */
.L_x_469:
[----:B------:R-:W-:Y:S01]  /*16a40*/  BSSY B1, `(.L_x_666) ;  /* 0x0000008000017945 */ /* 0x000fe20003800000 */
[----:B------:R-:W-:Y:S02]  /*16a50*/  IMAD.MOV.U32 R13, RZ, RZ, R26 ;  /* 0x000000ffff0d7224 */ /* 0x000fe400078e001a */
[----:B------:R-:W-:Y:S02]  /*16a60*/  IMAD.MOV.U32 R12, RZ, RZ, RZ ;  /* 0x000000ffff0c7224 */ /* 0x000fe400078e00ff */
[----:B------:R-:W-:Y:S02]  /*16a70*/  IMAD.MOV.U32 R11, RZ, RZ, 0x1c1f ;  /* 0x00001c1fff0b7424 */ /* 0x000fe400078e00ff */
[----:B------:R-:W-:-:S07]  /*16a80*/  IMAD.MOV.U32 R15, RZ, RZ, -0x1 ;  /* 0xffffffffff0f7424 */ /* 0x000fce00078e00ff */
[----:B-1----:R-:W-:Y:S05]  /*16a90*/  WARPSYNC.COLLECTIVE R15, `(.L_x_667) ;  /* 0x000000000f087348 */ /* 0x002fea0003c00000 */
[----:B-1----:R0:W1:Y:S02]  /*16aa0*/  SHFL.IDX P6, R14, R13, R12, R11 ;  /* 0x0000000c0d0e7389 */ /* 0x00206400000c000b */
[----:B01----:R-:W-:Y:S01]  /*16ab0*/  ENDCOLLECTIVE ;  /* 0x000000000000791b */ /* 0x003fe20003800000 */
.L_x_667:
[----:B------:R-:W-:Y:S05]  /*16ac0*/  BSYNC B1 ;  /* 0x0000000000017941 */ /* 0x000fea0003800000 */
.L_x_666:
[----:B------:R-:W-:Y:S02]  /*16ad0*/  IMAD.MOV.U32 R13, RZ, RZ, R24 ;  /* 0x000000ffff0d7224 */ /* 0x000fe400078e0018 */
[----:B------:R-:W-:Y:S02]  /*16ae0*/  IMAD.MOV.U32 R12, RZ, RZ, RZ ;  /* 0x000000ffff0c7224 */ /* 0x000fe400078e00ff */
[----:B------:R-:W-:Y:S02]  /*16af0*/  IMAD.MOV.U32 R11, RZ, RZ, 0x1c1f ;  /* 0x00001c1fff0b7424 */ /* 0x000fe400078e00ff */
[----:B------:R-:W-:Y:S02]  /*16b00*/  IMAD.MOV.U32 R15, RZ, RZ, -0x1 ;  /* 0xffffffffff0f7424 */ /* 0x000fe400078e00ff */
[----:B------:R-:W-:-:S07]  /*16b10*/  IMAD.MOV.U32 R3, RZ, RZ, R14 ;  /* 0x000000ffff037224 */ /* 0x000fce00078e000e */
[----:B------:R-:W-:Y:S05]  /*16b20*/  WARPSYNC.COLLECTIVE R15, `(.L_x_668) ;  /* 0x000000000f087348 */ /* 0x000fea0003c00000 */
[----:B------:R0:W1:Y:S02]  /*16b30*/  SHFL.IDX P6, R14, R13, R12, R11 ;  /* 0x0000000c0d0e7389 */ /* 0x00006400000c000b */
[----:B01----:R-:W-:Y:S01]  /*16b40*/  ENDCOLLECTIVE ;  /* 0x000000000000791b */ /* 0x003fe20003800000 */
.L_x_668:
[----:B------:R-:W-:Y:S02]  /*16b50*/  IMAD.MOV.U32 R13, RZ, RZ, R28 ;  /* 0x000000ffff0d7224 */ /* 0x000fe400078e001c */
[----:B------:R-:W-:-:S07]  /*16b60*/  IMAD.MOV.U32 R0, RZ, RZ, R14 ;  /* 0x000000ffff007224 */ /* 0x000fce00078e000e */
[----:B------:R-:W-:Y:S05]  /*16b70*/  WARPSYNC.COLLECTIVE R15, `(.L_x_669) ;  /* 0x000000000f087348 */ /* 0x000fea0003c00000 */
[----:B------:R0:W1:Y:S02]  /*16b80*/  SHFL.IDX P6, R14, R13, R12, R11 ;  /* 0x0000000c0d0e7389 */ /* 0x00006400000c000b */
[----:B01----:R-:W-:Y:S01]  /*16b90*/  ENDCOLLECTIVE ;  /* 0x000000000000791b */ /* 0x003fe20003800000 */
.L_x_669:
[----:B------:R-:W-:Y:S02]  /*16ba0*/  IMAD.MOV.U32 R13, RZ, RZ, R27 ;  /* 0x000000ffff0d7224 */ /* 0x000fe400078e001b */
[----:B------:R-:W-:-:S07]  /*16bb0*/  IMAD.MOV.U32 R5, RZ, RZ, R14 ;  /* 0x000000ffff057224 */ /* 0x000fce00078e000e */
[----:B------:R-:W-:Y:S05]  /*16bc0*/  WARPSYNC.COLLECTIVE R15, `(.L_x_670) ;  /* 0x000000000f087348 */ /* 0x000fea0003c00000 */
[----:B------:R0:W1:Y:S02]  /*16bd0*/  SHFL.IDX P6, R14, R13, R12, R11 ;  /* 0x0000000c0d0e7389 */ /* 0x00006400000c000b */
[----:B01----:R-:W-:Y:S01]  /*16be0*/  ENDCOLLECTIVE ;  /* 0x000000000000791b */ /* 0x003fe20003800000 */
.L_x_670:
[----:B------:R-:W-:Y:S05]  /*16bf0*/  BRA `(.L_x_671) ;  /* 0xfffffef4003c7947 */ /* 0x000fea000383ffff */
.L_x_473:
[----:B0-----:R0:W1:Y:S02]  /*16c00*/  SYNCS.PHASECHK.TRANS64.TRYWAIT P0, [R2+URZ+0x30800], R27 ;  /* 0x0308001b020075a7 */ /* 0x001064000800017f */
[----:B-1----:R-:W-:Y:S05]  /*16c10*/  @!P0 NANOSLEEP.SYNCS 0x989680 ;  /* 0x009896800000895d */ /* 0x002fea0003900000 */
[----:B------:R-:W1:Y:S02]  /*16c20*/  @!P0 SYNCS.PHASECHK.TRANS64 P0, [R2+URZ+0x30800], R27 ;  /* 0x0308001b020085a7 */ /* 0x000e64000800007f */
[----:B-1----:R-:W-:Y:S05]  /*16c30*/  @!P0 BRA `(.L_x_473) ;  /* 0xfffffffc00f08947 */ /* 0x002fea000383ffff */
[----:B------:R-:W-:Y:S05]  /*16c40*/  BRA `(.L_x_672) ;  /* 0xfffffef8006c7947 */ /* 0x000fea000383ffff */
.L_x_481:
        /* <DEDUP_REMOVED lines=8> */
.L_x_674:
[----:B------:R-:W-:Y:S05]  /*16cd0*/  BSYNC B1 ;  /* 0x0000000000017941 */ /* 0x000fea0003800000 */
.L_x_673:
        /* <DEDUP_REMOVED lines=8> */
.L_x_675:
[----:B------:R-:W-:Y:S01]  /*16d60*/  MOV R13, R28 ;  /* 0x0000001c000d7202 */ /* 0x000fe20000000f00 */
[----:B------:R-:W-:-:S07]  /*16d70*/  IMAD.MOV.U32 R3, RZ, RZ, R14 ;  /* 0x000000ffff037224 */ /* 0x000fce00078e000e */
[----:B------:R-:W-:Y:S05]  /*16d80*/  WARPSYNC.COLLECTIVE R15, `(.L_x_676) ;  /* 0x000000000f087348 */ /* 0x000fea0003c00000 */
[----:B------:R0:W1:Y:S02]  /*16d90*/  SHFL.IDX P6, R14, R13, R12, R11 ;  /* 0x0000000c0d0e7389 */ /* 0x00006400000c000b */
[----:B01----:R-:W-:Y:S01]  /*16da0*/  ENDCOLLECTIVE ;  /* 0x000000000000791b */ /* 0x003fe20003800000 */
.L_x_676:
[----:B------:R-:W-:Y:S02]  /*16db0*/  IMAD.MOV.U32 R13, RZ, RZ, R27 ;  /* 0x000000ffff0d7224 */ /* 0x000fe400078e001b */
[----:B------:R-:W-:-:S07]  /*16dc0*/  IMAD.MOV.U32 R20, RZ, RZ, R14 ;  /* 0x000000ffff147224 */ /* 0x000fce00078e000e */
[----:B------:R-:W-:Y:S05]  /*16dd0*/  WARPSYNC.COLLECTIVE R15, `(.L_x_677) ;  /* 0x000000000f087348 */ /* 0x000fea0003c00000 */
[----:B------:R0:W1:Y:S02]  /*16de0*/  SHFL.IDX P6, R14, R13, R12, R11 ;  /* 0x0000000c0d0e7389 */ /* 0x00006400000c000b */
[----:B01----:R-:W-:Y:S01]  /*16df0*/  ENDCOLLECTIVE ;  /* 0x000000000000791b */ /* 0x003fe20003800000 */
.L_x_677:
[----:B------:R-:W-:Y:S05]  /*16e00*/  BRA `(.L_x_678) ;  /* 0xffffff0000dc7947 */ /* 0x000fea000383ffff */
.L_x_485:
[----:B0-----:R0:W1:Y:S02]  /*16e10*/  SYNCS.PHASECHK.TRANS64.TRYWAIT P1, [R2+URZ+0x30800], R27 ;  /* 0x0308001b020075a7 */ /* 0x001064000802017f */
[----:B-1----:R-:W-:Y:S05]  /*16e20*/  @!P1 NANOSLEEP.SYNCS 0x989680 ;  /* 0x009896800000995d */ /* 0x002fea0003900000 */
[----:B------:R-:W1:Y:S02]  /*16e30*/  @!P1 SYNCS.PHASECHK.TRANS64 P1, [R2+URZ+0x30800], R27 ;  /* 0x0308001b020095a7 */ /* 0x000e64000802007f */
[----:B-1----:R-:W-:Y:S05]  /*16e40*/  @!P1 BRA `(.L_x_485) ;  /* 0xfffffffc00f09947 */ /* 0x002fea000383ffff */
[----:B------:R-:W-:Y:S05]  /*16e50*/  BRA `(.L_x_679) ;  /* 0xffffff0400c07947 */ /* 0x000fea000383ffff */
.L_x_491:
[----:B--2---:R2:W3:Y:S02]  /*16e60*/  SYNCS.PHASECHK.TRANS64.TRYWAIT P1, [R4+URZ+0x30830], R5 ;  /* 0x03083005040075a7 */ /* 0x0044e4000802017f */
[----:B---3--:R-:W-:Y:S05]  /*16e70*/  @!P1 NANOSLEEP.SYNCS 0x989680 ;  /* 0x009896800000995d */ /* 0x008fea0003900000 */
[----:B------:R-:W3:Y:S02]  /*16e80*/  @!P1 SYNCS.PHASECHK.TRANS64 P1, [R4+URZ+0x30830], R5 ;  /* 0x03083005040095a7 */ /* 0x000ee4000802007f */
[----:B---3--:R-:W-:Y:S05]  /*16e90*/  @!P1 BRA `(.L_x_491) ;  /* 0xfffffffc00f09947 */ /* 0x008fea000383ffff */
[----:B------:R-:W-:Y:S05]  /*16ea0*/  BRA `(.L_x_490) ;  /* 0xffffff1400187947 */ /* 0x000fea000383ffff */
.L_x_497:
[----:B-1----:R1:W2:Y:S02]  /*16eb0*/  SYNCS.PHASECHK.TRANS64.TRYWAIT P3, [R0+URZ+0x30830], R3 ;  /* 0x03083003000075a7 */ /* 0x0022a4000806017f */
[----:B--2---:R-:W-:Y:S05]  /*16ec0*/  @!P3 NANOSLEEP.SYNCS 0x989680 ;  /* 0x009896800000b95d */ /* 0x004fea0003900000 */
[----:B------:R-:W2:Y:S02]  /*16ed0*/  @!P3 SYNCS.PHASECHK.TRANS64 P3, [R0+URZ+0x30830], R3 ;  /* 0x030830030000b5a7 */ /* 0x000ea4000806007f */
[----:B--2---:R-:W-:Y:S05]  /*16ee0*/  @!P3 BRA `(.L_x_497) ;  /* 0xfffffffc00f0b947 */ /* 0x004fea000383ffff */
[----:B------:R-:W-:Y:S05]  /*16ef0*/  BRA `(.L_x_496) ;  /* 0xffffff4000cc7947 */ /* 0x000fea000383ffff */
.L_x_502:
[----:B-1----:R1:W2:Y:S02]  /*16f00*/  SYNCS.PHASECHK.TRANS64.TRYWAIT P2, [R3+URZ+0x30850], R0 ;  /* 0x03085000030075a7 */ /* 0x0022a4000804017f */
[----:B--2---:R-:W-:Y:S05]  /*16f10*/  @!P2 NANOSLEEP.SYNCS 0x989680 ;  /* 0x009896800000a95d */ /* 0x004fea0003900000 */
[----:B------:R-:W2:Y:S02]  /*16f20*/  @!P2 SYNCS.PHASECHK.TRANS64 P2, [R3+URZ+0x30850], R0 ;  /* 0x030850000300a5a7 */ /* 0x000ea4000804007f */
[----:B--2---:R-:W-:Y:S05]  /*16f30*/  @!P2 BRA `(.L_x_502) ;  /* 0xfffffffc00f0a947 */ /* 0x004fea000383ffff */
[----:B------:R-:W-:Y:S05]  /*16f40*/  BRA `(.L_x_501) ;  /* 0xffffff4400a07947 */ /* 0x000fea000383ffff */
.L_x_507:
[----:B-1----:R1:W2:Y:S02]  /*16f50*/  SYNCS.PHASECHK.TRANS64.TRYWAIT P0, [R12+URZ+0x30850], R5 ;  /* 0x030850050c0075a7 */ /* 0x0022a4000800017f */
[----:B--2---:R-:W-:Y:S05]  /*16f60*/  @!P0 NANOSLEEP.SYNCS 0x989680 ;  /* 0x009896800000895d */ /* 0x004fea0003900000 */
[----:B------:R-:W2:Y:S02]  /*16f70*/  @!P0 SYNCS.PHASECHK.TRANS64 P0, [R12+URZ+0x30850], R5 ;  /* 0x030850050c0085a7 */ /* 0x000ea4000800007f */
[----:B--2---:R-:W-:Y:S05]  /*16f80*/  @!P0 BRA `(.L_x_507) ;  /* 0xfffffffc00f08947 */ /* 0x004fea000383ffff */
[----:B------:R-:W-:Y:S05]  /*16f90*/  BRA `(.L_x_506) ;  /* 0xffffff70001c7947 */ /* 0x000fea000383ffff */
.L_x_515:
[----:B------:R-:W-:Y:S02]  /*16fa0*/  IMAD.MOV.U32 R13, RZ, RZ, R20 ;  /* 0x000000ffff0d7224 */ /* 0x000fe400078e0014 */
[----:B------:R-:W-:Y:S02]  /*16fb0*/  IMAD.MOV.U32 R12, RZ, RZ, RZ ;  /* 0x000000ffff0c7224 */ /* 0x000fe400078e00ff */
[----:B------:R-:W-:Y:S02]  /*16fc0*/  IMAD.MOV.U32 R11, RZ, RZ, 0x181f ;  /* 0x0000181fff0b7424 */ /* 0x000fe400078e00ff */
[----:B------:R-:W-:Y:S02]  /*16fd0*/  IMAD.MOV.U32 R15, RZ, RZ, -0x1 ;  /* 0xffffffffff0f7424 */ /* 0x000fe400078e00ff */
[----:B------:R-:W-:Y:S02]  /*16fe0*/  IMAD R24, R26, 0xc0, R30 ;  /* 0x000000c01a187824 */ /* 0x000fe400078e021e */
[----:B------:R-:W-:-:S07]  /*16ff0*/  IMAD R21, R8, R27, RZ ;  /* 0x0000001b08157224 */ /* 0x000fce00078e02ff */
[----:B------:R-:W-:Y:S05]  /*17000*/  WARPSYNC.COLLECTIVE R15, `(.L_x_680) ;  /* 0x000000000f087348 */ /* 0x000fea0003c00000 */
[----:B------:R0:W1:Y:S02]  /*17010*/  SHFL.IDX P6, R14, R13, R12, R11 ;  /* 0x0000000c0d0e7389 */ /* 0x00006400000c000b */
[----:B01----:R-:W-:Y:S01]  /*17020*/  ENDCOLLECTIVE ;  /* 0x000000000000791b */ /* 0x003fe20003800000 */
.L_x_680:
[C---:B------:R-:W-:Y:S01]  /*17030*/  VIADD R8, R24.reuse, 0x30 ;  /* 0x0000003018087836 */ /* 0x040fe20000000000 */
[----:B------:R-:W-:-:S04]  /*17040*/  ISETP.GE.OR P3, PT, R24, R21, P0 ;  /* 0x000000151800720c */ /* 0x000fc80000766670 */
[----:B------:R-:W-:Y:S01]  /*17050*/  ISETP.GE.OR P4, PT, R8, R21, P0 ;  /* 0x000000150800720c */ /* 0x000fe20000786670 */
[----:B------:R-:W-:-:S05]  /*17060*/  VIADD R8, R24, 0x60 ;  /* 0x0000006018087836 */ /* 0x000fca0000000000 */
[----:B------:R-:W-:Y:S01]  /*17070*/  ISETP.GE.OR P2, PT, R8, R21, P0 ;  /* 0x000000150800720c */ /* 0x000fe20000746670 */
[----:B------:R-:W-:Y:S02]  /*17080*/  IMAD.MOV.U32 R13, RZ, RZ, R7 ;  /* 0x000000ffff0d7224 */ /* 0x000fe400078e0007 */
[----:B------:R-:W-:-:S10]  /*17090*/  IMAD.MOV.U32 R0, RZ, RZ, R14 ;  /* 0x000000ffff007224 */ /* 0x000fd400078e000e */
[----:B------:R-:W-:Y:S05]  /*170a0*/  WARPSYNC.COLLECTIVE R15, `(.L_x_681) ;  /* 0x000000000f087348 */ /* 0x000fea0003c00000 */
[----:B------:R0:W1:Y:S02]  /*170b0*/  SHFL.IDX P6, R14, R13, R12, R11 ;  /* 0x0000000c0d0e7389 */ /* 0x00006400000c000b */
[----:B01----:R-:W-:Y:S01]  /*170c0*/  ENDCOLLECTIVE ;  /* 0x000000000000791b */ /* 0x003fe20003800000 */
.L_x_681:
[----:B------:R-:W-:Y:S02]  /*170d0*/  IMAD.MOV.U32 R13, RZ, RZ, R20 ;  /* 0x000000ffff0d7224 */ /* 0x000fe400078e0014 */
[----:B------:R-:W-:Y:S02]  /*170e0*/  IMAD.MOV.U32 R12, RZ, RZ, 0x1 ;  /* 0x00000001ff0c7424 */ /* 0x000fe400078e00ff */
[----:B------:R-:W-:-:S07]  /*170f0*/  IMAD.MOV.U32 R3, RZ, RZ, R14 ;  /* 0x000000ffff037224 */ /* 0x000fce00078e000e */
[----:B------:R-:W-:Y:S05]  /*17100*/  WARPSYNC.COLLECTIVE R15, `(.L_x_682) ;  /* 0x000000000f087348 */ /* 0x000fea0003c00000 */
[----:B------:R0:W1:Y:S02]  /*17110*/  SHFL.IDX P6, R14, R13, R12, R11 ;  /* 0x0000000c0d0e7389 */ /* 0x00006400000c000b */
[----:B01----:R-:W-:Y:S01]  /*17120*/  ENDCOLLECTIVE ;  /* 0x000000000000791b */ /* 0x003fe20003800000 */
.L_x_682:
[----:B------:R-:W-:-:S04]  /*17130*/  @!P3 LEA R10, P5, R29, R3, 0x1 ;  /* 0x000000031d0ab211 */ /* 0x000fc800078a08ff */
[----:B------:R-:W-:Y:S01]  /*17140*/  @!P3 LEA.HI.X R3, R29, R0, R28, 0x1, P5 ;  /* 0x000000001d03b211 */ /* 0x000fe200028f0c1c */
[----:B------:R-:W-:Y:S02]  /*17150*/  IMAD.MOV.U32 R13, RZ, RZ, R7 ;  /* 0x000000ffff0d7224 */ /* 0x000fe400078e0007 */
[----:B------:R-:W-:-:S07]  /*17160*/  IMAD.MOV.U32 R4, RZ, RZ, R14 ;  /* 0x000000ffff047224 */ /* 0x000fce00078e000e */
[----:B------:R-:W-:Y:S05]  /*17170*/  WARPSYNC.COLLECTIVE R15, `(.L_x_683) ;  /* 0x000000000f087348 */ /* 0x000fea0003c00000 */
[----:B------:R0:W1:Y:S02]  /*17180*/  SHFL.IDX P6, R14, R13, R12, R11 ;  /* 0x0000000c0d0e7389 */ /* 0x00006400000c000b */
[----:B01----:R-:W-:Y:S01]  /*17190*/  ENDCOLLECTIVE ;  /* 0x000000000000791b */ /* 0x003fe20003800000 */
.L_x_683:
[----:B------:R-:W-:Y:S02]  /*171a0*/  IMAD.MOV.U32 R13, RZ, RZ, R20 ;  /* 0x000000ffff0d7224 */ /* 0x000fe400078e0014 */
[----:B------:R-:W-:Y:S02]  /*171b0*/  IMAD.MOV.U32 R12, RZ, RZ, 0x2 ;  /* 0x00000002ff0c7424 */ /* 0x000fe400078e00ff */
[----:B------:R-:W-:-:S07]  /*171c0*/  IMAD.MOV.U32 R5, RZ, RZ, R14 ;  /* 0x000000ffff057224 */ /* 0x000fce00078e000e */
[----:B------:R-:W-:Y:S05]  /*171d0*/  WARPSYNC.COLLECTIVE R15, `(.L_x_684) ;  /* 0x000000000f087348 */ /* 0x000fea0003c00000 */
[----:B------:R0:W1:Y:S02]  /*171e0*/  SHFL.IDX P6, R14, R13, R12, R11 ;  /* 0x0000000c0d0e7389 */ /* 0x00006400000c000b */
[----:B01----:R-:W-:Y:S01]  /*171f0*/  ENDCOLLECTIVE ;  /* 0x000000000000791b */ /* 0x003fe20003800000 */
.L_x_684:
[----:B------:R-:W-:-:S04]  /*17200*/  @!P4 LEA R8, P1, R29, R5, 0x1 ;  /* 0x000000051d08c211 */ /* 0x000fc800078208ff */
[----:B------:R-:W-:Y:S01]  /*17210*/  @!P4 LEA.HI.X R9, R29, R4, R28, 0x1, P1 ;  /* 0x000000041d09c211 */ /* 0x000fe200008f0c1c */
[----:B------:R-:W-:Y:S02]  /*17220*/  IMAD.MOV.U32 R13, RZ, RZ, R7 ;  /* 0x000000ffff0d7224 */ /* 0x000fe400078e0007 */
[----:B------:R-:W-:-:S07]  /*17230*/  IMAD.MOV.U32 R6, RZ, RZ, R14 ;  /* 0x000000ffff067224 */ /* 0x000fce00078e000e */
[----:B------:R-:W-:Y:S05]  /*17240*/  WARPSYNC.COLLECTIVE R15, `(.L_x_685) ;  /* 0x000000000f087348 */ /* 0x000fea0003c00000 */
[----:B------:R0:W1:Y:S02]  /*17250*/  SHFL.IDX P6, R14, R13, R12, R11 ;  /* 0x0000000c0d0e7389 */ /* 0x00006400000c000b */
[----:B01----:R-:W-:Y:S01]  /*17260*/  ENDCOLLECTIVE ;  /* 0x000000000000791b */ /* 0x003fe20003800000 */
.L_x_685:
[----:B------:R-:W-:Y:S02]  /*17270*/  @!P3 IMAD.MOV.U32 R11, RZ, RZ, R3 ;  /* 0x000000ffff0bb224 */ /* 0x000fe400078e0003 */
[----:B------:R-:W-:Y:S02]  /*17280*/  IMAD.MOV.U32 R13, RZ, RZ, R20 ;  /* 0x000000ffff0d7224 */ /* 0x000fe400078e0014 */
[----:B------:R-:W-:Y:S01]  /*17290*/  IMAD.MOV.U32 R12, RZ, RZ, 0x3 ;  /* 0x00000003ff0c7424 */ /* 0x000fe200078e00ff */
[----:B------:R0:W-:Y:S04]  /*172a0*/  @!P3 ST.E.128 desc[UR56][R10.64], RZ ;  /* 0x000000ff0a00b985 */ /* 0x0001e8000c101d38 */
[----:B------:R1:W-:Y:S01]  /*172b0*/  @!P4 ST.E.128 desc[UR56][R8.64], RZ ;  /* 0x000000ff0800c985 */ /* 0x0003e2000c101d38 */
[----:B------:R-:W-:-:S04]  /*172c0*/  @!P2 LEA R25, P5, R29, R14, 0x1 ;  /* 0x0000000e1d19a211 */ /* 0x000fc800078a08ff */
[----:B------:R-:W-:Y:S01]  /*172d0*/  @!P2 LEA.HI.X R5, R29, R6, R28, 0x1, P5 ;  /* 0x000000061d05a211 */ /* 0x000fe200028f0c1c */
[----:B0-----:R-:W-:Y:S02]  /*172e0*/  IMAD.MOV.U32 R11, RZ, RZ, 0x181f ;  /* 0x0000181fff0b7424 */ /* 0x001fe400078e00ff */
[----:B------:R-:W-:-:S07]  /*172f0*/  @!P2 IMAD.MOV.U32 R4, RZ, RZ, R25 ;  /* 0x000000ffff04a224 */ /* 0x000fce00078e0019 */
[----:B-1----:R-:W-:Y:S05]  /*17300*/  WARPSYNC.COLLECTIVE R15, `(.L_x_686) ;  /* 0x000000000f087348 */ /* 0x002fea0003c00000 */
[----:B------:R0:W2:Y:S02]  /*17310*/  SHFL.IDX P6, R14, R13, R12, R11 ;  /* 0x0000000c0d0e7389 */ /* 0x0000a400000c000b */
[----:B012---:R-:W-:Y:S01]  /*17320*/  ENDCOLLECTIVE ;  /* 0x000000000000791b */ /* 0x007fe20003800000 */
.L_x_686:
[----:B------:R0:W-:Y:S01]  /*17330*/  @!P2 ST.E.128 desc[UR56][R4.64], RZ ;  /* 0x000000ff0400a985 */ /* 0x0001e2000c101d38 */
[----:B------:R-:W-:Y:S02]  /*17340*/  IMAD.MOV.U32 R13, RZ, RZ, R7 ;  /* 0x000000ffff0d7224 */ /* 0x000fe400078e0007 */
[----:B------:R-:W-:-:S07]  /*17350*/  IMAD.MOV.U32 R0, RZ, RZ, R14 ;  /* 0x000000ffff007224 */ /* 0x000fce00078e000e */
[----:B0-----:R-:W-:Y:S05]  /*17360*/  WARPSYNC.COLLECTIVE R15, `(.L_x_687) ;  /* 0x000000000f087348 */ /* 0x001fea0003c00000 */
[----:B------:R1:W2:Y:S02]  /*17370*/  SHFL.IDX P6, R14, R13, R12, R11 ;  /* 0x0000000c0d0e7389 */ /* 0x0002a400000c000b */
[----:B012---:R-:W-:Y:S01]  /*17380*/  ENDCOLLECTIVE ;  /* 0x000000000000791b */ /* 0x007fe20003800000 */
.L_x_687:
[----:B------:R-:W-:Y:S05]  /*17390*/  BRA `(.L_x_688) ;  /* 0xffffff9000707947 */ /* 0x000fea000383ffff */
.L_x_532:
        /* <DEDUP_REMOVED lines=8> */
[----:B------:R-:W-:Y:S05]  /*17420*/  WARPSYNC.COLLECTIVE R15, `(.L_x_690) ;  /* 0x000000000f087348 */ /* 0x000fea0003c00000 */
[----:B------:R0:W1:Y:S02]  /*17430*/  SHFL.IDX P6, R14, R13, R12, R11 ;  /* 0x0000000c0d0e7389 */ /* 0x00006400000c000b */
[----:B01----:R-:W-:Y:S01]  /*17440*/  ENDCOLLECTIVE ;  /* 0x000000000000791b */ /* 0x003fe20003800000 */
.L_x_690:
[----:B------:R-:W-:Y:S05]  /*17450*/  BSYNC B1 ;  /* 0x0000000000017941 */ /* 0x000fea0003800000 */
.L_x_689:
[----:B------:R-:W-:Y:S05]  /*17460*/  BRA `(.L_x_691) ;  /* 0xffffffa000e47947 */ /* 0x000fea000383ffff */
.L_x_534:
[----:B------:R-:W-:Y:S01]  /*17470*/  BSSY B1, `(.L_x_692) ;  /* 0x0000006000017945 */ /* 0x000fe20003800000 */
[----:B------:R-:W-:-:S07]  /*17480*/  IMAD.MOV.U32 R15, RZ, RZ, -0x1 ;  /* 0xffffffffff0f7424 */ /* 0x000fce00078e00ff */
[----:B0-----:R-:W-:Y:S05]  /*17490*/  WARPSYNC.COLLECTIVE R15, `(.L_x_693) ;  /* 0x000000000f0c7348 */ /* 0x001fea0003c00000 */
[----:B------:R-:W-:Y:S02]  /*174a0*/  ELECT P6, UR62, PT ;  /* 0x00000000003e782f */ /* 0x000fe400038c0000 */
[----:B------:R-:W-:Y:S01]  /*174b0*/  MOV R14, UR62 ;  /* 0x0000003e000e7c02 */ /* 0x000fe20008000f00 */
[----:B0-----:R-:W-:Y:S10]  /*174c0*/  ENDCOLLECTIVE ;  /* 0x000000000000791b */ /* 0x001ff40003800000 */
.L_x_693:
[----:B------:R-:W-:Y:S05]  /*174d0*/  BSYNC B1 ;  /* 0x0000000000017941 */ /* 0x000fea0003800000 */
.L_x_692:
[----:B------:R-:W-:Y:S05]  /*174e0*/  BRA `(.L_x_533) ;  /* 0xffffffa000dc7947 */ /* 0x000fea000383ffff */
.L_x_536:
[----:B0-----:R0:W1:Y:S02]  /*174f0*/  SYNCS.PHASECHK.TRANS64.TRYWAIT P0, [R22+URZ+0x30820], R5 ;  /* 0x03082005160075a7 */ /* 0x001064000800017f */
[----:B-1----:R-:W-:Y:S05]  /*17500*/  @!P0 NANOSLEEP.SYNCS 0x989680 ;  /* 0x009896800000895d */ /* 0x002fea0003900000 */
[----:B------:R-:W1:Y:S02]  /*17510*/  @!P0 SYNCS.PHASECHK.TRANS64 P0, [R22+URZ+0x30820], R5 ;  /* 0x03082005160085a7 */ /* 0x000e64000800007f */
[----:B-1----:R-:W-:Y:S05]  /*17520*/  @!P0 BRA `(.L_x_536) ;  /* 0xfffffffc00f08947 */ /* 0x002fea000383ffff */
[----:B------:R-:W-:Y:S05]  /*17530*/  BRA `(.L_x_694) ;  /* 0xffffffa000ec7947 */ /* 0x000fea000383ffff */
.L_x_540:
[----:B0-----:R0:W1:Y:S02]  /*17540*/  SYNCS.PHASECHK.TRANS64.TRYWAIT P0, [R6+URZ+0x308a0], R5 ;  /* 0x0308a005060075a7 */ /* 0x001064000800017f */
[----:B-1----:R-:W-:Y:S05]  /*17550*/  @!P0 NANOSLEEP.SYNCS 0x989680 ;  /* 0x009896800000895d */ /* 0x002fea0003900000 */
[----:B------:R-:W1:Y:S02]  /*17560*/  @!P0 SYNCS.PHASECHK.TRANS64 P0, [R6+URZ+0x308a0], R5 ;  /* 0x0308a005060085a7 */ /* 0x000e64000800007f */
[----:B-1----:R-:W-:Y:S05]  /*17570*/  @!P0 BRA `(.L_x_540) ;  /* 0xfffffffc00f08947 */ /* 0x002fea000383ffff */
[----:B------:R-:W-:Y:S05]  /*17580*/  BRA `(.L_x_695) ;  /* 0xffffffa400087947 */ /* 0x000fea000383ffff */
.L_x_545:
[----:B-1----:R1:W2:Y:S02]  /*17590*/  SYNCS.PHASECHK.TRANS64.TRYWAIT P0, [R6+URZ+0x308c0], R5 ;  /* 0x0308c005060075a7 */ /* 0x0022a4000800017f */
[----:B--2---:R-:W-:Y:S05]  /*175a0*/  @!P0 NANOSLEEP.SYNCS 0x989680 ;  /* 0x009896800000895d */ /* 0x004fea0003900000 */
[----:B------:R-:W2:Y:S02]  /*175b0*/  @!P0 SYNCS.PHASECHK.TRANS64 P0, [R6+URZ+0x308c0], R5 ;  /* 0x0308c005060085a7 */ /* 0x000ea4000800007f */
[----:B--2---:R-:W-:Y:S05]  /*175c0*/  @!P0 BRA `(.L_x_545) ;  /* 0xfffffffc00f08947 */ /* 0x004fea000383ffff */
[----:B------:R-:W-:Y:S05]  /*175d0*/  BRA `(.L_x_696) ;  /* 0xffffffa400847947 */ /* 0x000fea000383ffff */
.L_x_552:
[----:B-1----:R1:W2:Y:S02]  /*175e0*/  SYNCS.PHASECHK.TRANS64.TRYWAIT P1, [R5+URZ+0x308a0], R6 ;  /* 0x0308a006050075a7 */ /* 0x0022a4000802017f */
[----:B--2---:R-:W-:Y:S05]  /*175f0*/  @!P1 NANOSLEEP.SYNCS 0x989680 ;  /* 0x009896800000995d */ /* 0x004fea0003900000 */
[----:B------:R-:W2:Y:S02]  /*17600*/  @!P1 SYNCS.PHASECHK.TRANS64 P1, [R5+URZ+0x308a0], R6 ;  /* 0x0308a006050095a7 */ /* 0x000ea4000802007f */
[----:B--2---:R-:W-:Y:S05]  /*17610*/  @!P1 BRA `(.L_x_552) ;  /* 0xfffffffc00f09947 */ /* 0x004fea000383ffff */
[----:B------:R-:W-:Y:S05]  /*17620*/  BRA `(.L_x_697) ;  /* 0xffffffa8004c7947 */ /* 0x000fea000383ffff */
.L_x_557:
[----:B0-----:R0:W2:Y:S02]  /*17630*/  SYNCS.PHASECHK.TRANS64.TRYWAIT P1, [R5+URZ+0x308c0], R6 ;  /* 0x0308c006050075a7 */ /* 0x0010a4000802017f */
[----:B--2---:R-:W-:Y:S05]  /*17640*/  @!P1 NANOSLEEP.SYNCS 0x989680 ;  /* 0x009896800000995d */ /* 0x004fea0003900000 */
[----:B------:R-:W2:Y:S02]  /*17650*/  @!P1 SYNCS.PHASECHK.TRANS64 P1, [R5+URZ+0x308c0], R6 ;  /* 0x0308c006050095a7 */ /* 0x000ea4000802007f */
[----:B--2---:R-:W-:Y:S05]  /*17660*/  @!P1 BRA `(.L_x_557) ;  /* 0xfffffffc00f09947 */ /* 0x004fea000383ffff */
[----:B------:R-:W-:Y:S05]  /*17670*/  BRA `(.L_x_698) ;  /* 0xffffffa800c47947 */ /* 0x000fea000383ffff */
.L_x_570:
        /* <DEDUP_REMOVED lines=8> */
[----:B01----:R-:W-:Y:S05]  /*17700*/  WARPSYNC.COLLECTIVE R15, `(.L_x_700) ;  /* 0x000000000f087348 */ /* 0x003fea0003c00000 */
[----:B------:R2:W3:Y:S02]  /*17710*/  SHFL.IDX P6, R14, R13, R12, R11 ;  /* 0x0000000c0d0e7389 */ /* 0x0004e400000c000b */
[----:B0123--:R-:W-:Y:S01]  /*17720*/  ENDCOLLECTIVE ;  /* 0x000000000000791b */ /* 0x00ffe20003800000 */
.L_x_700:
[----:B------:R-:W-:Y:S05]  /*17730*/  BSYNC B0 ;  /* 0x0000000000007941 */ /* 0x000fea0003800000 */
.L_x_699:
[----:B------:R-:W-:Y:S05]  /*17740*/  BRA `(.L_x_701) ;  /* 0xffffffb000dc7947 */ /* 0x000fea000383ffff */
.L_x_572:
[----:B------:R-:W-:Y:S01]  /*17750*/  BSSY B0, `(.L_x_702) ;  /* 0x0000006000007945 */ /* 0x000fe20003800000 */
[----:B------:R-:W-:-:S07]  /*17760*/  IMAD.MOV.U32 R15, RZ, RZ, -0x1 ;  /* 0xffffffffff0f7424 */ /* 0x000fce00078e00ff */
[----:B012---:R-:W-:Y:S05]  /*17770*/  WARPSYNC.COLLECTIVE R15, `(.L_x_703) ;  /* 0x000000000f0c7348 */ /* 0x007fea0003c00000 */
[----:B------:R-:W-:Y:S02]  /*17780*/  ELECT P6, UR62, PT ;  /* 0x00000000003e782f */ /* 0x000fe400038c0000 */
[----:B------:R-:W-:Y:S01]  /*17790*/  MOV R14, UR62 ;  /* 0x0000003e000e7c02 */ /* 0x000fe20008000f00 */
[----:B012---:R-:W-:Y:S10]  /*177a0*/  ENDCOLLECTIVE ;  /* 0x000000000000791b */ /* 0x007ff40003800000 */
.L_x_703:
[----:B------:R-:W-:Y:S05]  /*177b0*/  BSYNC B0 ;  /* 0x0000000000007941 */ /* 0x000fea0003800000 */
.L_x_702:
[----:B------:R-:W-:Y:S05]  /*177c0*/  BRA `(.L_x_704) ;  /* 0xffffffb000e47947 */ /* 0x000fea000383ffff */
.L_x_574:
[----:B--2---:R2:W3:Y:S02]  /*177d0*/  SYNCS.PHASECHK.TRANS64.TRYWAIT P0, [R0+URZ+0x30840], R2 ;  /* 0x03084002000075a7 */ /* 0x0044e4000800017f */
[----:B---3--:R-:W-:Y:S05]  /*177e0*/  @!P0 NANOSLEEP.SYNCS 0x989680 ;  /* 0x009896800000895d */ /* 0x008fea0003900000 */
[----:B------:R-:W3:Y:S02]  /*177f0*/  @!P0 SYNCS.PHASECHK.TRANS64 P0, [R0+URZ+0x30840], R2 ;  /* 0x03084002000085a7 */ /* 0x000ee4000800007f */
[----:B---3--:R-:W-:Y:S05]  /*17800*/  @!P0 BRA `(.L_x_574) ;  /* 0xfffffffc00f08947 */ /* 0x008fea000383ffff */
[----:B------:R-:W-:Y:S05]  /*17810*/  BRA `(.L_x_705) ;  /* 0xffffffb4003c7947 */ /* 0x000fea000383ffff */
.L_x_578:
[----:B------:R-:W2:Y:S01]  /*17820*/  LDL.LU R11, [R1+0x38] ;  /* 0x00003800010b7983 */ /* 0x000ea20000300800 */
[----:B------:R-:W-:Y:S01]  /*17830*/  IMAD.MOV.U32 R13, RZ, RZ, R4 ;  /* 0x000000ffff0d7224 */ /* 0x000fe200078e0004 */
[----:B------:R-:W-:Y:S01]  /*17840*/  MOV R12, RZ ;  /* 0x000000ff000c7202 */ /* 0x000fe20000000f00 */
[----:B------:R-:W-:Y:S02]  /*17850*/  IMAD.MOV.U32 R15, RZ, RZ, -0x1 ;  /* 0xffffffffff0f7424 */ /* 0x000fe400078e00ff */
[----:B------:R-:W-:-:S04]  /*17860*/  IMAD R17, R17, 0xc0, R21 ;  /* 0x000000c011117824 */ /* 0x000fc800078e0215 */
[----:B------:R-:W-:Y:S02]  /*17870*/  VIADD R8, R17, 0x10 ;  /* 0x0000001011087836 */ /* 0x000fe40000000000 */
[----:B--2---:R-:W-:Y:S02]  /*17880*/  IMAD R3, R11, R9, RZ ;  /* 0x000000090b037224 */ /* 0x004fe400078e02ff */
[----:B------:R-:W-:-:S03]  /*17890*/  IMAD.MOV.U32 R11, RZ, RZ, 0x181f ;  /* 0x0000181fff0b7424 */ /* 0x000fc600078e00ff */
[----:B------:R-:W-:-:S13]  /*178a0*/  ISETP.GE.AND P1, PT, R17, R3, PT ;  /* 0x000000031100720c */ /* 0x000fda0003f26270 */
[----:B-----5:R-:W-:Y:S05]  /*178b0*/  WARPSYNC.COLLECTIVE R15, `(.L_x_706) ;  /* 0x000000000f087348 */ /* 0x020fea0003c00000 */
[----:B------:R0:W1:Y:S02]  /*178c0*/  SHFL.IDX P6, R14, R13, R12, R11 ;  /* 0x0000000c0d0e7389 */ /* 0x00006400000c000b */
[----:B01---5:R-:W-:Y:S01]  /*178d0*/  ENDCOLLECTIVE ;  /* 0x000000000000791b */ /* 0x023fe20003800000 */
.L_x_706:
[----:B------:R-:W-:Y:S02]  /*178e0*/  IMAD.MOV.U32 R13, RZ, RZ, R0 ;  /* 0x000000ffff0d7224 */ /* 0x000fe400078e0000 */
[----:B------:R-:W-:-:S07]  /*178f0*/  IMAD.MOV.U32 R6, RZ, RZ, R14 ;  /* 0x000000ffff067224 */ /* 0x000fce00078e000e */
[----:B------:R-:W-:Y:S05]  /*17900*/  WARPSYNC.COLLECTIVE R15, `(.L_x_707) ;  /* 0x000000000f087348 */ /* 0x000fea0003c00000 */
[----:B------:R0:W1:Y:S02]  /*17910*/  SHFL.IDX P6, R14, R13, R12, R11 ;  /* 0x0000000c0d0e7389 */ /* 0x00006400000c000b */
[----:B01----:R-:W-:Y:S01]  /*17920*/  ENDCOLLECTIVE ;  /* 0x000000000000791b */ /* 0x003fe20003800000 */
.L_x_707:
[----:B------:R-:W-:Y:S02]  /*17930*/  IMAD.MOV.U32 R13, RZ, RZ, R4 ;  /* 0x000000ffff0d7224 */ /* 0x000fe400078e0004 */
[----:B------:R-:W-:Y:S02]  /*17940*/  IMAD.MOV.U32 R12, RZ, RZ, 0x1 ;  /* 0x00000001ff0c7424 */ /* 0x000fe400078e00ff */
[----:B------:R-:W-:-:S07]  /*17950*/  IMAD.MOV.U32 R7, RZ, RZ, R14 ;  /* 0x000000ffff077224 */ /* 0x000fce00078e000e */
[----:B------:R-:W-:Y:S05]  /*17960*/  WARPSYNC.COLLECTIVE R15, `(.L_x_708) ;  /* 0x000000000f087348 */ /* 0x000fea0003c00000 */
[----:B------:R0:W1:Y:S02]  /*17970*/  SHFL.IDX P6, R14, R13, R12, R11 ;  /* 0x0000000c0d0e7389 */ /* 0x00006400000c000b */
[----:B01----:R-:W-:Y:S01]  /*17980*/  ENDCOLLECTIVE ;  /* 0x000000000000791b */ /* 0x003fe20003800000 */
.L_x_708:
        /* <DEDUP_REMOVED lines=15> */
.L_x_709:
[----:B------:R-:W-:Y:S02]  /*17a80*/  IMAD.MOV.U32 R13, RZ, RZ, R4 ;  /* 0x000000ffff0d7224 */ /* 0x000fe400078e0004 */
[----:B------:R-:W-:Y:S02]  /*17a90*/  IMAD.MOV.U32 R12, RZ, RZ, 0x2 ;  /* 0x00000002ff0c7424 */ /* 0x000fe400078e00ff */
[----:B------:R-:W-:-:S07]  /*17aa0*/  IMAD.MOV.U32 R7, RZ, RZ, R14 ;  /* 0x000000ffff077224 */ /* 0x000fce00078e000e */
[----:B------:R-:W-:Y:S05]  /*17ab0*/  WARPSYNC.COLLECTIVE R15, `(.L_x_710) ;  /* 0x000000000f087348 */ /* 0x000fea0003c00000 */
[----:B------:R0:W1:Y:S02]  /*17ac0*/  SHFL.IDX P6, R14, R13, R12, R11 ;  /* 0x0000000c0d0e7389 */ /* 0x00006400000c000b */
[----:B01----:R-:W-:Y:S01]  /*17ad0*/  ENDCOLLECTIVE ;  /* 0x000000000000791b */ /* 0x003fe20003800000 */
.L_x_710:
        /* <DEDUP_REMOVED lines=16> */
.L_x_711:
[----:B------:R-:W-:Y:S02]  /*17be0*/  IMAD.MOV.U32 R13, RZ, RZ, R4 ;  /* 0x000000ffff0d7224 */ /* 0x000fe400078e0004 */
[----:B------:R-:W-:Y:S02]  /*17bf0*/  IMAD.MOV.U32 R12, RZ, RZ, 0x3 ;  /* 0x00000003ff0c7424 */ /* 0x000fe400078e00ff */
[----:B------:R-:W-:-:S07]  /*17c00*/  IMAD.MOV.U32 R7, RZ, RZ, R14 ;  /* 0x000000ffff077224 */ /* 0x000fce00078e000e */
[----:B------:R-:W-:Y:S05]  /*17c10*/  WARPSYNC.COLLECTIVE R15, `(.L_x_712) ;  /* 0x000000000f087348 */ /* 0x000fea0003c00000 */
[----:B------:R0:W1:Y:S02]  /*17c20*/  SHFL.IDX P6, R14, R13, R12, R11 ;  /* 0x0000000c0d0e7389 */ /* 0x00006400000c000b */
[----:B01----:R-:W-:Y:S01]  /*17c30*/  ENDCOLLECTIVE ;  /* 0x000000000000791b */ /* 0x003fe20003800000 */
.L_x_712:
        /* <DEDUP_REMOVED lines=16> */
.L_x_713:
[----:B------:R-:W-:Y:S02]  /*17d40*/  IMAD.MOV.U32 R13, RZ, RZ, R4 ;  /* 0x000000ffff0d7224 */ /* 0x000fe400078e0004 */
[----:B------:R-:W-:Y:S02]  /*17d50*/  IMAD.MOV.U32 R12, RZ, RZ, 0x4 ;  /* 0x00000004ff0c7424 */ /* 0x000fe400078e00ff */
[----:B------:R-:W-:-:S07]  /*17d60*/  IMAD.MOV.U32 R7, RZ, RZ, R14 ;  /* 0x000000ffff077224 */ /* 0x000fce00078e000e */
[----:B------:R-:W-:Y:S05]  /*17d70*/  WARPSYNC.COLLECTIVE R15, `(.L_x_714) ;  /* 0x000000000f087348 */ /* 0x000fea0003c00000 */
[----:B------:R0:W1:Y:S02]  /*17d80*/  SHFL.IDX P6, R14, R13, R12, R11 ;  /* 0x0000000c0d0e7389 */ /* 0x00006400000c000b */
[----:B01----:R-:W-:Y:S01]  /*17d90*/  ENDCOLLECTIVE ;  /* 0x000000000000791b */ /* 0x003fe20003800000 */
.L_x_714:
        /* <DEDUP_REMOVED lines=16> */
.L_x_715:
[----:B------:R-:W-:Y:S02]  /*17ea0*/  IMAD.MOV.U32 R13, RZ, RZ, R4 ;  /* 0x000000ffff0d7224 */ /* 0x000fe400078e0004 */
[----:B------:R-:W-:Y:S02]  /*17eb0*/  IMAD.MOV.U32 R12, RZ, RZ, 0x5 ;  /* 0x00000005ff0c7424 */ /* 0x000fe400078e00ff */
[----:B------:R-:W-:-:S07]  /*17ec0*/  IMAD.MOV.U32 R7, RZ, RZ, R14 ;  /* 0x000000ffff077224 */ /* 0x000fce00078e000e */
[----:B------:R-:W-:Y:S05]  /*17ed0*/  WARPSYNC.COLLECTIVE R15, `(.L_x_716) ;  /* 0x000000000f087348 */ /* 0x000fea0003c00000 */
[----:B------:R0:W1:Y:S02]  /*17ee0*/  SHFL.IDX P6, R14, R13, R12, R11 ;  /* 0x0000000c0d0e7389 */ /* 0x00006400000c000b */
[----:B01----:R-:W-:Y:S01]  /*17ef0*/  ENDCOLLECTIVE ;  /* 0x000000000000791b */ /* 0x003fe20003800000 */
.L_x_716:
[----:B------:R-:W-:-:S05]  /*17f00*/  @!P1 LEA R7, P2, R20, R7, 0x1 ;  /* 0x0000000714079211 */ /* 0x000fca00078408ff */
[----:B------:R-:W-:-:S05]  /*17f10*/  @!P1 IMAD.X R6, RZ, RZ, R6, P2 ;  /* 0x000000ffff069224 */ /* 0x000fca00010e0606 */
[----:B------:R-:W-:Y:S02]  /*17f20*/  @!P1 LOP3.LUT R7, R7, R6, RZ, 0x3c, !PT ;  /* 0x0000000607079212 */ /* 0x000fe400078e3cff */
[----:B------:R-:W-:Y:S02]  /*17f30*/  MOV R13, R0 ;  /* 0x00000000000d7202 */ /* 0x000fe40000000f00 */
        /* <DEDUP_REMOVED lines=12> */
.L_x_717:
[----:B------:R-:W-:Y:S02]  /*18000*/  IMAD.MOV.U32 R13, RZ, RZ, R4 ;  /* 0x000000ffff0d7224 */ /* 0x000fe400078e0004 */
[----:B------:R-:W-:Y:S02]  /*18010*/  IMAD.MOV.U32 R12, RZ, RZ, 0x6 ;  /* 0x00000006ff0c7424 */ /* 0x000fe400078e00ff */
[----:B------:R-:W-:-:S07]  /*18020*/  IMAD.MOV.U32 R7, RZ, RZ, R14 ;  /* 0x000000ffff077224 */ /* 0x000fce00078e000e */
[----:B------:R-:W-:Y:S05]  /*18030*/  WARPSYNC.COLLECTIVE R15, `(.L_x_718) ;  /* 0x000000000f087348 */ /* 0x000fea0003c00000 */
[----:B------:R0:W1:Y:S02]  /*18040*/  SHFL.IDX P6, R14, R13, R12, R11 ;  /* 0x0000000c0d0e7389 */ /* 0x00006400000c000b */
[----:B01----:R-:W-:Y:S01]  /*18050*/  ENDCOLLECTIVE ;  /* 0x000000000000791b */ /* 0x003fe20003800000 */
.L_x_718:
        /* <DEDUP_REMOVED lines=16> */
.L_x_719:
[----:B------:R-:W-:Y:S02]  /*18160*/  IMAD.MOV.U32 R13, RZ, RZ, R4 ;  /* 0x000000ffff0d7224 */ /* 0x000fe400078e0004 */
[----:B------:R-:W-:Y:S02]  /*18170*/  IMAD.MOV.U32 R12, RZ, RZ, 0x7 ;  /* 0x00000007ff0c7424 */ /* 0x000fe400078e00ff */
[----:B------:R-:W-:-:S07]  /*18180*/  IMAD.MOV.U32 R7, RZ, RZ, R14 ;  /* 0x000000ffff077224 */ /* 0x000fce00078e000e */
[----:B------:R-:W-:Y:S05]  /*18190*/  WARPSYNC.COLLECTIVE R15, `(.L_x_720) ;  /* 0x000000000f087348 */ /* 0x000fea0003c00000 */
[----:B------:R0:W1:Y:S02]  /*181a0*/  SHFL.IDX P6, R14, R13, R12, R11 ;  /* 0x0000000c0d0e7389 */ /* 0x00006400000c000b */
[----:B01----:R-:W-:Y:S01]  /*181b0*/  ENDCOLLECTIVE ;  /* 0x000000000000791b */ /* 0x003fe20003800000 */
.L_x_720:
[----:B------:R-:W-:-:S05]  /*181c0*/  @!P1 LEA R7, P2, R20, R7, 0x1 ;  /* 0x0000000714079211 */ /* 0x000fca00078408ff */
[----:B------:R-:W-:-:S05]  /*181d0*/  @!P1 IMAD.X R6, RZ, RZ, R6, P2 ;  /* 0x000000ffff069224 */ /* 0x000fca00010e0606 */
[-C--:B------:R-:W-:Y:S01]  /*181e0*/  @!P1 LOP3.LUT R7, R7, R6.reuse, RZ, 0x3c, !PT ;  /* 0x0000000607079212 */ /* 0x080fe200078e3cff */
[----:B------:R-:W-:Y:S02]  /*181f0*/  IMAD.MOV.U32 R13, RZ, RZ, R0 ;  /* 0x000000ffff0d7224 */ /* 0x000fe400078e0000 */
[----:B------:R-:W-:Y:S01]  /*18200*/  VIADD R0, R17, 0x70 ;  /* 0x0000007011007836 */ /* 0x000fe20000000000 */
[----:B------:R-:W-:-:S04]  /*18210*/  @!P1 LOP3.LUT R6, R7, R6, RZ, 0x3c, !PT ;  /* 0x0000000607069212 */ /* 0x000fc800078e3cff */
[----:B------:R-:W-:Y:S01]  /*18220*/  @!P1 LOP3.LUT R7, R7, R6, RZ, 0x3c, !PT ;  /* 0x0000000607079212 */ /* 0x000fe200078e3cff */
[----:B------:R-:W-:-:S07]  /*18230*/  IMAD.MOV.U32 R4, RZ, RZ, R14 ;  /* 0x000000ffff047224 */ /* 0x000fce00078e000e */
[----:B------:R-:W-:Y:S05]  /*18240*/  WARPSYNC.COLLECTIVE R15, `(.L_x_721) ;  /* 0x000000000f087348 */ /* 0x000fea0003c00000 */
[----:B------:R0:W1:Y:S02]  /*18250*/  SHFL.IDX P6, R14, R13, R12, R11 ;  /* 0x0000000c0d0e7389 */ /* 0x00006400000c000b */
[----:B01----:R-:W-:Y:S01]  /*18260*/  ENDCOLLECTIVE ;  /* 0x000000000000791b */ /* 0x003fe20003800000 */
.L_x_721:
        /* <DEDUP_REMOVED lines=13> */
.L_x_722:
[----:B------:R-:W-:-:S05]  /*18340*/  @!P1 LEA R6, P3, R20, R6, 0x1 ;  /* 0x0000000614069211 */ /* 0x000fca00078608ff */
[----:B------:R-:W-:-:S04]  /*18350*/  @!P1 IMAD.X R4, RZ, RZ, R4, P3 ;  /* 0x000000ffff049224 */ /* 0x000fc800018e0604 */
[----:B------:R-:W-:Y:S01]  /*18360*/  @!P1 IMAD.MOV.U32 R7, RZ, RZ, R4 ;  /* 0x000000ffff079224 */ /* 0x000fe200078e0004 */
[----:B------:R-:W-:Y:S01]  /*18370*/  IADD3 R4, R17, 0xa0, RZ ;  /* 0x000000a011047810 */ /* 0x000fe20007ffe0ff */
        /* <DEDUP_REMOVED lines=9> */
.L_x_723:
[----:B------:R-:W-:Y:S02]  /*18410*/  IMAD.MOV.U32 R13, RZ, RZ, R2 ;  /* 0x000000ffff0d7224 */ /* 0x000fe400078e0002 */
[----:B------:R-:W-:Y:S02]  /*18420*/  IMAD.MOV.U32 R12, RZ, RZ, 0x1 ;  /* 0x00000001ff0c7424 */ /* 0x000fe400078e00ff */
[----:B------:R-:W-:-:S07]  /*18430*/  IMAD.MOV.U32 R8, RZ, RZ, R14 ;  /* 0x000000ffff087224 */ /* 0x000fce00078e000e */
[----:B------:R-:W-:Y:S05]  /*18440*/  WARPSYNC.COLLECTIVE R15, `(.L_x_724) ;  /* 0x000000000f087348 */ /* 0x000fea0003c00000 */
[----:B------:R0:W1:Y:S02]  /*18450*/  SHFL.IDX P6, R14, R13, R12, R11 ;  /* 0x0000000c0d0e7389 */ /* 0x00006400000c000b */
[----:B01----:R-:W-:Y:S01]  /*18460*/  ENDCOLLECTIVE ;  /* 0x000000000000791b */ /* 0x003fe20003800000 */
.L_x_724:
[----:B------:R-:W-:-:S05]  /*18470*/  @!P2 LEA R6, P1, R20, R8, 0x1 ;  /* 0x000000081406a211 */ /* 0x000fca00078208ff */
[----:B------:R-:W-:-:S04]  /*18480*/  @!P2 IMAD.X R0, RZ, RZ, R0, P1 ;  /* 0x000000ffff00a224 */ /* 0x000fc800008e0600 */
[----:B------:R-:W-:Y:S02]  /*18490*/  @!P2 IMAD.MOV.U32 R7, RZ, RZ, R0 ;  /* 0x000000ffff07a224 */ /* 0x000fe400078e0000 */
[----:B------:R-:W-:Y:S02]  /*184a0*/  VIADD R0, R17, 0x90 ;  /* 0x0000009011007836 */ /* 0x000fe40000000000 */
[----:B------:R-:W-:Y:S01]  /*184b0*/  IMAD.MOV.U32 R13, RZ, RZ, R5 ;  /* 0x000000ffff0d7224 */ /* 0x000fe200078e0005 */
[----:B------:R-:W-:Y:S01]  /*184c0*/  @!PT LDS RZ, [RZ] ;  /* 0x00000000fffff984 */ /* 0x000fe20000000800 */
[----:B------:R-:W-:Y:S01]  /*184d0*/  @!PT LDS RZ, [RZ] ;  /* 0x00000000fffff984 */ /* 0x000fe20000000800 */
[----:B------:R-:W-:Y:S01]  /*184e0*/  @!PT LDS RZ, [RZ] ;  /* 0x00000000fffff984 */ /* 0x000fe20000000800 */
[----:B------:R0:W-:Y:S02]  /*184f0*/  @!P2 LDGSTS.E.BYPASS.LTC128B.128 [R10+0x10400], desc[UR56][R6.64], !P0 ;  /* 0x10400000060aafae */ /* 0x0001e4000c101d78 */
[----:B------:R-:W-:Y:S01]  /*18500*/  ISETP.GE.AND P1, PT, R0, R3, PT ;  /* 0x000000030000720c */ /* 0x000fe20003f26270 */
[----:B------:R-:W-:-:S12]  /*18510*/  IMAD.MOV.U32 R0, RZ, RZ, R14 ;  /* 0x000000ffff007224 */ /* 0x000fd800078e000e */
[----:B0-----:R-:W-:Y:S05]  /*18520*/  WARPSYNC.COLLECTIVE R15, `(.L_x_725) ;  /* 0x000000000f087348 */ /* 0x001fea0003c00000 */
[----:B------:R1:W2:Y:S02]  /*18530*/  SHFL.IDX P6, R14, R13, R12, R11 ;  /* 0x0000000c0d0e7389 */ /* 0x0002a400000c000b */
[----:B012---:R-:W-:Y:S01]  /*18540*/  ENDCOLLECTIVE ;  /* 0x000000000000791b */ /* 0x007fe20003800000 */
.L_x_725:
[----:B------:R-:W-:Y:S02]  /*18550*/  IMAD.MOV.U32 R13, RZ, RZ, R2 ;  /* 0x000000ffff0d7224 */ /* 0x000fe400078e0002 */
[----:B------:R-:W-:Y:S02]  /*18560*/  IMAD.MOV.U32 R12, RZ, RZ, 0x2 ;  /* 0x00000002ff0c7424 */ /* 0x000fe400078e00ff */
[----:B------:R-:W-:-:S07]  /*18570*/  IMAD.MOV.U32 R6, RZ, RZ, R14 ;  /* 0x000000ffff067224 */ /* 0x000fce00078e000e */
[----:B------:R-:W-:Y:S05]  /*18580*/  WARPSYNC.COLLECTIVE R15, `(.L_x_726) ;  /* 0x000000000f087348 */ /* 0x000fea0003c00000 */
[----:B------:R0:W1:Y:S02]  /*18590*/  SHFL.IDX P6, R14, R13, R12, R11 ;  /* 0x0000000c0d0e7389 */ /* 0x00006400000c000b */
[----:B01----:R-:W-:Y:S01]  /*185a0*/  ENDCOLLECTIVE ;  /* 0x000000000000791b */ /* 0x003fe20003800000 */
.L_x_726:
        /* <DEDUP_REMOVED lines=8> */
[----:B------:R-:W-:Y:S01]  /*18630*/  ISETP.GE.AND P1, PT, R4, R3, PT ;  /* 0x000000030400720c */ /* 0x000fe20003f26270 */
[----:B------:R-:W-:-:S12]  /*18640*/  IMAD.MOV.U32 R0, RZ, RZ, R14 ;  /* 0x000000ffff007224 */ /* 0x000fd800078e000e */
[----:B0-----:R-:W-:Y:S05]  /*18650*/  WARPSYNC.COLLECTIVE R15, `(.L_x_727) ;  /* 0x000000000f087348 */ /* 0x001fea0003c00000 */
[----:B------:R1:W2:Y:S02]  /*18660*/  SHFL.IDX P6, R14, R13, R12, R11 ;  /* 0x0000000c0d0e7389 */ /* 0x0002a400000c000b */
[----:B012---:R-:W-:Y:S01]  /*18670*/  ENDCOLLECTIVE ;  /* 0x000000000000791b */ /* 0x007fe20003800000 */
.L_x_727:
[----:B------:R-:W-:Y:S02]  /*18680*/  IMAD.MOV.U32 R13, RZ, RZ, R2 ;  /* 0x000000ffff0d7224 */ /* 0x000fe400078e0002 */
[----:B------:R-:W-:Y:S02]  /*18690*/  IMAD.MOV.U32 R12, RZ, RZ, 0x3 ;  /* 0x00000003ff0c7424 */ /* 0x000fe400078e00ff */
[----:B------:R-:W-:-:S07]  /*186a0*/  IMAD.MOV.U32 R6, RZ, RZ, R14 ;  /* 0x000000ffff067224 */ /* 0x000fce00078e000e */
[----:B------:R-:W-:Y:S05]  /*186b0*/  WARPSYNC.COLLECTIVE R15, `(.L_x_728) ;  /* 0x000000000f087348 */ /* 0x000fea0003c00000 */
[----:B------:R0:W1:Y:S02]  /*186c0*/  SHFL.IDX P6, R14, R13, R12, R11 ;  /* 0x0000000c0d0e7389 */ /* 0x00006400000c000b */
[----:B01----:R-:W-:Y:S01]  /*186d0*/  ENDCOLLECTIVE ;  /* 0x000000000000791b */ /* 0x003fe20003800000 */
.L_x_728:
        /* <DEDUP_REMOVED lines=12> */
.L_x_729:
[----:B------:R-:W-:Y:S01]  /*187a0*/  IMAD.MOV.U32 R2, RZ, RZ, R14 ;  /* 0x000000ffff027224 */ /* 0x000fe200078e000e */
[----:B------:R-:W-:Y:S06]  /*187b0*/  BRA `(.L_x_730) ;  /* 0xffffffb400607947 */ /* 0x000fec000383ffff */
.L_x_581:
[----:B0-----:R0:W1:Y:S02]  /*187c0*/  SYNCS.PHASECHK.TRANS64.TRYWAIT P0, [R22+URZ+0x30820], R3 ;  /* 0x03082003160075a7 */ /* 0x001064000800017f */
[----:B-1----:R-:W-:Y:S05]  /*187d0*/  @!P0 NANOSLEEP.SYNCS 0x989680 ;  /* 0x009896800000895d */ /* 0x002fea0003900000 */
[----:B------:R-:W1:Y:S02]  /*187e0*/  @!P0 SYNCS.PHASECHK.TRANS64 P0, [R22+URZ+0x30820], R3 ;  /* 0x03082003160085a7 */ /* 0x000e64000800007f */
[----:B-1----:R-:W-:Y:S05]  /*187f0*/  @!P0 BRA `(.L_x_581) ;  /* 0xfffffffc00f08947 */ /* 0x002fea000383ffff */
[----:B------:R-:W-:Y:S05]  /*18800*/  BRA `(.L_x_731) ;  /* 0xffffffb400c87947 */ /* 0x000fea000383ffff */
.L_x_590:
[----:B0-----:R0:W2:Y:S02]  /*18810*/  SYNCS.PHASECHK.TRANS64.TRYWAIT P0, [R2+URZ+0x30840], R3 ;  /* 0x03084003020075a7 */ /* 0x0010a4000800017f */
[----:B--2---:R-:W-:Y:S05]  /*18820*/  @!P0 NANOSLEEP.SYNCS 0x989680 ;  /* 0x009896800000895d */ /* 0x004fea0003900000 */
[----:B------:R-:W2:Y:S02]  /*18830*/  @!P0 SYNCS.PHASECHK.TRANS64 P0, [R2+URZ+0x30840], R3 ;  /* 0x03084003020085a7 */ /* 0x000ea4000800007f */
[----:B--2---:R-:W-:Y:S05]  /*18840*/  @!P0 BRA `(.L_x_590) ;  /* 0xfffffffc00f08947 */ /* 0x004fea000383ffff */
[----:B------:R-:W-:Y:S05]  /*18850*/  BRA `(.L_x_732) ;  /* 0xffffffb8007c7947 */ /* 0x000fea000383ffff */
.L_x_595:
[----:B0-----:R0:W1:Y:S02]  /*18860*/  SYNCS.PHASECHK.TRANS64.TRYWAIT P0, [R3+URZ+0x60], R2 ;  /* 0x00006002030075a7 */ /* 0x001064000800017f */
[----:B-1----:R-:W-:Y:S05]  /*18870*/  @!P0 NANOSLEEP.SYNCS 0x989680 ;  /* 0x009896800000895d */ /* 0x002fea0003900000 */
[----:B------:R-:W1:Y:S02]  /*18880*/  @!P0 SYNCS.PHASECHK.TRANS64 P0, [R3+URZ+0x60], R2 ;  /* 0x00006002030085a7 */ /* 0x000e64000800007f */
[----:B-1----:R-:W-:Y:S05]  /*18890*/  @!P0 BRA `(.L_x_595) ;  /* 0xfffffffc00f08947 */ /* 0x002fea000383ffff */
[----:B------:R-:W-:Y:S05]  /*188a0*/  BRA `(.L_x_733) ;  /* 0xffffffbc00087947 */ /* 0x000fea000383ffff */
.L_x_603:
[----:B0-----:R0:W2:Y:S02]  /*188b0*/  SYNCS.PHASECHK.TRANS64.TRYWAIT P0, [R2+URZ+0x30840], R3 ;  /* 0x03084003020075a7 */ /* 0x0010a4000800017f */
[----:B--2---:R-:W-:Y:S05]  /*188c0*/  @!P0 NANOSLEEP.SYNCS 0x989680 ;  /* 0x009896800000895d */ /* 0x004fea0003900000 */
[----:B------:R-:W2:Y:S02]  /*188d0*/  @!P0 SYNCS.PHASECHK.TRANS64 P0, [R2+URZ+0x30840], R3 ;  /* 0x03084003020085a7 */ /* 0x000ea4000800007f */
[----:B--2---:R-:W-:Y:S05]  /*188e0*/  @!P0 BRA `(.L_x_603) ;  /* 0xfffffffc00f08947 */ /* 0x004fea000383ffff */
[----:B------:R-:W-:Y:S05]  /*188f0*/  BRA `(.L_x_734) ;  /* 0xffffffc0004c7947 */ /* 0x000fea000383ffff */
.L_x_608:
[----:B0-----:R0:W1:Y:S02]  /*18900*/  SYNCS.PHASECHK.TRANS64.TRYWAIT P0, [R10+URZ+0x60], R26 ;  /* 0x0000601a0a0075a7 */ /* 0x001064000800017f */
[----:B-1----:R-:W-:Y:S05]  /*18910*/  @!P0 NANOSLEEP.SYNCS 0x989680 ;  /* 0x009896800000895d */ /* 0x002fea0003900000 */
[----:B------:R-:W1:Y:S02]  /*18920*/  @!P0 SYNCS.PHASECHK.TRANS64 P0, [R10+URZ+0x60], R26 ;  /* 0x0000601a0a0085a7 */ /* 0x000e64000800007f */
[----:B-1----:R-:W-:Y:S05]  /*18930*/  @!P0 BRA `(.L_x_608) ;  /* 0xfffffffc00f08947 */ /* 0x002fea000383ffff */
[----:B------:R-:W-:Y:S05]  /*18940*/  BRA `(.L_x_735) ;  /* 0xffffffc000d87947 */ /* 0x000fea000383ffff */
.L_x_616:
[----:B0-----:R0:W2:Y:S02]  /*18950*/  SYNCS.PHASECHK.TRANS64.TRYWAIT P0, [R2+URZ+0x30840], R3 ;  /* 0x03084003020075a7 */ /* 0x0010a4000800017f */
[----:B--2---:R-:W-:Y:S05]  /*18960*/  @!P0 NANOSLEEP.SYNCS 0x989680 ;  /* 0x009896800000895d */ /* 0x004fea0003900000 */
[----:B------:R-:W2:Y:S02]  /*18970*/  @!P0 SYNCS.PHASECHK.TRANS64 P0, [R2+URZ+0x30840], R3 ;  /* 0x03084003020085a7 */ /* 0x000ea4000800007f */
[----:B--2---:R-:W-:Y:S05]  /*18980*/  @!P0 BRA `(.L_x_616) ;  /* 0xfffffffc00f08947 */ /* 0x004fea000383ffff */
[----:B------:R-:W-:Y:S05]  /*18990*/  BRA `(.L_x_736) ;  /* 0xffffffc400e87947 */ /* 0x000fea000383ffff */
.L_x_621:
[----:B0-----:R0:W1:Y:S02]  /*189a0*/  SYNCS.PHASECHK.TRANS64.TRYWAIT P0, [R7+URZ+0x60], R2 ;  /* 0x00006002070075a7 */ /* 0x001064000800017f */
[----:B-1----:R-:W-:Y:S05]  /*189b0*/  @!P0 NANOSLEEP.SYNCS 0x989680 ;  /* 0x009896800000895d */ /* 0x002fea0003900000 */
[----:B------:R-:W1:Y:S02]  /*189c0*/  @!P0 SYNCS.PHASECHK.TRANS64 P0, [R7+URZ+0x60], R2 ;  /* 0x00006002070085a7 */ /* 0x000e64000800007f */
[----:B-1----:R-:W-:Y:S05]  /*189d0*/  @!P0 BRA `(.L_x_621) ;  /* 0xfffffffc00f08947 */ /* 0x002fea000383ffff */
[----:B------:R-:W-:Y:S05]  /*189e0*/  BRA `(.L_x_737) ;  /* 0xffffffc800787947 */ /* 0x000fea000383ffff */
.L_x_631:
[----:B0-----:R0:W1:Y:S02]  /*189f0*/  SYNCS.PHASECHK.TRANS64.TRYWAIT P0, [R3+URZ+0x30860], R0 ;  /* 0x03086000030075a7 */ /* 0x001064000800017f */
[----:B-1----:R-:W-:Y:S05]  /*18a00*/  @!P0 NANOSLEEP.SYNCS 0x989680 ;  /* 0x009896800000895d */ /* 0x002fea0003900000 */
[----:B------:R-:W1:Y:S02]  /*18a10*/  @!P0 SYNCS.PHASECHK.TRANS64 P0, [R3+URZ+0x30860], R0 ;  /* 0x03086000030085a7 */ /* 0x000e64000800007f */
[----:B-1----:R-:W-:Y:S05]  /*18a20*/  @!P0 BRA `(.L_x_631) ;  /* 0xfffffffc00f08947 */ /* 0x002fea000383ffff */
[----:B------:R-:W-:Y:S05]  /*18a30*/  BRA `(.L_x_738) ;  /* 0xffffffcc00747947 */ /* 0x000fea000383ffff */
.L_x_637:
[----:B------:R-:W-:Y:S01]  /*18a40*/  BSSY B0, `(.L_x_739) ;  /* 0x0000008000007945 */ /* 0x000fe20003800000 */
[----:B------:R-:W-:Y:S02]  /*18a50*/  IMAD.MOV.U32 R13, RZ, RZ, R16 ;  /* 0x000000ffff0d7224 */ /* 0x000fe400078e0010 */
[----:B------:R-:W-:Y:S02]  /*18a60*/  IMAD.MOV.U32 R12, RZ, RZ, RZ ;  /* 0x000000ffff0c7224 */ /* 0x000fe400078e00ff */
[----:B------:R-:W-:Y:S02]  /*18a70*/  IMAD.MOV.U32 R11, RZ, RZ, 0x1f ;  /* 0x0000001fff0b7424 */ /* 0x000fe400078e00ff */
[----:B------:R-:W-:-:S07]  /*18a80*/  IMAD.MOV.U32 R15, RZ, RZ, -0x1 ;  /* 0xffffffffff0f7424 */ /* 0x000fce00078e00ff */
[----:B-1----:R-:W-:Y:S05]  /*18a90*/  WARPSYNC.COLLECTIVE R15, `(.L_x_740) ;  /* 0x000000000f087348 */ /* 0x002fea0003c00000 */
[----:B------:R0:W2:Y:S02]  /*18aa0*/  SHFL.IDX P6, R14, R13, R12, R11 ;  /* 0x0000000c0d0e7389 */ /* 0x0000a400000c000b */
[----:B012---:R-:W-:Y:S01]  /*18ab0*/  ENDCOLLECTIVE ;  /* 0x000000000000791b */ /* 0x007fe20003800000 */
.L_x_740:
[----:B------:R-:W-:Y:S05]  /*18ac0*/  BSYNC B0 ;  /* 0x0000000000007941 */ /* 0x000fea0003800000 */
.L_x_739:
        /* <DEDUP_REMOVED lines=9> */
.L_x_741:
[----:B------:R-:W-:Y:S02]  /*18b60*/  ULDC UR4, c[0x0][0xc3c] ;  /* 0x00030f0000047ab9 */ /* 0x000fe40000000800 */
[----:B------:R-:W-:-:S13]  /*18b70*/  ISETP.GE.OR P1, PT, R5, UR4, !P0 ;  /* 0x0000000405007c0c */ /* 0x000fda000c726670 */
[----:B------:R-:W0:Y:S01]  /*18b80*/  @!P1 LDC.64 R2, c[0x0][0xc80] ;  /* 0x00032000ff029b82 */ /* 0x000e220000000a00 */
[----:B------:R-:W-:Y:S02]  /*18b90*/  IMAD.MOV.U32 R11, RZ, RZ, RZ ;  /* 0x000000ffff0b7224 */ /* 0x000fe400078e00ff */
[----:B------:R-:W-:Y:S02]  /*18ba0*/  IMAD.MOV.U32 R4, RZ, RZ, R14 ;  /* 0x000000ffff047224 */ /* 0x000fe400078e000e */
[----:B0-----:R-:W-:-:S06]  /*18bb0*/  @!P1 IMAD.WIDE R2, R5, 0x4, R2 ;  /* 0x0000000405029825 */ /* 0x001fcc00078e0202 */
[----:B------:R0:W2:Y:S01]  /*18bc0*/  @!P1 LDG.E R3, desc[UR56][R2.64] ;  /* 0x0000003802039981 */ /* 0x0000a2000c1e1900 */
[C---:B------:R-:W-:Y:S02]  /*18bd0*/  ISETP.GE.U32.AND P2, PT, R8.reuse, 0x2, PT ;  /* 0x000000020800780c */ /* 0x040fe40003f46070 */
[C---:B------:R-:W-:Y:S02]  /*18be0*/  ISETP.GE.U32.AND P3, PT, R8.reuse, 0x4, PT ;  /* 0x000000040800780c */ /* 0x040fe40003f66070 */
[C---:B------:R-:W-:Y:S02]  /*18bf0*/  ISETP.GE.U32.AND P4, PT, R8.reuse, 0x8, PT ;  /* 0x000000080800780c */ /* 0x040fe40003f86070 */
[C---:B------:R-:W-:Y:S01]  /*18c00*/  ISETP.GE.U32.AND P5, PT, R8.reuse, 0x10, PT ;  /* 0x000000100800780c */ /* 0x040fe20003fa6070 */
[----:B0-----:R-:W-:Y:S02]  /*18c10*/  IMAD.MOV.U32 R2, RZ, RZ, RZ ;  /* 0x000000ffff027224 */ /* 0x001fe400078e00ff */
[----:B--2---:R-:W-:Y:S01]  /*18c20*/  @!P1 IMAD.MOV.U32 R2, RZ, RZ, R3 ;  /* 0x000000ffff029224 */ /* 0x004fe200078e0003 */
[----:B------:R-:W-:-:S03]  /*18c30*/  ISETP.NE.AND P1, PT, R8, RZ, PT ;  /* 0x000000ff0800720c */ /* 0x000fc60003f25270 */
[----:B------:R-:W-:-:S10]  /*18c40*/  IMAD.MOV.U32 R13, RZ, RZ, R2 ;  /* 0x000000ffff0d7224 */ /* 0x000fd400078e0002 */
[----:B------:R-:W-:Y:S05]  /*18c50*/  WARPSYNC.COLLECTIVE R15, `(.L_x_742) ;  /* 0x000000000f087348 */ /* 0x000fea0003c00000 */
[----:B------:R0:W1:Y:S02]  /*18c60*/  SHFL.UP P6, R14, R13, R12, R11 ;  /* 0x0400000c0d0e7389 */ /* 0x00006400000c000b */
[----:B01----:R-:W-:Y:S01]  /*18c70*/  ENDCOLLECTIVE ;  /* 0x000000000000791b */ /* 0x003fe20003800000 */
.L_x_742:
[----:B------:R-:W-:Y:S01]  /*18c80*/  IMAD.MOV.U32 R12, RZ, RZ, 0x2 ;  /* 0x00000002ff0c7424 */ /* 0x000fe200078e00ff */
[----:B------:R-:W-:-:S05]  /*18c90*/  SEL R5, R14, RZ, P1 ;  /* 0x000000ff0e057207 */ /* 0x000fca0000800000 */
[----:B------:R-:W-:-:S04]  /*18ca0*/  IMAD.IADD R5, R2, 0x1, R5 ;  /* 0x0000000102057824 */ /* 0x000fc800078e0205 */
[----:B------:R-:W-:-:S07]  /*18cb0*/  IMAD.MOV.U32 R13, RZ, RZ, R5 ;  /* 0x000000ffff0d7224 */ /* 0x000fce00078e0005 */
[----:B------:R-:W-:Y:S05]  /*18cc0*/  WARPSYNC.COLLECTIVE R15, `(.L_x_743) ;  /* 0x000000000f087348 */ /* 0x000fea0003c00000 */
[----:B------:R0:W1:Y:S02]  /*18cd0*/  SHFL.UP P6, R14, R13, R12, R11 ;  /* 0x0400000c0d0e7389 */ /* 0x00006400000c000b */
[----:B01----:R-:W-:Y:S01]  /*18ce0*/  ENDCOLLECTIVE ;  /* 0x000000000000791b */ /* 0x003fe20003800000 */
.L_x_743:
[----:B------:R-:W-:Y:S01]  /*18cf0*/  IMAD.MOV.U32 R12, RZ, RZ, 0x4 ;  /* 0x00000004ff0c7424 */ /* 0x000fe200078e00ff */
[----:B------:R-:W-:-:S05]  /*18d00*/  SEL R6, R14, RZ, P2 ;  /* 0x000000ff0e067207 */ /* 0x000fca0001000000 */
[----:B------:R-:W-:-:S04]  /*18d10*/  IMAD.IADD R6, R5, 0x1, R6 ;  /* 0x0000000105067824 */ /* 0x000fc800078e0206 */
[----:B------:R-:W-:-:S07]  /*18d20*/  IMAD.MOV.U32 R13, RZ, RZ, R6 ;  /* 0x000000ffff0d7224 */ /* 0x000fce00078e0006 */
[----:B------:R-:W-:Y:S05]  /*18d30*/  WARPSYNC.COLLECTIVE R15, `(.L_x_744) ;  /* 0x000000000f087348 */ /* 0x000fea0003c00000 */
[----:B------:R0:W1:Y:S02]  /*18d40*/  SHFL.UP P6, R14, R13, R12, R11 ;  /* 0x0400000c0d0e7389 */ /* 0x00006400000c000b */
[----:B01----:R-:W-:Y:S01]  /*18d50*/  ENDCOLLECTIVE ;  /* 0x000000000000791b */ /* 0x003fe20003800000 */
.L_x_744:
[----:B------:R-:W-:Y:S01]  /*18d60*/  IMAD.MOV.U32 R12, RZ, RZ, 0x8 ;  /* 0x00000008ff0c7424 */ /* 0x000fe200078e00ff */
[----:B------:R-:W-:-:S05]  /*18d70*/  SEL R7, R14, RZ, P3 ;  /* 0x000000ff0e077207 */ /* 0x000fca0001800000 */
[----:B------:R-:W-:-:S04]  /*18d80*/  IMAD.IADD R7, R6, 0x1, R7 ;  /* 0x0000000106077824 */ /* 0x000fc800078e0207 */
[----:B------:R-:W-:-:S07]  /*18d90*/  IMAD.MOV.U32 R13, RZ, RZ, R7 ;  /* 0x000000ffff0d7224 */ /* 0x000fce00078e0007 */
[----:B------:R-:W-:Y:S05]  /*18da0*/  WARPSYNC.COLLECTIVE R15, `(.L_x_745) ;  /* 0x000000000f087348 */ /* 0x000fea0003c00000 */
[----:B------:R0:W1:Y:S02]  /*18db0*/  SHFL.UP P6, R14, R13, R12, R11 ;  /* 0x0400000c0d0e7389 */ /* 0x00006400000c000b */
[----:B01----:R-:W-:Y:S01]  /*18dc0*/  ENDCOLLECTIVE ;  /* 0x000000000000791b */ /* 0x003fe20003800000 */
.L_x_745:
[----:B------:R-:W-:Y:S01]  /*18dd0*/  IMAD.MOV.U32 R12, RZ, RZ, 0x10 ;  /* 0x00000010ff0c7424 */ /* 0x000fe200078e00ff */
[----:B------:R-:W-:-:S05]  /*18de0*/  SEL R14, R14, RZ, P4 ;  /* 0x000000ff0e0e7207 */ /* 0x000fca0002000000 */
[----:B------:R-:W-:-:S04]  /*18df0*/  IMAD.IADD R5, R7, 0x1, R14 ;  /* 0x0000000107057824 */ /* 0x000fc800078e020e */
[----:B------:R-:W-:-:S07]  /*18e00*/  IMAD.MOV.U32 R13, RZ, RZ, R5 ;  /* 0x000000ffff0d7224 */ /* 0x000fce00078e0005 */
[----:B------:R-:W-:Y:S05]  /*18e10*/  WARPSYNC.COLLECTIVE R15, `(.L_x_746) ;  /* 0x000000000f087348 */ /* 0x000fea0003c00000 */
[----:B------:R0:W1:Y:S02]  /*18e20*/  SHFL.UP P6, R14, R13, R12, R11 ;  /* 0x0400000c0d0e7389 */ /* 0x00006400000c000b */
[----:B01----:R-:W-:Y:S01]  /*18e30*/  ENDCOLLECTIVE ;  /* 0x000000000000791b */ /* 0x003fe20003800000 */
.L_x_746:
[----:B------:R-:W-:Y:S01]  /*18e40*/  IMAD.MOV.U32 R12, RZ, RZ, 0x1f ;  /* 0x0000001fff0c7424 */ /* 0x000fe200078e00ff */
[----:B------:R-:W-:Y:S02]  /*18e50*/  MOV R11, 0x1f ;  /* 0x0000001f000b7802 */ /* 0x000fe40000000f00 */
[----:B------:R-:W-:-:S05]  /*18e60*/  SEL R14, R14, RZ, P5 ;  /* 0x000000ff0e0e7207 */ /* 0x000fca0002800000 */
[----:B------:R-:W-:-:S04]  /*18e70*/  IMAD.IADD R3, R5, 0x1, R14 ;  /* 0x0000000105037824 */ /* 0x000fc800078e020e */
[----:B------:R-:W-:-:S07]  /*18e80*/  IMAD.MOV.U32 R13, RZ, RZ, R3 ;  /* 0x000000ffff0d7224 */ /* 0x000fce00078e0003 */
[----:B------:R-:W-:Y:S05]  /*18e90*/  WARPSYNC.COLLECTIVE R15, `(.L_x_747) ;  /* 0x000000000f087348 */ /* 0x000fea0003c00000 */
[----:B------:R0:W1:Y:S02]  /*18ea0*/  SHFL.IDX P6, R14, R13, R12, R11 ;  /* 0x0000000c0d0e7389 */ /* 0x00006400000c000b */
[----:B01----:R-:W-:Y:S01]  /*18eb0*/  ENDCOLLECTIVE ;  /* 0x000000000000791b */ /* 0x003fe20003800000 */
.L_x_747:
[----:B------:R-:W-:Y:S05]  /*18ec0*/  BRA `(.L_x_748) ;  /* 0xffffffcc00a87947 */ /* 0x000fea000383ffff */
.L_x_642:
[----:B------:R-:W-:Y:S01]  /*18ed0*/  BSSY B0, `(.L_x_749) ;  /* 0x0000008000007945 */ /* 0x000fe20003800000 */
[----:B-----5:R-:W-:Y:S02]  /*18ee0*/  IMAD.MOV.U32 R13, RZ, RZ, R2 ;  /* 0x000000ffff0d7224 */ /* 0x020fe400078e0002 */
[----:B------:R-:W-:Y:S02]  /*18ef0*/  IMAD.MOV.U32 R12, RZ, RZ, 0x1 ;  /* 0x00000001ff0c7424 */ /* 0x000fe400078e00ff */
[----:B------:R-:W-:Y:S02]  /*18f00*/  IMAD.MOV.U32 R11, RZ, RZ, RZ ;  /* 0x000000ffff0b7224 */ /* 0x000fe400078e00ff */
[----:B------:R-:W-:-:S07]  /*18f10*/  IMAD.MOV.U32 R15, RZ, RZ, -0x1 ;  /* 0xffffffffff0f7424 */ /* 0x000fce00078e00ff */
[----:B01----:R-:W-:Y:S05]  /*18f20*/  WARPSYNC.COLLECTIVE R15, `(.L_x_750) ;  /* 0x000000000f087348 */ /* 0x003fea0003c00000 */
[----:B------:R2:W3:Y:S02]  /*18f30*/  SHFL.UP P6, R14, R13, R12, R11 ;  /* 0x0400000c0d0e7389 */ /* 0x0004e400000c000b */
[----:B0123--:R-:W-:Y:S01]  /*18f40*/  ENDCOLLECTIVE ;  /* 0x000000000000791b */ /* 0x00ffe20003800000 */
.L_x_750:
[----:B------:R-:W-:Y:S05]  /*18f50*/  BSYNC B0 ;  /* 0x0000000000007941 */ /* 0x000fea0003800000 */
.L_x_749:
        /* <DEDUP_REMOVED lines=8> */
.L_x_751:
[----:B------:R-:W-:Y:S01]  /*18fe0*/  IMAD.MOV.U32 R12, RZ, RZ, 0x4 ;  /* 0x00000004ff0c7424 */ /* 0x000fe200078e00ff */
[----:B------:R-:W-:-:S05]  /*18ff0*/  SEL R14, R14, RZ, P2 ;  /* 0x000000ff0e0e7207 */ /* 0x000fca0001000000 */
[----:B------:R-:W-:-:S04]  /*19000*/  IMAD.IADD R3, R13, 0x1, R14 ;  /* 0x000000010d037824 */ /* 0x000fc800078e020e */
[----:B------:R-:W-:-:S07]  /*19010*/  IMAD.MOV.U32 R13, RZ, RZ, R3 ;  /* 0x000000ffff0d7224 */ /* 0x000fce00078e0003 */
[----:B------:R-:W-:Y:S05]  /*19020*/  WARPSYNC.COLLECTIVE R15, `(.L_x_752) ;  /* 0x000000000f087348 */ /* 0x000fea0003c00000 */
[----:B------:R0:W1:Y:S02]  /*19030*/  SHFL.UP P6, R14, R13, R12, R11 ;  /* 0x0400000c0d0e7389 */ /* 0x00006400000c000b */
[----:B01----:R-:W-:Y:S01]  /*19040*/  ENDCOLLECTIVE ;  /* 0x000000000000791b */ /* 0x003fe20003800000 */
.L_x_752:
[----:B------:R-:W-:Y:S01]  /*19050*/  IMAD.MOV.U32 R12, RZ, RZ, 0x8 ;  /* 0x00000008ff0c7424 */ /* 0x000fe200078e00ff */
[----:B------:R-:W-:-:S05]  /*19060*/  SEL R14, R14, RZ, P3 ;  /* 0x000000ff0e0e7207 */ /* 0x000fca0001800000 */
[----:B------:R-:W-:-:S04]  /*19070*/  IMAD.IADD R5, R3, 0x1, R14 ;  /* 0x0000000103057824 */ /* 0x000fc800078e020e */
[----:B------:R-:W-:-:S07]  /*19080*/  IMAD.MOV.U32 R13, RZ, RZ, R5 ;  /* 0x000000ffff0d7224 */ /* 0x000fce00078e0005 */
[----:B------:R-:W-:Y:S05]  /*19090*/  WARPSYNC.COLLECTIVE R15, `(.L_x_753) ;  /* 0x000000000f087348 */ /* 0x000fea0003c00000 */
[----:B------:R0:W1:Y:S02]  /*190a0*/  SHFL.UP P6, R14, R13, R12, R11 ;  /* 0x0400000c0d0e7389 */ /* 0x00006400000c000b */
[----:B01----:R-:W-:Y:S01]  /*190b0*/  ENDCOLLECTIVE ;  /* 0x000000000000791b */ /* 0x003fe20003800000 */
.L_x_753:
[----:B------:R-:W-:Y:S01]  /*190c0*/  IMAD.MOV.U32 R12, RZ, RZ, 0x10 ;  /* 0x00000010ff0c7424 */ /* 0x000fe200078e00ff */
[----:B------:R-:W-:-:S05]  /*190d0*/  SEL R6, R14, RZ, P4 ;  /* 0x000000ff0e067207 */ /* 0x000fca0002000000 */
[----:B------:R-:W-:-:S04]  /*190e0*/  IMAD.IADD R6, R5, 0x1, R6 ;  /* 0x0000000105067824 */ /* 0x000fc800078e0206 */
[----:B------:R-:W-:-:S07]  /*190f0*/  IMAD.MOV.U32 R13, RZ, RZ, R6 ;  /* 0x000000ffff0d7224 */ /* 0x000fce00078e0006 */
[----:B------:R-:W-:Y:S05]  /*19100*/  WARPSYNC.COLLECTIVE R15, `(.L_x_754) ;  /* 0x000000000f087348 */ /* 0x000fea0003c00000 */
[----:B------:R0:W1:Y:S02]  /*19110*/  SHFL.UP P6, R14, R13, R12, R11 ;  /* 0x0400000c0d0e7389 */ /* 0x00006400000c000b */
[----:B01----:R-:W-:Y:S01]  /*19120*/  ENDCOLLECTIVE ;  /* 0x000000000000791b */ /* 0x003fe20003800000 */
.L_x_754:
        /* <DEDUP_REMOVED lines=8> */
.L_x_755:
[----:B------:R-:W-:Y:S05]  /*191b0*/  BRA `(.L_x_756) ;  /* 0xffffffcc00887947 */ /* 0x000fea000383ffff */
.L_x_644:
[----:B------:R-:W-:Y:S01]  /*191c0*/  BSSY B0, `(.L_x_757) ;  /* 0x0000006000007945 */ /* 0x000fe20003800000 */
[----:B------:R-:W-:Y:S01]  /*191d0*/  PLOP3.LUT P6, PT, P6, PT, PT, 0x8, 0x0 ;  /* 0x000000000000781c */ /* 0x000fe200037ce170 */
[----:B------:R-:W-:-:S12]  /*191e0*/  IMAD.MOV.U32 R15, RZ, RZ, -0x1 ;  /* 0xffffffffff0f7424 */ /* 0x000fd800078e00ff */
[----:B0-----:R-:W-:Y:S05]  /*191f0*/  WARPSYNC.COLLECTIVE R15, `(.L_x_758) ;  /* 0x000000000f087348 */ /* 0x001fea0003c00000 */
[----:B------:R-:W-:Y:S01]  /*19200*/  VOTE.ANY R14, PT, P6 ;  /* 0x00000000000e7806 */ /* 0x000fe200030e0100 */
[----:B0-----:R-:W-:Y:S06]  /*19210*/  ENDCOLLECTIVE ;  /* 0x000000000000791b */ /* 0x001fec0003800000 */
.L_x_758:
[----:B------:R-:W-:Y:S05]  /*19220*/  BSYNC B0 ;  /* 0x0000000000007941 */ /* 0x000fea0003800000 */
.L_x_757:
        /* <DEDUP_REMOVED lines=9> */
.L_x_759:
[----:B------:R-:W-:Y:S01]  /*192c0*/  IMAD.MOV.U32 R17, RZ, RZ, R14 ;  /* 0x000000ffff117224 */ /* 0x000fe200078e000e */
[----:B------:R-:W-:Y:S06]  /*192d0*/  BRA `(.L_x_760) ;  /* 0xffffffcc00787947 */ /* 0x000fec000383ffff */
.L_x_646:
[----:B------:R-:W-:Y:S01]  /*192e0*/  BSSY B0, `(.L_x_761) ;  /* 0x0000007000007945 */ /* 0x000fe20003800000 */
[----:B------:R-:W-:Y:S02]  /*192f0*/  IMAD.MOV.U32 R13, RZ, RZ, R3 ;  /* 0x000000ffff0d7224 */ /* 0x000fe400078e0003 */
[----:B------:R-:W-:Y:S02]  /*19300*/  IMAD.MOV.U32 R11, RZ, RZ, 0x1f ;  /* 0x0000001fff0b7424 */ /* 0x000fe400078e00ff */
[----:B------:R-:W-:-:S07]  /*19310*/  IMAD.MOV.U32 R15, RZ, RZ, -0x1 ;  /* 0xffffffffff0f7424 */ /* 0x000fce00078e00ff */
[----:B012---:R-:W-:Y:S05]  /*19320*/  WARPSYNC.COLLECTIVE R15, `(.L_x_762) ;  /* 0x000000000f087348 */ /* 0x007fea0003c00000 */
[----:B------:R3:W4:Y:S02]  /*19330*/  SHFL.IDX P6, R14, R13, R12, R11 ;  /* 0x0000000c0d0e7389 */ /* 0x00072400000c000b */
[----:B01234-:R-:W-:Y:S01]  /*19340*/  ENDCOLLECTIVE ;  /* 0x000000000000791b */ /* 0x01ffe20003800000 */
.L_x_762:
[----:B------:R-:W-:Y:S05]  /*19350*/  BSYNC B0 ;  /* 0x0000000000007941 */ /* 0x000fea0003800000 */
.L_x_761:
[----:B------:R-:W-:Y:S05]  /*19360*/  BRA `(.L_x_645) ;  /* 0xffffffcc00707947 */ /* 0x000fea000383ffff */
.L_x_650:
[----:B0-----:R0:W3:Y:S02]  /*19370*/  SYNCS.PHASECHK.TRANS64.TRYWAIT P0, [R9+URZ+0x30820], R0 ;  /* 0x03082000090075a7 */ /* 0x0010e4000800017f */
[----:B---3--:R-:W-:Y:S05]  /*19380*/  @!P0 NANOSLEEP.SYNCS 0x989680 ;  /* 0x009896800000895d */ /* 0x008fea0003900000 */
[----:B------:R-:W3:Y:S02]  /*19390*/  @!P0 SYNCS.PHASECHK.TRANS64 P0, [R9+URZ+0x30820], R0 ;  /* 0x03082000090085a7 */ /* 0x000ee4000800007f */
[----:B---3--:R-:W-:Y:S05]  /*193a0*/  @!P0 BRA `(.L_x_650) ;  /* 0xfffffffc00f08947 */ /* 0x008fea000383ffff */
[----:B------:R-:W-:Y:S05]  /*193b0*/  BRA `(.L_x_763) ;  /* 0xffffffd0005c7947 */ /* 0x000fea000383ffff */
.L_x_651:
[----:B------:R-:W3:Y:S01]  /*193c0*/  S2R R2, SR_TID.X ;  /* 0x0000000000027919 */ /* 0x000ee20000002100 */
[----:B------:R-:W-:Y:S01]  /*193d0*/  BSSY B0, `(.L_x_764) ;  /* 0x000000a000007945 */ /* 0x000fe20003800000 */
[----:B------:R-:W-:Y:S02]  /*193e0*/  IMAD.MOV.U32 R12, RZ, RZ, RZ ;  /* 0x000000ffff0c7224 */ /* 0x000fe400078e00ff */
[----:B------:R-:W-:Y:S02]  /*193f0*/  IMAD.MOV.U32 R11, RZ, RZ, 0x1f ;  /* 0x0000001fff0b7424 */ /* 0x000fe400078e00ff */
[----:B------:R-:W-:Y:S01]  /*19400*/  IMAD.MOV.U32 R15, RZ, RZ, -0x1 ;  /* 0xffffffffff0f7424 */ /* 0x000fe200078e00ff */
[----:B---3--:R-:W-:-:S04]  /*19410*/  SHF.R.U32.HI R2, RZ, 0x5, R2 ;  /* 0x00000005ff027819 */ /* 0x008fc80000011602 */
[----:B------:R-:W-:-:S05]  /*19420*/  LOP3.LUT R2, R2, 0x3, RZ, 0xc0, !PT ;  /* 0x0000000302027812 */ /* 0x000fca00078ec0ff */
[----:B------:R-:W-:-:S07]  /*19430*/  IMAD.MOV.U32 R13, RZ, RZ, R2 ;  /* 0x000000ffff0d7224 */ /* 0x000fce00078e0002 */
[----:B012---:R-:W-:Y:S05]  /*19440*/  WARPSYNC.COLLECTIVE R15, `(.L_x_765) ;  /* 0x000000000f087348 */ /* 0x007fea0003c00000 */
[----:B------:R3:W4:Y:S02]  /*19450*/  SHFL.IDX P6, R14, R13, R12, R11 ;  /* 0x0000000c0d0e7389 */ /* 0x00072400000c000b */
[----:B01234-:R-:W-:Y:S01]  /*19460*/  ENDCOLLECTIVE ;  /* 0x000000000000791b */ /* 0x01ffe20003800000 */
.L_x_765:
[----:B------:R-:W-:Y:S05]  /*19470*/  BSYNC B0 ;  /* 0x0000000000007941 */ /* 0x000fea0003800000 */
.L_x_764:
[----:B------:R-:W-:Y:S05]  /*19480*/  BRA `(.L_x_766) ;  /* 0xffffffd000447947 */ /* 0x000fea000383ffff */
.L_x_652:
[----:B------:R-:W-:Y:S01]  /*19490*/  BSSY B0, `(.L_x_767) ;  /* 0x0000006000007945 */ /* 0x000fe20003800000 */
[----:B------:R-:W-:-:S07]  /*194a0*/  IMAD.MOV.U32 R15, RZ, RZ, -0x1 ;  /* 0xffffffffff0f7424 */ /* 0x000fce00078e00ff */
[----:B012---:R-:W-:Y:S05]  /*194b0*/  WARPSYNC.COLLECTIVE R15, `(.L_x_768) ;  /* 0x000000000f0c7348 */ /* 0x007fea0003c00000 */
[----:B------:R-:W-:Y:S02]  /*194c0*/  ELECT P6, UR62, PT ;  /* 0x00000000003e782f */ /* 0x000fe400038c0000 */
[----:B------:R-:W-:Y:S01]  /*194d0*/  MOV R14, UR62 ;  /* 0x0000003e000e7c02 */ /* 0x000fe20008000f00 */
[----:B012---:R-:W-:Y:S10]  /*194e0*/  ENDCOLLECTIVE ;  /* 0x000000000000791b */ /* 0x007ff40003800000 */
.L_x_768:
[----:B------:R-:W-:Y:S05]  /*194f0*/  BSYNC B0 ;  /* 0x0000000000007941 */ /* 0x000fea0003800000 */
.L_x_767:
[----:B------:R-:W-:Y:S05]  /*19500*/  BRA `(.L_x_769) ;  /* 0xffffffd000387947 */ /* 0x000fea000383ffff */
.L_x_654:
[----:B0-----:R0:W3:Y:S02]  /*19510*/  SYNCS.PHASECHK.TRANS64.TRYWAIT P0, [R5+URZ], R4 ;  /* 0x00000004050075a7 */ /* 0x0010e4000800017f */
[----:B---3--:R-:W-:Y:S05]  /*19520*/  @!P0 NANOSLEEP.SYNCS 0x989680 ;  /* 0x009896800000895d */ /* 0x008fea0003900000 */
[----:B------:R-:W3:Y:S02]  /*19530*/  @!P0 SYNCS.PHASECHK.TRANS64 P0, [R5+URZ], R4 ;  /* 0x00000004050085a7 */ /* 0x000ee4000800007f */
[----:B---3--:R-:W-:Y:S05]  /*19540*/  @!P0 BRA `(.L_x_654) ;  /* 0xfffffffc00f08947 */ /* 0x008fea000383ffff */
[----:B------:R-:W-:Y:S05]  /*19550*/  BRA `(.L_x_770) ;  /* 0xffffffd0006c7947 */ /* 0x000fea000383ffff */
.L_x_655:
[----:B---3--:R3:W4:Y:S02]  /*19560*/  SYNCS.PHASECHK.TRANS64.TRYWAIT P0, [R3+URZ], R2 ;  /* 0x00000002030075a7 */ /* 0x008724000800017f */
[----:B----4-:R-:W-:Y:S05]  /*19570*/  @!P0 NANOSLEEP.SYNCS 0x989680 ;  /* 0x009896800000895d */ /* 0x010fea0003900000 */
[----:B------:R-:W4:Y:S02]  /*19580*/  @!P0 SYNCS.PHASECHK.TRANS64 P0, [R3+URZ], R2 ;  /* 0x00000002030085a7 */ /* 0x000f24000800007f */
[----:B----4-:R-:W-:Y:S05]  /*19590*/  @!P0 BRA `(.L_x_655) ;  /* 0xfffffffc00f08947 */ /* 0x010fea000383ffff */
[----:B------:R-:W-:Y:S05]  /*195a0*/  BRA `(.L_x_771) ;  /* 0xffffffd000607947 */ /* 0x000fea000383ffff */
.L_x_657:
[----:B----4-:R4:W0:Y:S02]  /*195b0*/  SYNCS.PHASECHK.TRANS64.TRYWAIT P0, [R23+URZ], R4 ;  /* 0x00000004170075a7 */ /* 0x010824000800017f */
[----:B0-----:R-:W-:Y:S05]  /*195c0*/  @!P0 NANOSLEEP.SYNCS 0x989680 ;  /* 0x009896800000895d */ /* 0x001fea0003900000 */
[----:B------:R-:W0:Y:S02]  /*195d0*/  @!P0 SYNCS.PHASECHK.TRANS64 P0, [R23+URZ], R4 ;  /* 0x00000004170085a7 */ /* 0x000e24000800007f */
[----:B0-----:R-:W-:Y:S05]  /*195e0*/  @!P0 BRA `(.L_x_657) ;  /* 0xfffffffc00f08947 */ /* 0x001fea000383ffff */
[----:B------:R-:W-:Y:S05]  /*195f0*/  BRA `(.L_x_772) ;  /* 0xffffffd000647947 */ /* 0x000fea000383ffff */
.L_x_773:
        /* <DEDUP_REMOVED lines=16> */
.L_x_2643:


//--------------------- .text._ZN7cutlass13device_kernelIN5flash11enable_sm90INS1_16FlashAttnFwdSm90INS1_25CollectiveMainloopFwdSm90ILi2EN4cute5tupleIJNS5_1CILi1EEES8_S8_EEENS6_IJNS7_ILi192EEENS7_ILi128EEENS7_ILi64EEEEEELi64ENS_10bfloat16_tEfNS_4arch4Sm90ELb0ELb1ELb0ELb0ELb0ELb0ELb0ELb1ELb1ELb1ELb0ELb0EEENS1_21CollectiveEpilogueFwdINS6_IJSA_SC_SB_EEES9_SE_SG_Li384ELb0ELb1ELb0ELb0EEENS1_30DynamicPersistentTileSchedulerILi384ELi128ELb0ELb1ELb1EEEEEEEEEvNT_6ParamsE --------------------------
	.section	.text._ZN7cutlass13device_kernelIN5flash11enable_sm90INS1_16FlashAttnFwdSm90INS1_25CollectiveMainloopFwdSm90ILi2EN4cute5tupleIJNS5_1CILi1EEES8_S8_EEENS6_IJNS7_ILi192EEENS7_ILi128EEENS7_ILi64EEEEEELi64ENS_10bfloat16_tEfNS_4arch4Sm90ELb0ELb1ELb0ELb0ELb0ELb0ELb0ELb1ELb1ELb1ELb0ELb0EEENS1_21CollectiveEpilogueFwdINS6_IJSA_SC_SB_EEES9_SE_SG_Li384ELb0ELb1ELb0ELb0EEENS1_30DynamicPersistentTileSchedulerILi384ELi128ELb0ELb1ELb1EEEEEEEEEvNT_6ParamsE,"ax",@progbits
	.align	128
.text._ZN7cutlass13device_kernelIN5flash11enable_sm90INS1_16FlashAttnFwdSm90INS1_25CollectiveMainloopFwdSm90ILi2EN4cute5tupleIJNS5_1CILi1EEES8_S8_EEENS6_IJNS7_ILi192EEENS7_ILi128EEENS7_ILi64EEEEEELi64ENS_10bfloat16_tEfNS_4arch4Sm90ELb0ELb1ELb0ELb0ELb0ELb0ELb0ELb1ELb1ELb1ELb0ELb0EEENS1_21CollectiveEpilogueFwdINS6_IJSA_SC_SB_EEES9_SE_SG_Li384ELb0ELb1ELb0ELb0EEENS1_30DynamicPersistentTileSchedulerILi384ELi128ELb0ELb1ELb1EEEEEEEEEvNT_6ParamsE:
        .type           _ZN7cutlass13device_kernelIN5flash11enable_sm90INS1_16FlashAttnFwdSm90INS1_25CollectiveMainloopFwdSm90ILi2EN4cute5tupleIJNS5_1CILi1EEES8_S8_EEENS6_IJNS7_ILi192EEENS7_ILi128EEENS7_ILi64EEEEEELi64ENS_10bfloat16_tEfNS_4arch4Sm90ELb0ELb1ELb0ELb0ELb0ELb0ELb0ELb1ELb1ELb1ELb0ELb0EEENS1_21CollectiveEpilogueFwdINS6_IJSA_SC_SB_EEES9_SE_SG_Li384ELb0ELb1ELb0ELb0EEENS1_30DynamicPersistentTileSchedulerILi384ELi128ELb0ELb1ELb1EEEEEEEEEvNT_6ParamsE,@function
        .size           _ZN7cutlass13device_kernelIN5flash11enable_sm90INS1_16FlashAttnFwdSm90INS1_25CollectiveMainloopFwdSm90ILi2EN4cute5tupleIJNS5_1CILi1EEES8_S8_EEENS6_IJNS7_ILi192EEENS7_ILi128EEENS7_ILi64EEEEEELi64ENS_10bfloat16_tEfNS_4arch4Sm90ELb0ELb1ELb0ELb0ELb0ELb0ELb0ELb1ELb1ELb1ELb0ELb0EEENS1_21CollectiveEpilogueFwdINS6_IJSA_SC_SB_EEES9_SE_SG_Li384ELb0ELb1ELb0ELb0EEENS1_30DynamicPersistentTileSchedulerILi384ELi128ELb0ELb1ELb1EEEEEEEEEvNT_6ParamsE,(.L_x_2644 - _ZN7cutlass13device_kernelIN5flash11enable_sm90INS1_16FlashAttnFwdSm90INS1_25CollectiveMainloopFwdSm90ILi2EN4cute5tupleIJNS5_1CILi1EEES8_S8_EEENS6_IJNS7_ILi192EEENS7_ILi128EEENS7_ILi64EEEEEELi64ENS_10bfloat16_tEfNS_4arch4Sm90ELb0ELb1ELb0ELb0ELb0ELb0ELb0ELb1ELb1ELb1ELb0ELb0EEENS1_21CollectiveEpilogueFwdINS6_IJSA_SC_SB_EEES9_SE_SG_Li384ELb0ELb1ELb0ELb0EEENS1_30DynamicPersistentTileSchedulerILi384ELi128ELb0ELb1ELb1EEEEEEEEEvNT_6ParamsE)
        .other          _ZN7cutlass13device_kernelIN5flash11enable_sm90INS1_16FlashAttnFwdSm90INS1_25CollectiveMainloopFwdSm90ILi2EN4cute5tupleIJNS5_1CILi1EEES8_S8_EEENS6_IJNS7_ILi192EEENS7_ILi128EEENS7_ILi64EEEEEELi64ENS_10bfloat16_tEfNS_4arch4Sm90ELb0ELb1ELb0ELb0ELb0ELb0ELb0ELb1ELb1ELb1ELb0ELb0EEENS1_21CollectiveEpilogueFwdINS6_IJSA_SC_SB_EEES9_SE_SG_Li384ELb0ELb1ELb0ELb0EEENS1_30DynamicPersistentTileSchedulerILi384ELi128ELb0ELb1ELb1EEEEEEEEEvNT_6ParamsE,@"STO_CUDA_ENTRY STV_DEFAULT"
_ZN7cutlass13device_kernelIN5flash11enable_sm90INS1_16FlashAttnFwdSm90INS1_25CollectiveMainloopFwdSm90ILi2EN4cute5tupleIJNS5_1CILi1EEES8_S8_EEENS6_IJNS7_ILi192EEENS7_ILi128EEENS7_ILi64EEEEEELi64ENS_10bfloat16_tEfNS_4arch4Sm90ELb0ELb1ELb0ELb0ELb0ELb0ELb0ELb1ELb1ELb1ELb0ELb0EEENS1_21CollectiveEpilogueFwdINS6_IJSA_SC_SB_EEES9_SE_SG_Li384ELb0ELb1ELb0ELb0EEENS1_30DynamicPersistentTileSchedulerILi384ELi128ELb0ELb1ELb1EEEEEEEEEvNT_6ParamsE:
[----:B------:R-:W0:Y:S01]  /*0000*/  LDC R1, c[0x0][0x28] ;  /* 0x00000a00ff017b82 */ /* 0x000e220000000800 */
[----:B------:R-:W1:Y:S01]  /*0010*/  S2R R3, SR_TID.X ;  /* 0x0000000000037919 */ /* 0x000e620000002100 */
[----:B------:R-:W-:Y:S01]  /*0020*/  ELECT P0, URZ, PT ;  /* 0x00000000003f782f */ /* 0x000fe20003800000 */
[----:B------:R-:W-:Y:S01]  /*0030*/  BSSY B0, `(.L_x_774) ;  /* 0x000000e000007945 */ /* 0x000fe20003800000 */
[--C-:B-1----:R-:W-:Y:S02]  /*0040*/  SHF.R.U32.HI R0, RZ, 0x5, R3.reuse ;  /* 0x00000005ff007819 */ /* 0x102fe40000011603 */
[----:B------:R-:W-:-:S03]  /*0050*/  SHF.R.U32.HI R22, RZ, 0x7, R3 ;  /* 0x00000007ff167819 */ /* 0x000fc60000011603 */
[----:B------:R-:W1:Y:S02]  /*0060*/  SHFL.IDX PT, R2, R0, RZ, 0x1f ;  /* 0x00001fff00027589 */ /* 0x000e6400000e0000 */
[----:B-1----:R-:W-:-:S13]  /*0070*/  ISETP.EQ.AND P0, PT, R2, RZ, P0 ;  /* 0x000000ff0200720c */ /* 0x002fda0000702270 */
[----:B0-----:R-:W-:Y:S05]  /*0080*/  @!P0 BRA `(.L_x_775) ;  /* 0x0000000000208947 */ /* 0x001fea0003800000 */
        /* <DEDUP_REMOVED lines=8> */
.L_x_775:
[----:B------:R-:W-:Y:S05]  /*0110*/  BSYNC B0 ;  /* 0x0000000000007941 */ /* 0x000fea0003800000 */
.L_x_774:
        /* <DEDUP_REMOVED lines=41> */
.L_x_776:
        /* <DEDUP_REMOVED lines=22> */
.L_x_777:
        /* <DEDUP_REMOVED lines=18> */
.L_x_778:
        /* <DEDUP_REMOVED lines=22> */
.L_x_779:
        /* <DEDUP_REMOVED lines=22> */
.L_x_780:
[----:B------:R-:W-:Y:S01]  /*08f0*/  PLOP3.LUT P0, PT, PT, PT, UP0, 0x80, 0x0 ;  /* 0x000000000000781c */ /* 0x000fe20003f0f008 */
[----:B------:R-:W-:Y:S01]  /*0900*/  UMOV UR38, 0x1 ;  /* 0x0000000100267882 */ /* 0x000fe20000000000 */
[----:B------:R-:W-:Y:S01]  /*0910*/  NOP ;  /* 0x0000000000007918 */ /* 0x000fe20000000000 */
[----:B------:R-:W-:Y:S01]  /*0920*/  USEL UR38, UR38, 0x2, !UP0 ;  /* 0x0000000226267887 */ /* 0x000fe2000c000000 */
[----:B------:R-:W-:Y:S01]  /*0930*/  ULDC.64 UR48, c[0x0][0x208] ;  /* 0x0000820000307ab9 */ /* 0x000fe20000000a00 */
[----:B012-4-:R-:W-:Y:S08]  /*0940*/  BAR.SYNC.DEFER_BLOCKING 0x0 ;  /* 0x0000000000007b1d */ /* 0x017ff00000010000 */
[----:B------:R-:W-:Y:S05]  /*0950*/  @!P0 BRA `(.L_x_781) ;  /* 0x000000d800348947 */ /* 0x000fea0003800000 */
.L_x_782:
[----:B------:R-:W-:-:S08]  /*0960*/  NOP ;  /* 0x0000000000007918 */ /* 0x000fd00000000000 */
[----:B------:R-:W0:Y:S02]  /*0970*/  USETMAXREG.TRY_ALLOC.CTAPOOL UP0, 0xa0 ;  /* 0x000000a0000079c8 */ /* 0x000e240008000600 */
[----:B0-----:R-:W-:-:S13]  /*0980*/  PLOP3.LUT P0, PT, PT, PT, UP0, 0x80, 0x0 ;  /* 0x000000000000781c */ /* 0x001fda0003f0f008 */
[----:B------:R-:W-:Y:S05]  /*0990*/  @!P0 BRA `(.L_x_782) ;  /* 0xfffffffc00f08947 */ /* 0x000fea000383ffff */
[----:B------:R-:W0:Y:S01]  /*09a0*/  S2R R2, SR_TID.X ;  /* 0x0000000000027919 */ /* 0x000e220000002100 */
[----:B------:R-:W1:Y:S08]  /*09b0*/  S2UR UR4, SR_CTAID.X ;  /* 0x00000000000479c3 */ /* 0x000e700000002500 */
[----:B------:R-:W-:Y:S08]  /*09c0*/  BAR.ARV 0x4, 0x200 ;  /* 0x0108000000007b1d */ /* 0x000ff00000002000 */
        /* <DEDUP_REMOVED lines=8> */
[----:B------:R-:W-:Y:S01]  /*0a50*/  ULOP3.LUT UR47, UR38, 0x1, URZ, 0xfc, !UPT ;  /* 0x00000001262f7892 */ /* 0x000fe2000f8efc3f */
[----:B------:R-:W-:Y:S01]  /*0a60*/  UMOV UR46, URZ ;  /* 0x0000003f002e7c82 */ /* 0x000fe20008000000 */
[----:B------:R-:W-:Y:S02]  /*0a70*/  UMOV UR36, URZ ;  /* 0x0000003f00247c82 */ /* 0x000fe40008000000 */
[----:B------:R-:W-:Y:S01]  /*0a80*/  SHF.R.S32.HI R0, RZ, 0x1f, R10 ;  /* 0x0000001fff007819 */ /* 0x000fe2000001140a */
[----:B------:R-:W-:-:S03]  /*0a90*/  UMOV UR37, URZ ;  /* 0x0000003f00257c82 */ /* 0x000fc60008000000 */
[CC--:B------:R-:W-:Y:S02]  /*0aa0*/  LEA.HI R154, R0.reuse, R10.reuse, RZ, 0x7 ;  /* 0x0000000a009a7211 */ /* 0x0c0fe400078f38ff */
[CC--:B------:R-:W-:Y:S02]  /*0ab0*/  LEA.HI R3, R0.reuse, R10.reuse, RZ, 0x5 ;  /* 0x0000000a00037211 */ /* 0x0c0fe400078f28ff */
[----:B------:R-:W-:Y:S02]  /*0ac0*/  LEA.HI R2, R0, R10, RZ, 0x4 ;  /* 0x0000000a00027211 */ /* 0x000fe400078f20ff */
[----:B------:R-:W-:Y:S01]  /*0ad0*/  LOP3.LUT R153, R154, 0xffffff80, RZ, 0xc0, !PT ;  /* 0xffffff809a997812 */ /* 0x000fe200078ec0ff */
[----:B------:R-:W-:Y:S01]  /*0ae0*/  IMAD.SHL.U32 R4, R3, 0x20, RZ ;  /* 0x0000002003047824 */ /* 0x000fe200078e00ff */
[----:B------:R-:W-:Y:S02]  /*0af0*/  SHF.R.S32.HI R5, RZ, 0x4, R2 ;  /* 0x00000004ff057819 */ /* 0x000fe40000011402 */
[----:B------:R-:W-:Y:S01]  /*0b00*/  LOP3.LUT R3, R2, 0x3fffff0, RZ, 0xc0, !PT ;  /* 0x03fffff002037812 */ /* 0x000fe200078ec0ff */
[----:B------:R-:W-:Y:S01]  /*0b10*/  IMAD.IADD R153, R10, 0x1, -R153 ;  /* 0x000000010a997824 */ /* 0x000fe200078e0a99 */
[----:B------:R-:W-:-:S02]  /*0b20*/  LEA.HI R2, R2, R5, RZ, 0x1 ;  /* 0x0000000502027211 */ /* 0x000fc400078f08ff */
[----:B------:R-:W-:Y:S01]  /*0b30*/  LOP3.LUT R4, R4, 0xfffffc00, RZ, 0xc0, !PT ;  /* 0xfffffc0004047812 */ /* 0x000fe200078ec0ff */
[----:B------:R-:W-:Y:S01]  /*0b40*/  IMAD.IADD R3, R10, 0x1, -R3 ;  /* 0x000000010a037824 */ /* 0x000fe200078e0a03 */
[----:B------:R-:W-:Y:S02]  /*0b50*/  SHF.R.S32.HI R6, RZ, 0x1f, R153 ;  /* 0x0000001fff067819 */ /* 0x000fe40000011499 */
[----:B------:R-:W-:Y:S01]  /*0b60*/  LOP3.LUT R2, R2, 0x1ffffffe, RZ, 0xc0, !PT ;  /* 0x1ffffffe02027812 */ /* 0x000fe200078ec0ff */
[----:B------:R-:W-:Y:S01]  /*0b70*/  IMAD R3, R3, 0x40, R4 ;  /* 0x0000004003037824 */ /* 0x000fe200078e0204 */
[----:B------:R-:W-:Y:S02]  /*0b80*/  LEA.HI R4, R6, R153, RZ, 0x2 ;  /* 0x0000009906047211 */ /* 0x000fe400078f10ff */
[----:B------:R-:W-:Y:S01]  /*0b90*/  LEA.HI R7, R0, R10, RZ, 0x2 ;  /* 0x0000000a00077211 */ /* 0x000fe200078f10ff */
[----:B------:R-:W-:Y:S01]  /*0ba0*/  IMAD.IADD R2, R5, 0x1, -R2 ;  /* 0x0000000105027824 */ /* 0x000fe200078e0a02 */
[----:B------:R-:W-:-:S02]  /*0bb0*/  SHF.R.S32.HI R5, RZ, 0x2, R4 ;  /* 0x00000002ff057819 */ /* 0x000fc40000011404 */
[----:B------:R-:W-:Y:S01]  /*0bc0*/  SHF.R.S32.HI R8, RZ, 0x1f, R4 ;  /* 0x0000001fff087819 */ /* 0x000fe20000011404 */
[----:B------:R-:W-:Y:S01]  /*0bd0*/  IMAD R156, R2, 0x8, R3 ;  /* 0x00000008029c7824 */ /* 0x000fe200078e0203 */
[----:B------:R-:W-:Y:S02]  /*0be0*/  SHF.R.S32.HI R154, RZ, 0x7, R154 ;  /* 0x00000007ff9a7819 */ /* 0x000fe4000001149a */
[----:B------:R-:W-:Y:S02]  /*0bf0*/  LOP3.LUT R7, R7, 0xfffffffc, RZ, 0xc0, !PT ;  /* 0xfffffffc07077812 */ /* 0x000fe400078ec0ff */
[----:B------:R-:W-:Y:S01]  /*0c00*/  LEA.HI R8, R8, R5, RZ, 0x3 ;  /* 0x0000000508087211 */ /* 0x000fe200078f18ff */
[----:B------:R-:W-:Y:S01]  /*0c10*/  IMAD.HI R2, R154, 0x55555556, RZ ;  /* 0x555555569a027827 */ /* 0x000fe200078e02ff */
[----:B------:R-:W-:Y:S02]  /*0c20*/  LEA.HI R0, R0, R10, RZ, 0x3 ;  /* 0x0000000a00007211 */ /* 0x000fe400078f18ff */
[----:B------:R-:W-:Y:S01]  /*0c30*/  LOP3.LUT R8, R8, 0xfffffff8, RZ, 0xc0, !PT ;  /* 0xfffffff808087812 */ /* 0x000fe200078ec0ff */
[----:B------:R-:W-:Y:S01]  /*0c40*/  IMAD.IADD R7, R10, 0x1, -R7 ;  /* 0x000000010a077824 */ /* 0x000fe200078e0a07 */
[----:B------:R-:W-:-:S02]  /*0c50*/  LEA.HI R6, R6, R153, RZ, 0x5 ;  /* 0x0000009906067211 */ /* 0x000fc400078f28ff */
[----:B------:R-:W-:Y:S01]  /*0c60*/  LOP3.LUT R18, R0, 0xfffffff8, RZ, 0xc0, !PT ;  /* 0xfffffff800127812 */ /* 0x000fe200078ec0ff */
[----:B------:R-:W-:Y:S01]  /*0c70*/  IMAD.IADD R5, R5, 0x1, -R8 ;  /* 0x0000000105057824 */ /* 0x000fe200078e0a08 */
[----:B------:R-:W-:Y:S02]  /*0c80*/  LEA.HI R9, R7, R7, RZ, 0x1 ;  /* 0x0000000707097211 */ /* 0x000fe400078f08ff */
[----:B------:R-:W-:Y:S01]  /*0c90*/  LEA.HI R3, R2, R2, RZ, 0x1 ;  /* 0x0000000202037211 */ /* 0x000fe200078f08ff */
[----:B------:R-:W-:Y:S01]  /*0ca0*/  IMAD.IADD R18, R10, 0x1, -R18 ;  /* 0x000000010a127824 */ /* 0x000fe200078e0a12 */
[----:B------:R-:W-:Y:S02]  /*0cb0*/  SHF.R.S32.HI R6, RZ, 0x5, R6 ;  /* 0x00000005ff067819 */ /* 0x000fe40000011406 */
[----:B------:R-:W-:Y:S01]  /*0cc0*/  LOP3.LUT R2, R9, 0x1ffffffe, RZ, 0xc0, !PT ;  /* 0x1ffffffe09027812 */ /* 0x000fe200078ec0ff */
[----:B------:R-:W-:Y:S01]  /*0cd0*/  IMAD R3, R3, -0x3, R154 ;  /* 0xfffffffd03037824 */ /* 0x000fe200078e029a */
[----:B------:R-:W-:Y:S01]  /*0ce0*/  LOP3.LUT R16, R4, 0x7ffffffc, RZ, 0xc0, !PT ;  /* 0x7ffffffc04107812 */ /* 0x000fe200078ec0ff */
[----:B------:R-:W-:Y:S01]  /*0cf0*/  IMAD R6, R6, 0x10, R5 ;  /* 0x0000001006067824 */ /* 0x000fe200078e0205 */
[----:B------:R-:W-:Y:S01]  /*0d00*/  SHF.R.S32.HI R152, RZ, 0x3, R0 ;  /* 0x00000003ff987819 */ /* 0x000fe20000011400 */
[----:B------:R-:W-:-:S02]  /*0d10*/  IMAD.SHL.U32 R19, R18, 0x8, RZ ;  /* 0x0000000812137824 */ /* 0x000fc400078e00ff */
[----:B------:R-:W-:Y:S02]  /*0d20*/  IMAD.IADD R2, R7, 0x1, -R2 ;  /* 0x0000000107027824 */ /* 0x000fe400078e0a02 */
[----:B------:R-:W-:Y:S01]  /*0d30*/  IMAD R155, R3, 0x40, R6 ;  /* 0x00000040039b7824 */ /* 0x000fe200078e0206 */
[----:B------:R-:W-:Y:S01]  /*0d40*/  SHF.R.S32.HI R157, RZ, 0x1f, R19 ;  /* 0x0000001fff9d7819 */ /* 0x000fe20000011413 */
[----:B------:R-:W-:Y:S02]  /*0d50*/  IMAD.IADD R16, R153, 0x1, -R16 ;  /* 0x0000000199107824 */ /* 0x000fe400078e0a10 */
[----:B------:R-:W-:-:S07]  /*0d60*/  IMAD R17, R2, 0x8, R155 ;  /* 0x0000000802117824 */ /* 0x000fce00078e029b */
.L_x_867:
[----:B------:R-:W-:Y:S01]  /*0d70*/  ULDC UR5, c[0x0][0xc60] ;  /* 0x0003180000057ab9 */ /* 0x000fe20000000800 */
[----:B------:R-:W-:Y:S01]  /*0d80*/  UMOV UR8, UR4 ;  /* 0x0000000400087c82 */ /* 0x000fe20008000000 */
[----:B------:R-:W-:-:S11]  /*0d90*/  UISETP.NE.AND UP0, UPT, UR5, 0x1, UPT ;  /* 0x000000010500788c */ /* 0x000fd6000bf05270 */
[----:B------:R-:W-:Y:S01]  /*0da0*/  @UP0 ULDC UR6, c[0x0][0xc64] ;  /* 0x0003190000060ab9 */ /* 0x000fe20000000800 */
[----:B------:R-:W-:Y:S01]  /*0db0*/  @UP0 ULDC UR9, c[0x0][0xc68] ;  /* 0x00031a0000090ab9 */ /* 0x000fe20000000800 */
[----:B------:R-:W-:-:S04]  /*0dc0*/  UIMAD.WIDE.U32 UR6, UR4, UR6, URZ ;  /* 0x00000006040672a5 */ /* 0x000fc8000f8e003f */
[----:B------:R-:W-:-:S03]  /*0dd0*/  @UP0 USHF.R.U32.HI UR8, URZ, UR9, UR7 ;  /* 0x000000093f080299 */ /* 0x000fc60008011607 */
[----:B------:R-:W-:Y:S02]  /*0de0*/  ULDC UR6, c[0x0][0xc78] ;  /* 0x00031e0000067ab9 */ /* 0x000fe40000000800 */
[----:B------:R-:W-:Y:S02]  /*0df0*/  UISETP.GE.AND UP0, UPT, UR8, UR6, UPT ;  /* 0x000000060800728c */ /* 0x000fe4000bf06270 */
[----:B------:R-:W-:-:S04]  /*0e00*/  UIADD3 UR6, -UR8, URZ, URZ ;  /* 0x0000003f08067290 */ /* 0x000fc8000fffe13f */
[----:B------:R-:W-:Y:S01]  /*0e10*/  PLOP3.LUT P0, PT, PT, PT, UP0, 0x80, 0x0 ;  /* 0x000000000000781c */ /* 0x000fe20003f0f008 */
[----:B------:R-:W-:-:S12]  /*0e20*/  UIMAD UR9, UR5, UR6, UR4 ;  /* 0x00000006050972a4 */ /* 0x000fd8000f8e0204 */
[----:B012--5:R-:W-:Y:S05]  /*0e30*/  @!P0 BRA `(.L_x_783) ;  /* 0x0000000000208947 */ /* 0x027fea0003800000 */
[----:B------:R-:W-:Y:S01]  /*0e40*/  ULDC UR7, c[0x0][0xc6c] ;  /* 0x00031b0000077ab9 */ /* 0x000fe20000000800 */
[----:B------:R-:W-:Y:S01]  /*0e50*/  UMOV UR6, UR9 ;  /* 0x0000000900067c82 */ /* 0x000fe20008000000 */
[----:B------:R-:W-:-:S11]  /*0e60*/  UISETP.NE.AND UP0, UPT, UR7, 0x1, UPT ;  /* 0x000000010700788c */ /* 0x000fd6000bf05270 */
[----:B------:R-:W-:Y:S02]  /*0e70*/  @UP0 ULDC.64 UR10, c[0x0][0xc70] ;  /* 0x00031c00000a0ab9 */ /* 0x000fe40000000a00 */
[----:B------:R-:W-:-:S04]  /*0e80*/  UIMAD.WIDE.U32 UR4, UR9, UR10, URZ ;  /* 0x0000000a090472a5 */ /* 0x000fc8000f8e003f */
[----:B------:R-:W-:-:S04]  /*0e90*/  @UP0 USHF.R.U32.HI UR6, URZ, UR11, UR5 ;  /* 0x0000000b3f060299 */ /* 0x000fc80008011605 */
[----:B------:R-:W-:Y:S01]  /*0ea0*/  UIMAD UR4, UR6, UR7, URZ ;  /* 0x00000007060472a4 */ /* 0x000fe2000f8e023f */
[----:B------:R-:W-:Y:S11]  /*0eb0*/  BRA `(.L_x_784) ;  /* 0x00000000001c7947 */ /* 0x000ff60003800000 */
.L_x_783:
[----:B------:R-:W-:Y:S01]  /*0ec0*/  ULDC UR7, c[0x0][0xc54] ;  /* 0x0003150000077ab9 */ /* 0x000fe20000000800 */
[----:B------:R-:W-:Y:S01]  /*0ed0*/  UMOV UR6, UR9 ;  /* 0x0000000900067c82 */ /* 0x000fe20008000000 */
[----:B------:R-:W-:-:S11]  /*0ee0*/  UISETP.NE.AND UP0, UPT, UR7, 0x1, UPT ;  /* 0x000000010700788c */ /* 0x000fd6000bf05270 */
[----:B------:R-:W-:Y:S02]  /*0ef0*/  @UP0 ULDC.64 UR10, c[0x0][0xc58] ;  /* 0x00031600000a0ab9 */ /* 0x000fe40000000a00 */
[----:B------:R-:W-:-:S04]  /*0f00*/  UIMAD.WIDE.U32 UR4, UR9, UR10, URZ ;  /* 0x0000000a090472a5 */ /* 0x000fc8000f8e003f */
[----:B------:R-:W-:-:S04]  /*0f10*/  @UP0 USHF.R.U32.HI UR6, URZ, UR11, UR5 ;  /* 0x0000000b3f060299 */ /* 0x000fc80008011605 */
[----:B------:R-:W-:-:S12]  /*0f20*/  UIMAD UR4, UR6, UR7, URZ ;  /* 0x00000007060472a4 */ /* 0x000fd8000f8e023f */
.L_x_784:
[----:B------:R-:W-:Y:S01]  /*0f30*/  ULOP3.LUT UR6, URZ, UR6, URZ, 0x33, !UPT ;  /* 0x000000063f067292 */ /* 0x000fe2000f8e333f */
[----:B------:R-:W-:Y:S01]  /*0f40*/  ULDC UR7, c[0x0][0x448] ;  /* 0x0001120000077ab9 */ /* 0x000fe20000000800 */
[----:B------:R-:W-:Y:S01]  /*0f50*/  ULDC UR5, c[0x0][0xc3c] ;  /* 0x00030f0000057ab9 */ /* 0x000fe20000000800 */
[----:B------:R-:W-:Y:S02]  /*0f60*/  UISETP.NE.AND UP1, UPT, UR7, 0x1, UPT ;  /* 0x000000010700788c */ /* 0x000fe4000bf25270 */
[----:B------:R-:W-:Y:S01]  /*0f70*/  UIADD3 UR6, UR6, UR5, URZ ;  /* 0x0000000506067290 */ /* 0x000fe2000fffe03f */
[----:B------:R-:W-:Y:S01]  /*0f80*/  ULDC.64 UR10, c[0x0][0x418] ;  /* 0x00010600000a7ab9 */ /* 0x000fe20000000a00 */
[----:B------:R-:W-:Y:S01]  /*0f90*/  UIADD3 UR4, UR9, -UR4, URZ ;  /* 0x8000000409047290 */ /* 0x000fe2000fffe03f */
[----:B------:R-:W-:Y:S01]  /*0fa0*/  ULDC UR42, c[0x0][0xc48] ;  /* 0x00031200002a7ab9 */ /* 0x000fe20000000800 */
[----:B------:R-:W-:Y:S02]  /*0fb0*/  UISETP.NE.U32.AND UP0, UPT, UR10, URZ, UPT ;  /* 0x0000003f0a00728c */ /* 0x000fe4000bf05070 */
[----:B------:R-:W-:-:S02]  /*0fc0*/  UIMAD UR39, UR6, 0xc0, URZ ;  /* 0x000000c0062778a4 */ /* 0x000fc4000f8e023f */
[----:B------:R-:W-:Y:S01]  /*0fd0*/  UISETP.NE.AND UP2, UPT, UR42, 0x1, UPT ;  /* 0x000000012a00788c */ /* 0x000fe2000bf45270 */
[----:B------:R-:W-:Y:S01]  /*0fe0*/  ULDC UR13, c[0x0][0xc54] ;  /* 0x00031500000d7ab9 */ /* 0x000fe20000000800 */
[----:B------:R-:W-:Y:S02]  /*0ff0*/  UISETP.NE.AND.EX UP0, UPT, UR11, URZ, UPT, UP0 ;  /* 0x0000003f0b00728c */ /* 0x000fe4000bf05300 */
[----:B------:R-:W-:Y:S02]  /*1000*/  UIADD3 UR10, UR39, 0xbf, URZ ;  /* 0x000000bf270a7890 */ /* 0x000fe4000fffe03f */
[----:B------:R-:W-:Y:S01]  /*1010*/  UIMAD UR13, UR8, UR13, UR4 ;  /* 0x0000000d080d72a4 */ /* 0x000fe2000f8e0204 */
[----:B------:R-:W-:Y:S01]  /*1020*/  ULDC UR41, c[0x0][0x424] ;  /* 0x0001090000297ab9 */ /* 0x000fe20000000800 */
[----:B------:R-:W-:Y:S01]  /*1030*/  ULDC UR50, c[0x0][0x288] ;  /* 0x0000a20000327ab9 */ /* 0x000fe20000000800 */
[----:B------:R-:W-:Y:S01]  /*1040*/  ULDC.64 UR4, c[0x0][0x9e0] ;  /* 0x0002780000047ab9 */ /* 0x000fe20000000a00 */
[----:B------:R-:W-:Y:S01]  /*1050*/  @UP1 ULDC UR8, c[0x0][0x44c] ;  /* 0x0001130000081ab9 */ /* 0x000fe20000000800 */
[----:B------:R-:W-:-:S02]  /*1060*/  UIADD3 UR11, -UR50, 0x1, URZ ;  /* 0x00000001320b7890 */ /* 0x000fc4000fffe13f */
[----:B------:R-:W-:Y:S02]  /*1070*/  UISETP.GE.AND UP3, UPT, UR5, 0x1, UPT ;  /* 0x000000010500788c */ /* 0x000fe4000bf66270 */
[----:B------:R-:W-:Y:S02]  /*1080*/  USEL UR41, UR41, 0x1, UP0 ;  /* 0x0000000129297887 */ /* 0x000fe40008000000 */
[----:B------:R-:W-:Y:S01]  /*1090*/  UIMAD.WIDE.U32 UR8, UR10, UR8, URZ ;  /* 0x000000080a0872a5 */ /* 0x000fe2000f8e003f */
[----:B------:R-:W-:Y:S01]  /*10a0*/  ULDC UR12, c[0x0][0x2f0] ;  /* 0x0000bc00000c7ab9 */ /* 0x000fe20000000800 */
[----:B------:R-:W-:Y:S01]  /*10b0*/  @UP1 ULDC UR15, c[0x0][0x450] ;  /* 0x00011400000f1ab9 */ /* 0x000fe20000000800 */
[----:B------:R-:W-:Y:S01]  /*10c0*/  @UP2 ULDC UR6, c[0x0][0xc4c] ;  /* 0x0003130000062ab9 */ /* 0x000fe20000000800 */
[----:B------:R-:W-:Y:S01]  /*10d0*/  UIMAD UR11, UR41, UR12, UR11 ;  /* 0x0000000c290b72a4 */ /* 0x000fe2000f8e020b */
[----:B------:R-:W-:Y:S01]  /*10e0*/  PLOP3.LUT P1, PT, PT, PT, UP3, 0x80, 0x0 ;  /* 0x000000000000781c */ /* 0x000fe20003f2f038 */
[----:B------:R-:W-:-:S02]  /*10f0*/  @UP1 USHF.R.U32.HI UR10, URZ, UR15, UR9 ;  /* 0x0000000f3f0a1299 */ /* 0x000fc40008011609 */
[----:B------:R-:W-:Y:S01]  /*1100*/  UIMAD.WIDE.U32 UR6, UR13, UR6, URZ ;  /* 0x000000060d0672a5 */ /* 0x000fe2000f8e003f */
[----:B------:R-:W-:Y:S01]  /*1110*/  @UP2 ULDC UR14, c[0x0][0xc50] ;  /* 0x00031400000e2ab9 */ /* 0x000fe20000000800 */
[----:B------:R-:W-:Y:S01]  /*1120*/  UIADD3 UR10, UR11, UR10, URZ ;  /* 0x0000000a0b0a7290 */ /* 0x000fe2000fffe03f */
[----:B------:R-:W-:Y:S01]  /*1130*/  UMOV UR40, UR13 ;  /* 0x0000000d00287c82 */ /* 0x000fe20008000000 */
[----:B------:R-:W-:Y:S02]  /*1140*/  @UP2 USHF.R.U32.HI UR40, URZ, UR14, UR7 ;  /* 0x0000000e3f282299 */ /* 0x000fe40008011607 */
[----:B------:R-:W-:Y:S02]  /*1150*/  UIADD3 UR4, UR10, UR4, URZ ;  /* 0x000000040a047290 */ /* 0x000fe4000fffe03f */
[----:B------:R-:W-:-:S04]  /*1160*/  UIADD3 UR6, -UR40, URZ, URZ ;  /* 0x0000003f28067290 */ /* 0x000fc8000fffe13f */
[----:B------:R-:W-:Y:S01]  /*1170*/  UIMAD UR42, UR42, UR6, UR13 ;  /* 0x000000062a2a72a4 */ /* 0x000fe2000f8e020d */
[----:B------:R-:W-:Y:S01]  /*1180*/  IMAD.U32 R0, RZ, RZ, UR4 ;  /* 0x00000004ff007e24 */ /* 0x000fe2000f8e00ff */
[----:B------:R-:W-:Y:S10]  /*1190*/  @!P1 BRA `(.L_x_785) ;  /* 0x0000000000409947 */ /* 0x000ff40003800000 */
[----:B------:R-:W-:Y:S01]  /*11a0*/  ISETP.LT.AND P0, PT, RZ, UR10, PT ;  /* 0x0000000aff007c0c */ /* 0x000fe2000bf01270 */
[----:B------:R-:W-:-:S12]  /*11b0*/  UIADD3 UR4, UR10, -0x1, URZ ;  /* 0xffffffff0a047890 */ /* 0x000fd8000fffe03f */
[----:B------:R-:W-:Y:S05]  /*11c0*/  @P0 BRA `(.L_x_786) ;  /* 0x00000000001c0947 */ /* 0x000fea0003800000 */
[----:B------:R-:W-:Y:S02]  /*11d0*/  UISETP.NE.AND UP0, UPT, UR5, 0x1, UPT ;  /* 0x000000010500788c */ /* 0x000fe4000bf05270 */
[----:B------:R-:W-:-:S09]  /*11e0*/  UIADD3 UR4, -UR10, URZ, URZ ;  /* 0x0000003f0a047290 */ /* 0x000fd2000fffe13f */
[----:B------:R-:W-:Y:S02]  /*11f0*/  @UP0 ULDC.64 UR8, c[0x0][0x9e8] ;  /* 0x00027a0000080ab9 */ /* 0x000fe40000000a00 */
[----:B------:R-:W-:-:S04]  /*1200*/  UIMAD.WIDE.U32 UR6, UR4, UR8, URZ ;  /* 0x00000008040672a5 */ /* 0x000fc8000f8e003f */
[----:B------:R-:W-:-:S04]  /*1210*/  @UP0 USHF.R.U32.HI UR4, URZ, UR9, UR7 ;  /* 0x000000093f040299 */ /* 0x000fc80008011607 */
[----:B------:R-:W-:Y:S01]  /*1220*/  ULOP3.LUT UR4, URZ, UR4, URZ, 0x33, !UPT ;  /* 0x000000043f047292 */ /* 0x000fe2000f8e333f */
[----:B------:R-:W-:Y:S11]  /*1230*/  BRA `(.L_x_787) ;  /* 0x0000000000107947 */ /* 0x000ff60003800000 */
.L_x_786:
[----:B------:R-:W-:-:S11]  /*1240*/  UISETP.NE.AND UP0, UPT, UR5, 0x1, UPT ;  /* 0x000000010500788c */ /* 0x000fd6000bf05270 */
[----:B------:R-:W-:Y:S02]  /*1250*/  @UP0 ULDC.64 UR8, c[0x0][0x9e8] ;  /* 0x00027a0000080ab9 */ /* 0x000fe40000000a00 */
[----:B------:R-:W-:-:S04]  /*1260*/  UIMAD.WIDE.U32 UR6, UR4, UR8, URZ ;  /* 0x00000008040672a5 */ /* 0x000fc8000f8e003f */
[----:B------:R-:W-:-:S12]  /*1270*/  @UP0 USHF.R.U32.HI UR4, URZ, UR9, UR7 ;  /* 0x000000093f040299 */ /* 0x000fd80008011607 */
.L_x_787:
[----:B------:R-:W-:-:S06]  /*1280*/  UIMAD UR4, UR4, UR5, UR5 ;  /* 0x00000005040472a4 */ /* 0x000fcc000f8e0205 */
[----:B------:R-:W-:-:S07]  /*1290*/  VIMNMX R0, R0, UR4, PT ;  /* 0x0000000400007c48 */ /* 0x000fce000bfe0100 */
.L_x_785:
[----:B------:R-:W-:Y:S01]  /*12a0*/  UIMAD UR4, UR41, UR12, 0x7f ;  /* 0x0000007f290474a4 */ /* 0x000fe2000f8e020c */
[----:B------:R-:W-:Y:S01]  /*12b0*/  VIADD R0, R0, 0x7f ;  /* 0x0000007f00007836 */ /* 0x000fe20000000000 */
[----:B------:R-:W-:Y:S01]  /*12c0*/  @UP1 ULDC UR6, c[0x0][0x44c] ;  /* 0x0001130000061ab9 */ /* 0x000fe20000000800 */
[----:B------:R-:W-:Y:S01]  /*12d0*/  @UP1 ULDC UR10, c[0x0][0x450] ;  /* 0x00011400000a1ab9 */ /* 0x000fe20000000800 */
[----:B------:R-:W-:Y:S02]  /*12e0*/  USHF.R.S32.HI UR8, URZ, 0x1f, UR4 ;  /* 0x0000001f3f087899 */ /* 0x000fe40008011404 */
[----:B------:R-:W-:Y:S01]  /*12f0*/  UIMAD.WIDE.U32 UR6, UR39, UR6, URZ ;  /* 0x00000006270672a5 */ /* 0x000fe2000f8e003f */
[----:B------:R-:W-:Y:S01]  /*1300*/  SHF.R.S32.HI R3, RZ, 0x1f, R0 ;  /* 0x0000001fff037819 */ /* 0x000fe20000011400 */
[----:B------:R-:W-:Y:S01]  /*1310*/  UMOV UR9, UR39 ;  /* 0x0000002700097c82 */ /* 0x000fe20008000000 */
[----:B------:R-:W-:Y:S02]  /*1320*/  ULEA.HI UR8, UR8, UR4, URZ, 0x7 ;  /* 0x0000000408087291 */ /* 0x000fe4000f8f383f */
[----:B------:R-:W-:Y:S01]  /*1330*/  @UP1 USHF.R.U32.HI UR9, URZ, UR10, UR7 ;  /* 0x0000000a3f091299 */ /* 0x000fe20008011607 */
[----:B------:R-:W-:Y:S01]  /*1340*/  LEA.HI R3, R3, R0, RZ, 0x7 ;  /* 0x0000000003037211 */ /* 0x000fe200078f38ff */
[----:B------:R-:W-:-:S02]  /*1350*/  UIMAD UR50, UR41, UR12, -UR50 ;  /* 0x0000000c293272a4 */ /* 0x000fc4000f8e0a32 */
[----:B------:R-:W-:Y:S01]  /*1360*/  USHF.R.S32.HI UR8, URZ, 0x7, UR8 ;  /* 0x000000073f087899 */ /* 0x000fe20008011408 */
[----:B------:R-:W-:Y:S01]  /*1370*/  SHF.R.S32.HI R3, RZ, 0x7, R3 ;  /* 0x00000007ff037819 */ /* 0x000fe20000011403 */
[----:B------:R-:W-:-:S03]  /*1380*/  UIADD3 UR4, UR50, UR9, URZ ;  /* 0x0000000932047290 */ /* 0x000fc6000fffe03f */
[----:B------:R-:W-:Y:S01]  /*1390*/  ULDC UR9, c[0x0][0x9dc] ;  /* 0x0002770000097ab9 */ /* 0x000fe20000000800 */
[----:B------:R-:W-:Y:S01]  /*13a0*/  VIMNMX R88, R3, UR8, PT ;  /* 0x0000000803587c48 */ /* 0x000fe2000bfe0100 */
[----:B------:R-:W-:Y:S01]  /*13b0*/  UIADD3 UR9, UR4, -UR9, URZ ;  /* 0x8000000904097290 */ /* 0x000fe2000fffe03f */
[----:B------:R-:W-:Y:S11]  /*13c0*/  @!P1 BRA `(.L_x_788) ;  /* 0x0000000000449947 */ /* 0x000ff60003800000 */
[----:B------:R-:W-:-:S06]  /*13d0*/  UISETP.GT.AND UP0, UPT, UR4, -0x1, UPT ;  /* 0xffffffff0400788c */ /* 0x000fcc000bf04270 */
[----:B------:R-:W-:-:S13]  /*13e0*/  PLOP3.LUT P0, PT, PT, PT, UP0, 0x80, 0x0 ;  /* 0x000000000000781c */ /* 0x000fda0003f0f008 */
[----:B------:R-:W-:Y:S05]  /*13f0*/  @P0 BRA `(.L_x_789) ;  /* 0x00000000001c0947 */ /* 0x000fea0003800000 */
[----:B------:R-:W-:Y:S02]  /*1400*/  UISETP.NE.AND UP0, UPT, UR5, 0x1, UPT ;  /* 0x000000010500788c */ /* 0x000fe4000bf05270 */
[----:B------:R-:W-:-:S09]  /*1410*/  ULOP3.LUT UR4, URZ, UR4, URZ, 0x33, !UPT ;  /* 0x000000043f047292 */ /* 0x000fd2000f8e333f */
[----:B------:R-:W-:Y:S02]  /*1420*/  @UP0 ULDC.64 UR10, c[0x0][0x9e8] ;  /* 0x00027a00000a0ab9 */ /* 0x000fe40000000a00 */
[----:B------:R-:W-:-:S04]  /*1430*/  UIMAD.WIDE.U32 UR6, UR4, UR10, URZ ;  /* 0x0000000a040672a5 */ /* 0x000fc8000f8e003f */
[----:B------:R-:W-:-:S04]  /*1440*/  @UP0 USHF.R.U32.HI UR4, URZ, UR11, UR7 ;  /* 0x0000000b3f040299 */ /* 0x000fc80008011607 */
[----:B------:R-:W-:Y:S01]  /*1450*/  ULOP3.LUT UR4, URZ, UR4, URZ, 0x33, !UPT ;  /* 0x000000043f047292 */ /* 0x000fe2000f8e333f */
[----:B------:R-:W-:Y:S11]  /*1460*/  BRA `(.L_x_790) ;  /* 0x0000000000107947 */ /* 0x000ff60003800000 */
.L_x_789:
[----:B------:R-:W-:-:S11]  /*1470*/  UISETP.NE.AND UP0, UPT, UR5, 0x1, UPT ;  /* 0x000000010500788c */ /* 0x000fd6000bf05270 */
[----:B------:R-:W-:Y:S02]  /*1480*/  @UP0 ULDC.64 UR10, c[0x0][0x9e8] ;  /* 0x00027a00000a0ab9 */ /* 0x000fe40000000a00 */
[----:B------:R-:W-:-:S04]  /*1490*/  UIMAD.WIDE.U32 UR6, UR4, UR10, URZ ;  /* 0x0000000a040672a5 */ /* 0x000fc8000f8e003f */
[----:B------:R-:W-:-:S12]  /*14a0*/  @UP0 USHF.R.U32.HI UR4, URZ, UR11, UR7 ;  /* 0x0000000b3f040299 */ /* 0x000fd80008011607 */
.L_x_790:
[----:B------:R-:W-:-:S04]  /*14b0*/  UIMAD UR4, UR4, UR5, URZ ;  /* 0x00000005040472a4 */ /* 0x000fc8000f8e023f */
[----:B------:R-:W-:-:S04]  /*14c0*/  UISETP.LT.AND UP0, UPT, UR9, UR4, UPT ;  /* 0x000000040900728c */ /* 0x000fc8000bf01270 */
[----:B------:R-:W-:-:S12]  /*14d0*/  USEL UR9, UR9, UR4, !UP0 ;  /* 0x0000000409097287 */ /* 0x000fd8000c000000 */
.L_x_788:
[----:B------:R-:W-:Y:S01]  /*14e0*/  USHF.R.S32.HI UR4, URZ, 0x1f, UR9 ;  /* 0x0000001f3f047899 */ /* 0x000fe20008011409 */
[----:B------:R-:W-:Y:S02]  /*14f0*/  PLOP3.LUT P0, PT, PT, PT, PT, 0x80, 0x0 ;  /* 0x000000000000781c */ /* 0x000fe40003f0f070 */
[----:B------:R-:W-:Y:S02]  /*1500*/  CS2R R24, SRZ ;  /* 0x0000000000187805 */ /* 0x000fe4000001ff00 */
[----:B------:R-:W-:Y:S01]  /*1510*/  CS2R R34, SRZ ;  /* 0x0000000000227805 */ /* 0x000fe2000001ff00 */
[----:B------:R-:W-:Y:S01]  /*1520*/  ULEA.HI UR4, UR4, UR9, URZ, 0x7 ;  /* 0x0000000904047291 */ /* 0x000fe2000f8f383f */
[----:B------:R-:W-:Y:S01]  /*1530*/  IMAD.MOV.U32 R118, RZ, RZ, RZ ;  /* 0x000000ffff767224 */ /* 0x000fe200078e00ff */
[----:B------:R-:W-:Y:S01]  /*1540*/  CS2R R32, SRZ ;  /* 0x0000000000207805 */ /* 0x000fe2000001ff00 */
[----:B------:R-:W-:Y:S01]  /*1550*/  IMAD.MOV.U32 R21, RZ, RZ, RZ ;  /* 0x000000ffff157224 */ /* 0x000fe200078e00ff */
[----:B------:R-:W-:Y:S01]  /*1560*/  USHF.R.S32.HI UR4, URZ, 0x7, UR4 ;  /* 0x000000073f047899 */ /* 0x000fe20008011404 */
[----:B------:R-:W-:Y:S01]  /*1570*/  IMAD.MOV.U32 R114, RZ, RZ, RZ ;  /* 0x000000ffff727224 */ /* 0x000fe200078e00ff */
[----:B------:R-:W-:Y:S01]  /*1580*/  CS2R R14, SRZ ;  /* 0x00000000000e7805 */ /* 0x000fe2000001ff00 */
[----:B------:R-:W-:Y:S01]  /*1590*/  IMAD.MOV.U32 R29, RZ, RZ, RZ ;  /* 0x000000ffff1d7224 */ /* 0x000fe200078e00ff */
[----:B------:R-:W-:Y:S01]  /*15a0*/  UISETP.LT.AND UP0, UPT, URZ, UR4, UPT ;  /* 0x000000043f00728c */ /* 0x000fe2000bf01270 */
[----:B------:R-:W-:Y:S01]  /*15b0*/  IMAD.MOV.U32 R110, RZ, RZ, RZ ;  /* 0x000000ffff6e7224 */ /* 0x000fe200078e00ff */
[----:B------:R-:W-:Y:S01]  /*15c0*/  CS2R R12, SRZ ;  /* 0x00000000000c7805 */ /* 0x000fe2000001ff00 */
[----:B------:R-:W-:Y:S01]  /*15d0*/  IMAD.MOV.U32 R37, RZ, RZ, RZ ;  /* 0x000000ffff257224 */ /* 0x000fe200078e00ff */
[----:B------:R-:W-:Y:S01]  /*15e0*/  USEL UR43, URZ, UR4, !UP0 ;  /* 0x000000043f2b7287 */ /* 0x000fe2000c000000 */
[----:B------:R-:W-:Y:S01]  /*15f0*/  IMAD.MOV.U32 R106, RZ, RZ, RZ ;  /* 0x000000ffff6a7224 */ /* 0x000fe200078e00ff */
[----:B------:R-:W-:Y:S01]  /*1600*/  CS2R R102, SRZ ;  /* 0x0000000000667805 */ /* 0x000fe2000001ff00 */
[----:B------:R-:W-:Y:S01]  /*1610*/  IMAD.MOV.U32 R41, RZ, RZ, RZ ;  /* 0x000000ffff297224 */ /* 0x000fe200078e00ff */
[----:B------:R-:W-:-:S02]  /*1620*/  CS2R R100, SRZ ;  /* 0x0000000000647805 */ /* 0x000fc4000001ff00 */
[----:B------:R-:W-:Y:S02]  /*1630*/  CS2R R98, SRZ ;  /* 0x0000000000627805 */ /* 0x000fe4000001ff00 */
[----:B------:R-:W-:Y:S02]  /*1640*/  ISETP.GT.AND P1, PT, R88, UR43, PT ;  /* 0x0000002b58007c0c */ /* 0x000fe4000bf24270 */
[----:B------:R-:W-:Y:S02]  /*1650*/  CS2R R96, SRZ ;  /* 0x0000000000607805 */ /* 0x000fe4000001ff00 */
[----:B------:R-:W-:Y:S02]  /*1660*/  CS2R R94, SRZ ;  /* 0x00000000005e7805 */ /* 0x000fe4000001ff00 */
[----:B------:R-:W-:Y:S02]  /*1670*/  CS2R R92, SRZ ;  /* 0x00000000005c7805 */ /* 0x000fe4000001ff00 */
[----:B------:R-:W-:Y:S01]  /*1680*/  CS2R R90, SRZ ;  /* 0x00000000005a7805 */ /* 0x000fe2000001ff00 */
[----:B------:R-:W-:-:S02]  /*1690*/  IMAD.MOV.U32 R89, RZ, RZ, RZ ;  /* 0x000000ffff597224 */ /* 0x000fc400078e00ff */
[----:B------:R-:W-:Y:S02]  /*16a0*/  IMAD.MOV.U32 R26, RZ, RZ, RZ ;  /* 0x000000ffff1a7224 */ /* 0x000fe400078e00ff */
[----:B------:R-:W-:Y:S05]  /*16b0*/  @!P1 BRA `(.L_x_791) ;  /* 0x000000b400ac9947 */ /* 0x000fea0003800000 */
[----:B------:R-:W0:Y:S01]  /*16c0*/  SHFL.IDX PT, R0, R154, RZ, 0x1f ;  /* 0x00001fff9a007589 */ /* 0x000e2200000e0000 */
[----:B------:R-:W1:Y:S01]  /*16d0*/  S2UR UR6, SR_CgaCtaId ;  /* 0x00000000000679c3 */ /* 0x000e620000008800 */
[----:B------:R-:W-:Y:S01]  /*16e0*/  UMOV UR45, 0x400 ;  /* 0x00000400002d7882 */ /* 0x000fe20000000000 */
[----:B0-----:R-:W-:Y:S01]  /*16f0*/  R2UR UR44, R0 ;  /* 0x00000000002c72ca */ /* 0x001fe200000e0000 */
[----:B-1----:R-:W-:-:S12]  /*1700*/  ULEA UR45, UR6, UR45, 0x18 ;  /* 0x0000002d062d7291 */ /* 0x002fd8000f8ec03f */
[----:B------:R-:W-:Y:S02]  /*1710*/  UIMAD.WIDE UR4, UR44, 0x55555556, URZ ;  /* 0x555555562c0478a5 */ /* 0x000fe4000f8e023f */
[----:B------:R-:W-:Y:S02]  /*1720*/  UIADD3 UR4, UR45, 0x8400, URZ ;  /* 0x000084002d047890 */ /* 0x000fe4000fffe03f */
[----:B------:R-:W-:Y:S02]  /*1730*/  ULEA.HI UR5, UR5, UR5, URZ, 0x1 ;  /* 0x0000000505057291 */ /* 0x000fe4000f8f083f */
[----:B------:R-:W-:Y:S02]  /*1740*/  ULOP3.LUT UP0, URZ, UR4, 0x3ff, URZ, 0xc0, !UPT ;  /* 0x000003ff043f7892 */ /* 0x000fe4000f80c03f */
[----:B------:R-:W-:-:S04]  /*1750*/  UIMAD UR5, UR5, -0x3, UR44 ;  /* 0xfffffffd050578a4 */ /* 0x000fc8000f8e022c */
[----:B------:R-:W-:Y:S01]  /*1760*/  PLOP3.LUT P0, PT, PT, PT, UP0, 0x80, 0x0 ;  /* 0x000000000000781c */ /* 0x000fe20003f0f008 */
[----:B------:R-:W-:-:S04]  /*1770*/  ULEA UR5, UR5, UR4, 0xd ;  /* 0x0000000405057291 */ /* 0x000fc8000f8e683f */
[----:B------:R-:W-:-:S04]  /*1780*/  USHF.R.U32.HI UR5, URZ, 0x4, UR5 ;  /* 0x000000043f057899 */ /* 0x000fc80008011605 */
[----:B------:R-:W-:-:S04]  /*1790*/  ULOP3.LUT UR51, UR5, 0x3fff, URZ, 0xc0, !UPT ;  /* 0x00003fff05337892 */ /* 0x000fc8000f8ec03f */
[----:B------:R-:W-:Y:S08]  /*17a0*/  @!P0 BRA `(.L_x_792) ;  /* 0x0000000000408947 */ /* 0x000ff00003800000 */
        /* <DEDUP_REMOVED lines=16> */
.L_x_792:
[----:B------:R-:W-:Y:S01]  /*18b0*/  ULEA.HI UR4, UR46, UR46, URZ, 0x1 ;  /* 0x0000002e2e047291 */ /* 0x000fe2000f8f083f */
[----:B------:R-:W-:-:S03]  /*18c0*/  IMAD.U32 R2, RZ, RZ, UR47 ;  /* 0x0000002fff027e24 */ /* 0x000fc6000f8e00ff */
[----:B------:R-:W-:Y:S02]  /*18d0*/  ULOP3.LUT UR4, UR4, 0xfffffffe, URZ, 0xc0, !UPT ;  /* 0xfffffffe04047892 */ /* 0x000fe4000f8ec03f */
[----:B------:R-:W-:Y:S02]  /*18e0*/  ISETP.NE.AND P0, PT, R2, 0x3, PT ;  /* 0x000000030200780c */ /* 0x000fe40003f05270 */
[----:B------:R-:W-:-:S06]  /*18f0*/  UIADD3 UR4, UR46, -UR4, URZ ;  /* 0x800000042e047290 */ /* 0x000fcc000fffe03f */
[----:B------:R-:W-:-:S05]  /*1900*/  IMAD.U32 R0, RZ, RZ, UR4 ;  /* 0x00000004ff007e24 */ /* 0x000fca000f8e00ff */
[----:B------:R-:W-:-:S04]  /*1910*/  SHF.L.U32 R0, R0, 0x1f, RZ ;  /* 0x0000001f00007819 */ /* 0x000fc800000006ff */
[----:B------:R-:W0:Y:S02]  /*1920*/  SYNCS.PHASECHK.TRANS64.TRYWAIT P1, [UR45+0x16800], R0 ;  /* 0x01680000ff0075a7 */ /* 0x000e24000802016d */
[----:B0-----:R-:W-:Y:S05]  /*1930*/  @!P1 BRA `(.L_x_793) ;  /* 0x0000010800649947 */ /* 0x001fea0003800000 */
.L_x_965:
[----:B------:R-:W-:Y:S05]  /*1940*/  @!P0 BRA `(.L_x_794) ;  /* 0x0000000000048947 */ /* 0x000fea0003800000 */
[----:B------:R-:W-:Y:S01]  /*1950*/  BPT.TRAP 0x1 ;  /* 0x000000040000795c */ /* 0x000fe20000300000 */
.L_x_794:
[----:B------:R-:W-:Y:S02]  /*1960*/  IMAD.U32 R5, RZ, RZ, UR37 ;  /* 0x00000025ff057e24 */ /* 0x000fe4000f8e00ff */
[----:B0-----:R-:W-:-:S03]  /*1970*/  IMAD.U32 R0, RZ, RZ, UR36 ;  /* 0x00000024ff007e24 */ /* 0x001fc6000f8e00ff */
[----:B------:R-:W-:Y:S02]  /*1980*/  LEA R5, R5, UR45, 0x3 ;  /* 0x0000002d05057c11 */ /* 0x000fe4000f8e18ff */
[----:B------:R-:W-:-:S04]  /*1990*/  SHF.L.U32 R0, R0, 0x1f, RZ ;  /* 0x0000001f00007819 */ /* 0x000fc800000006ff */
[----:B------:R0:W1:Y:S01]  /*19a0*/  SYNCS.PHASECHK.TRANS64.TRYWAIT P2, [R5+URZ+0x16830], R0 ;  /* 0x01683000050075a7 */ /* 0x000062000804017f */
[----:B------:R-:W-:Y:S05]  /*19b0*/  @!P0 BRA `(.L_x_795) ;  /* 0x0000000000048947 */ /* 0x000fea0003800000 */
[----:B------:R-:W-:Y:S01]  /*19c0*/  BPT.TRAP 0x1 ;  /* 0x000000040000795c */ /* 0x000fe20000300000 */
.L_x_795:
[----:B------:R-:W2:Y:S02]  /*19d0*/  S2R R2, SR_TID.X ;  /* 0x0000000000027919 */ /* 0x000ea40000002100 */
[----:B--2---:R-:W-:Y:S01]  /*19e0*/  LOP3.LUT P1, RZ, R2, 0x7f, RZ, 0xc0, !PT ;  /* 0x0000007f02ff7812 */ /* 0x004fe2000782c0ff */
[----:B-1----:R-:W-:-:S12]  /*19f0*/  @P2 BRA `(.L_x_796) ;  /* 0x0000000000082947 */ /* 0x002fd80003800000 */
[----:B------:R-:W1:Y:S02]  /*1a00*/  SYNCS.PHASECHK.TRANS64.TRYWAIT P2, [R5+URZ+0x16830], R0 ;  /* 0x01683000050075a7 */ /* 0x000e64000804017f */
[----:B-1----:R-:W-:Y:S05]  /*1a10*/  @!P2 BRA `(.L_x_797) ;  /* 0x000001080044a947 */ /* 0x002fea0003800000 */
.L_x_796:
[----:B------:R-:W-:Y:S05]  /*1a20*/  WARPSYNC.ALL ;  /* 0x0000000000007948 */ /* 0x000fea0003800000 */
[----:B------:R-:W-:Y:S01]  /*1a30*/  UIADD3 UR4, UR45, 0xe400, URZ ;  /* 0x0000e4002d047890 */ /* 0x000fe2000fffe03f */
[----:B------:R-:W-:Y:S01]  /*1a40*/  WARPGROUP.ARRIVE ;  /* 0x00000000000079c5 */ /* 0x000fe20000000000 */
[----:B------:R-:W-:Y:S01]  /*1a50*/  ULOP3.LUT UR16, UR51, 0x10000, URZ, 0xfc, !UPT ;  /* 0x0001000033107892 */ /* 0x000fe2000f8efc3f */
[----:B01----:R-:W-:Y:S01]  /*1a60*/  VIADD R0, R17, UR39 ;  /* 0x0000002711007c36 */ /* 0x003fe20008000000 */
[----:B------:R-:W-:Y:S01]  /*1a70*/  USHF.R.U32.HI UR4, URZ, 0x4, UR4 ;  /* 0x000000043f047899 */ /* 0x000fe20008011604 */
[----:B------:R-:W0:Y:S01]  /*1a80*/  LDC R6, c[0x0][0x2f0] ;  /* 0x0000bc00ff067b82 */ /* 0x000e220000000800 */
[----:B------:R-:W-:Y:S01]  /*1a90*/  UMOV UR17, 0x40000040 ;  /* 0x4000004000117882 */ /* 0x000fe20000000000 */
[----:B------:R-:W-:Y:S01]  /*1aa0*/  UMOV UR19, 0x40000040 ;  /* 0x4000004000137882 */ /* 0x000fe20000000000 */
[----:B------:R-:W-:Y:S01]  /*1ab0*/  ULOP3.LUT UR4, UR4, 0x3fff, URZ, 0xc0, !UPT ;  /* 0x00003fff04047892 */ /* 0x000fe2000f8ec03f */
[----:B------:R-:W-:Y:S01]  /*1ac0*/  IMAD.MOV.U32 R2, RZ, RZ, R0 ;  /* 0x000000ffff027224 */ /* 0x000fe200078e0000 */
[----:B------:R-:W-:Y:S01]  /*1ad0*/  UMOV UR5, 0x40000040 ;  /* 0x4000004000057882 */ /* 0x000fe20000000000 */
[----:B------:R-:W-:Y:S01]  /*1ae0*/  UMOV UR7, 0x40000040 ;  /* 0x4000004000077882 */ /* 0x000fe20000000000 */
[----:B------:R-:W-:Y:S01]  /*1af0*/  ULOP3.LUT UR20, UR4, 0x10000, URZ, 0xfc, !UPT ;  /* 0x0001000004147892 */ /* 0x000fe2000f8efc3f */
[----:B------:R-:W1:Y:S01]  /*1b00*/  LDC R7, c[0x0][0x288] ;  /* 0x0000a200ff077b82 */ /* 0x000e620000000800 */
[----:B------:R-:W-:Y:S01]  /*1b10*/  UIADD3 UR4, UR16, 0x2, URZ ;  /* 0x0000000210047890 */ /* 0x000fe2000fffe03f */
[----:B------:R-:W-:Y:S01]  /*1b20*/  IMAD.MOV.U32 R3, RZ, RZ, -0x80 ;  /* 0xffffff80ff037424 */ /* 0x000fe200078e00ff */
[----:B------:R-:W-:-:S02]  /*1b30*/  ULEA UR18, UR37, UR20, 0xa ;  /* 0x0000001425127291 */ /* 0x000fc4000f8e503f */
[----:B------:R-:W-:Y:S01]  /*1b40*/  UIADD3 UR8, UR16, 0x4, URZ ;  /* 0x0000000410087890 */ /* 0x000fe2000fffe03f */
[----:B------:R-:W-:Y:S01]  /*1b50*/  IMAD R9, R88, R3, 0x80 ;  /* 0x0000008058097424 */ /* 0x000fe200078e0203 */
[----:B------:R-:W-:Y:S02]  /*1b60*/  UIADD3 UR6, UR18, 0x2, URZ ;  /* 0x0000000212067890 */ /* 0x000fe4000fffe03f */
[----:B------:R-:W-:Y:S01]  /*1b70*/  UIADD3 UR10, UR18, 0x4, URZ ;  /* 0x00000004120a7890 */ /* 0x000fe2000fffe03f */
[----:B------:R-:W-:Y:S01]  /*1b80*/  VIADD R3, R9, 0x1 ;  /* 0x0000000109037836 */ /* 0x000fe20000000000 */
[----:B------:R-:W-:Y:S01]  /*1b90*/  UMOV UR9, 0x40000040 ;  /* 0x4000004000097882 */ /* 0x000fe20000000000 */
[----:B------:R-:W-:Y:S01]  /*1ba0*/  HGMMA.64x128x16.F32.BF16 R24, gdesc[UR16], RZ, !UPT, gsb0 ;  /* 0x01e00000101879f0 */ /* 0x000fe2000c0018ff */
[----:B------:R-:W-:Y:S01]  /*1bb0*/  UMOV UR11, 0x40000040 ;  /* 0x40000040000b7882 */ /* 0x000fe20000000000 */
[----:B------:R-:W-:Y:S01]  /*1bc0*/  UIADD3 UR12, UR16, 0x6, URZ ;  /* 0x00000006100c7890 */ /* 0x000fe2000fffe03f */
[----:B------:R-:W-:Y:S01]  /*1bd0*/  IMAD R3, R16, -0x2, R3 ;  /* 0xfffffffe10037824 */ /* 0x000fe200078e0203 */
[----:B------:R-:W-:Y:S01]  /*1be0*/  UIADD3 UR14, UR18, 0x6, URZ ;  /* 0x00000006120e7890 */ /* 0x000fe2000fffe03f */
[----:B------:R-:W-:Y:S01]  /*1bf0*/  UMOV UR13, 0x40000040 ;  /* 0x40000040000d7882 */ /* 0x000fe20000000000 */
[----:B------:R-:W-:Y:S01]  /*1c00*/  UMOV UR15, 0x40000040 ;  /* 0x40000040000f7882 */ /* 0x000fe20000000000 */
[----:B------:R-:W-:Y:S01]  /*1c10*/  ULDC UR22, c[0x0][0x9dc] ;  /* 0x0002770000167ab9 */ /* 0x000fe20000000800 */
[----:B------:R-:W-:-:S02]  /*1c20*/  WARPGROUP.DEPBAR.LE gsb0, 0x0 ;  /* 0x00008000000079c5 */ /* 0x000fc40000010000 */
[----:B------:R-:W-:-:S06]  /*1c30*/  WARPGROUP.ARRIVE ;  /* 0x00000000000079c5 */ /* 0x000fcc0000000000 */
[----:B------:R-:W-:Y:S01]  /*1c40*/  HGMMA.64x128x16.F32.BF16 R24, gdesc[UR4], R24, gsb0 ;  /* 0x01e00000041879f0 */ /* 0x000fe20008001818 */
[----:B------:R-:W-:Y:S02]  /*1c50*/  ULDC UR6, c[0x0][0x448] ;  /* 0x0001120000067ab9 */ /* 0x000fe40000000800 */
[----:B------:R-:W-:-:S06]  /*1c60*/  UISETP.NE.AND UP0, UPT, UR6, 0x1, UPT ;  /* 0x000000010600788c */ /* 0x000fcc000bf05270 */
[----:B------:R-:W-:Y:S02]  /*1c70*/  PLOP3.LUT P2, PT, PT, PT, UP0, 0x80, 0x0 ;  /* 0x000000000000781c */ /* 0x000fe40003f4f008 */
[----:B------:R-:W-:-:S03]  /*1c80*/  PLOP3.LUT P3, PT, PT, PT, UP0, 0x80, 0x0 ;  /* 0x000000000000781c */ /* 0x000fc60003f6f008 */
[----:B------:R-:W-:-:S08]  /*1c90*/  @UP0 ULDC UR6, c[0x0][0x44c] ;  /* 0x0001130000060ab9 */ /* 0x000fd00000000800 */
[----:B------:R-:W-:Y:S01]  /*1ca0*/  @P2 IMAD.HI.U32 R4, R0, UR6, RZ ;  /* 0x0000000600042c27 */ /* 0x000fe2000f8e00ff */
[----:B------:R-:W-:-:S03]  /*1cb0*/  @UP0 ULDC UR6, c[0x0][0x450] ;  /* 0x0001140000060ab9 */ /* 0x000fc60000000800 */
[----:B------:R-:W-:Y:S01]  /*1cc0*/  @!P1 VIADD R0, R5, 0x16840 ;  /* 0x0001684005009836 */ /* 0x000fe20000000000 */
[----:B------:R-:W-:Y:S01]  /*1cd0*/  @P3 SHF.R.U32.HI R2, RZ, UR6, R4 ;  /* 0x00000006ff023c19 */ /* 0x000fe20008011604 */
[----:B------:R-:W-:Y:S01]  /*1ce0*/  ULDC.64 UR6, c[0x0][0x9e0] ;  /* 0x0002780000067ab9 */ /* 0x000fe20000000a00 */
[----:B------:R-:W-:Y:S01]  /*1cf0*/  LEA R5, R88, 0xffffff80, 0x7 ;  /* 0xffffff8058057811 */ /* 0x000fe200078e38ff */
[----:B------:R-:W-:Y:S01]  /*1d00*/  UISETP.GE.AND UP1, UPT, UR7, 0x1, UPT ;  /* 0x000000010700788c */ /* 0x000fe2000bf26270 */
[----:B------:R-:W-:Y:S01]  /*1d10*/  @!P1 PRMT R0, RZ, 0x654, R0 ;  /* 0x00000654ff009816 */ /* 0x000fe20000000000 */
[----:B------:R-:W2:Y:S04]  /*1d20*/  SHFL.IDX PT, R13, R2, RZ, 0x1c1f ;  /* 0x001c1fff020d7589 */ /* 0x000ea800000e0000 */
[----:B------:R-:W-:Y:S01]  /*1d30*/  PLOP3.LUT P2, PT, PT, PT, UP1, 0x40, 0x0 ;  /* 0x000000000000781c */ /* 0x000fe20003f4e818 */
[----:B------:R-:W-:-:S02]  /*1d40*/  WARPGROUP.DEPBAR.LE gsb0, 0x0 ;  /* 0x00008000000079c5 */ /* 0x000fc40000010000 */
[----:B------:R-:W-:-:S06]  /*1d50*/  WARPGROUP.ARRIVE ;  /* 0x00000000000079c5 */ /* 0x000fcc0000000000 */
[----:B------:R-:W-:Y:S01]  /*1d60*/  HGMMA.64x128x16.F32.BF16 R24, gdesc[UR8], R24, gsb0 ;  /* 0x01e00000081879f0 */ /* 0x000fe20008001818 */
[----:B------:R-:W-:Y:S02]  /*1d70*/  ULOP3.LUT UR10, URZ, UR22, URZ, 0x33, !UPT ;  /* 0x000000163f0a7292 */ /* 0x000fe4000f8e333f */
[----:B------:R-:W-:Y:S02]  /*1d80*/  WARPGROUP.DEPBAR.LE gsb0, 0x0 ;  /* 0x00008000000079c5 */ /* 0x000fe40000010000 */
[----:B------:R-:W-:-:S07]  /*1d90*/  WARPGROUP.ARRIVE ;  /* 0x00000000000079c5 */ /* 0x000fce0000000000 */
[----:B------:R-:W-:Y:S03]  /*1da0*/  HGMMA.64x128x16.F32.BF16 R24, gdesc[UR12], R24, gsb0 ;  /* 0x01e000000c1879f0 */ /* 0x000fe60008001818 */
[----:B------:R-:W-:Y:S02]  /*1db0*/  WARPGROUP.DEPBAR.LE gsb0, 0x0 ;  /* 0x00008000000079c5 */ /* 0x000fe40000010000 */
[----:B------:R0:W-:Y:S02]  /*1dc0*/  @!P1 SYNCS.ARRIVE.TRANS64.RED.A1T0 RZ, [R0+URZ], RZ ;  /* 0x000000ff00ff99a7 */ /* 0x0001e4000810043f */
[C---:B0-----:R-:W-:Y:S02]  /*1dd0*/  IMAD R0, R6.reuse, UR41, R3 ;  /* 0x0000002906007c24 */ /* 0x041fe4000f8e0203 */
[----:B------:R-:W-:Y:S02]  /*1de0*/  IMAD R3, R6, UR41, R9 ;  /* 0x0000002906037c24 */ /* 0x000fe4000f8e0209 */
[----:B-1----:R-:W-:-:S02]  /*1df0*/  IMAD.IADD R0, R0, 0x1, -R7 ;  /* 0x0000000100007824 */ /* 0x002fc400078e0a07 */
[----:B------:R-:W-:Y:S02]  /*1e00*/  IMAD R10, R16, -0x2, R3 ;  /* 0xfffffffe100a7824 */ /* 0x000fe400078e0203 */
[C---:B------:R-:W-:Y:S02]  /*1e10*/  VIADD R11, R0.reuse, UR6 ;  /* 0x00000006000b7c36 */ /* 0x040fe40008000000 */
[----:B------:R-:W-:-:S03]  /*1e20*/  VIADD R12, R0, UR10 ;  /* 0x0000000a000c7c36 */ /* 0x000fc60008000000 */
[----:B--2---:R-:W-:Y:S01]  /*1e30*/  VIADDMNMX R0, R13, R11, R10, PT ;  /* 0x0000000b0d007246 */ /* 0x004fe2000380010a */
[----:B------:R-:W-:Y:S01]  /*1e40*/  IMAD.IADD R4, R12, 0x1, R13 ;  /* 0x000000010c047824 */ /* 0x000fe200078e020d */
[----:B------:R-:W-:Y:S06]  /*1e50*/  @P2 BRA `(.L_x_798) ;  /* 0x00000000005c2947 */ /* 0x000fec0003800000 */
[----:B------:R-:W-:Y:S01]  /*1e60*/  IMAD R8, R6, UR41, R13 ;  /* 0x0000002906087c24 */ /* 0x000fe2000f8e020d */
[----:B------:R-:W-:Y:S03]  /*1e70*/  BSSY B0, `(.L_x_799) ;  /* 0x0000011000007945 */ /* 0x000fe60003800000 */
[----:B------:R-:W-:-:S05]  /*1e80*/  IMAD.IADD R8, R8, 0x1, -R7 ;  /* 0x0000000108087824 */ /* 0x000fca00078e0a07 */
[----:B------:R-:W-:-:S13]  /*1e90*/  ISETP.GT.AND P2, PT, R8, -0x1, PT ;  /* 0xffffffff0800780c */ /* 0x000fda0003f44270 */
[----:B------:R-:W-:Y:S05]  /*1ea0*/  @P2 BRA `(.L_x_800) ;  /* 0x0000000000202947 */ /* 0x000fea0003800000 */
[----:B------:R-:W-:Y:S01]  /*1eb0*/  UISETP.NE.AND UP2, UPT, UR7, 0x1, UPT ;  /* 0x000000010700788c */ /* 0x000fe2000bf45270 */
[----:B------:R-:W-:-:S05]  /*1ec0*/  LOP3.LUT R8, RZ, R8, RZ, 0x33, !PT ;  /* 0x00000008ff087212 */ /* 0x000fca00078e33ff */
[----:B------:R-:W-:-:S05]  /*1ed0*/  PLOP3.LUT P2, PT, PT, PT, UP2, 0x80, 0x0 ;  /* 0x000000000000781c */ /* 0x000fca0003f4f028 */
[----:B------:R-:W-:-:S08]  /*1ee0*/  @UP2 ULDC.64 UR10, c[0x0][0x9e8] ;  /* 0x00027a00000a2ab9 */ /* 0x000fd00000000a00 */
[----:B------:R-:W-:-:S05]  /*1ef0*/  @P2 IMAD.HI.U32 R3, R8, UR10, RZ ;  /* 0x0000000a08032c27 */ /* 0x000fca000f8e00ff */
[----:B------:R-:W-:-:S04]  /*1f00*/  @P2 SHF.R.U32.HI R8, RZ, UR11, R3 ;  /* 0x0000000bff082c19 */ /* 0x000fc80008011603 */
[----:B------:R-:W-:Y:S01]  /*1f10*/  LOP3.LUT R8, RZ, R8, RZ, 0x33, !PT ;  /* 0x00000008ff087212 */ /* 0x000fe200078e33ff */
[----:B------:R-:W-:Y:S06]  /*1f20*/  BRA `(.L_x_801) ;  /* 0x0000000000147947 */ /* 0x000fec0003800000 */
.L_x_800:
[----:B------:R-:W-:-:S06]  /*1f30*/  UISETP.NE.AND UP2, UPT, UR7, 0x1, UPT ;  /* 0x000000010700788c */ /* 0x000fcc000bf45270 */
[----:B------:R-:W-:-:S05]  /*1f40*/  PLOP3.LUT P2, PT, PT, PT, UP2, 0x80, 0x0 ;  /* 0x000000000000781c */ /* 0x000fca0003f4f028 */
[----:B------:R-:W-:-:S08]  /*1f50*/  @UP2 ULDC.64 UR10, c[0x0][0x9e8] ;  /* 0x00027a00000a2ab9 */ /* 0x000fd00000000a00 */
[----:B------:R-:W-:-:S05]  /*1f60*/  @P2 IMAD.HI.U32 R3, R8, UR10, RZ ;  /* 0x0000000a08032c27 */ /* 0x000fca000f8e00ff */
[----:B------:R-:W-:-:S07]  /*1f70*/  @P2 SHF.R.U32.HI R8, RZ, UR11, R3 ;  /* 0x0000000bff082c19 */ /* 0x000fce0008011603 */
.L_x_801:
[----:B------:R-:W-:Y:S05]  /*1f80*/  BSYNC B0 ;  /* 0x0000000000007941 */ /* 0x000fea0003800000 */
.L_x_799:
[----:B------:R-:W-:-:S04]  /*1f90*/  IMAD R3, R8, UR7, -R5 ;  /* 0x0000000708037c24 */ /* 0x000fc8000f8e0a05 */
[----:B------:R-:W-:-:S05]  /*1fa0*/  IMAD R3, R16, -0x2, R3 ;  /* 0xfffffffe10037824 */ /* 0x000fca00078e0203 */
[----:B------:R-:W-:Y:S02]  /*1fb0*/  VIMNMX R4, R4, R3, !PT ;  /* 0x0000000304047248 */ /* 0x000fe40007fe0100 */
[----:B------:R-:W-:-:S07]  /*1fc0*/  VIADDMNMX R0, R3, UR7, R0, PT ;  /* 0x0000000703007c46 */ /* 0x000fce000b800100 */
.L_x_798:
[C---:B------:R-:W-:Y:S02]  /*1fd0*/  ISETP.GE.AND P4, PT, R9.reuse, 0x9, PT ;  /* 0x000000090900780c */ /* 0x040fe40003f86270 */
[C---:B------:R-:W-:Y:S02]  /*1fe0*/  ISETP.GE.AND P2, PT, R9.reuse, 0x2, PT ;  /* 0x000000020900780c */ /* 0x040fe40003f46270 */
[----:B------:R-:W-:Y:S02]  /*1ff0*/  ISETP.GE.AND P5, PT, R9, 0xa, PT ;  /* 0x0000000a0900780c */ /* 0x000fe40003fa6270 */
[----:B------:R-:W-:Y:S02]  /*2000*/  LOP3.LUT R23, R23, 0xfffffffd, RZ, 0xc0, !PT ;  /* 0xfffffffd17177812 */ /* 0x000fe400078ec0ff */
[----:B------:R-:W-:-:S04]  /*2010*/  ISETP.GT.AND P3, PT, R4, 0x1, !P2 ;  /* 0x000000010400780c */ /* 0x000fc80005764270 */
[----:B------:R-:W-:Y:S02]  /*2020*/  ISETP.LT.OR P3, PT, R0, 0x2, P3 ;  /* 0x000000020000780c */ /* 0x000fe40001f61670 */
[----:B------:R-:W-:Y:S02]  /*2030*/  @P4 LOP3.LUT R23, R23, 0x2, RZ, 0xfc, !PT ;  /* 0x0000000217174812 */ /* 0x000fe400078efcff */
[----:B------:R-:W-:Y:S02]  /*2040*/  FSEL R25, R25, -INF , !P3 ;  /* 0xff80000019197808 */ /* 0x000fe40005800000 */
[----:B------:R-:W-:Y:S02]  /*2050*/  LOP3.LUT R23, R23, 0xfffffffb, RZ, 0xc0, !PT ;  /* 0xfffffffb17177812 */ /* 0x000fe400078ec0ff */
[----:B------:R-:W-:Y:S02]  /*2060*/  ISETP.GT.AND P4, PT, R4, 0x8, !P4 ;  /* 0x000000080400780c */ /* 0x000fe40006784270 */
[----:B------:R-:W-:-:S02]  /*2070*/  @P5 LOP3.LUT R23, R23, 0x4, RZ, 0xfc, !PT ;  /* 0x0000000417175812 */ /* 0x000fc400078efcff */
[----:B------:R-:W-:Y:S02]  /*2080*/  ISETP.GT.AND P3, PT, R4, 0x9, !P5 ;  /* 0x000000090400780c */ /* 0x000fe40006f64270 */
[C---:B------:R-:W-:Y:S02]  /*2090*/  ISETP.GE.AND P5, PT, R9.reuse, 0x11, PT ;  /* 0x000000110900780c */ /* 0x040fe40003fa6270 */
[C---:B------:R-:W-:Y:S02]  /*20a0*/  ISETP.LT.OR P4, PT, R0.reuse, 0x9, P4 ;  /* 0x000000090000780c */ /* 0x040fe40002781670 */
[----:B------:R-:W-:Y:S02]  /*20b0*/  ISETP.LT.OR P3, PT, R0, 0xa, P3 ;  /* 0x0000000a0000780c */ /* 0x000fe40001f61670 */
[----:B------:R-:W-:Y:S02]  /*20c0*/  FSEL R28, R28, -INF , !P4 ;  /* 0xff8000001c1c7808 */ /* 0x000fe40006000000 */
[----:B------:R-:W-:-:S02]  /*20d0*/  ISETP.GE.AND P4, PT, R9, 0x12, PT ;  /* 0x000000120900780c */ /* 0x000fc40003f86270 */
[----:B------:R-:W-:Y:S02]  /*20e0*/  LOP3.LUT R23, R23, 0xfffffff7, RZ, 0xc0, !PT ;  /* 0xfffffff717177812 */ /* 0x000fe400078ec0ff */
[----:B------:R-:W-:Y:S02]  /*20f0*/  FSEL R29, R29, -INF , !P3 ;  /* 0xff8000001d1d7808 */ /* 0x000fe40005800000 */
[----:B------:R-:W-:Y:S02]  /*2100*/  ISETP.GT.AND P3, PT, R4, 0x10, !P5 ;  /* 0x000000100400780c */ /* 0x000fe40006f64270 */
[----:B------:R-:W-:Y:S02]  /*2110*/  @P5 LOP3.LUT R23, R23, 0x8, RZ, 0xfc, !PT ;  /* 0x0000000817175812 */ /* 0x000fe400078efcff */
[----:B------:R-:W-:Y:S02]  /*2120*/  ISETP.LT.OR P3, PT, R0, 0x11, P3 ;  /* 0x000000110000780c */ /* 0x000fe40001f61670 */
[----:B------:R-:W-:-:S02]  /*2130*/  LOP3.LUT R23, R23, 0xfdffffff, RZ, 0xc0, !PT ;  /* 0xfdffffff17177812 */ /* 0x000fc400078ec0ff */
[----:B------:R-:W-:Y:S02]  /*2140*/  FSEL R32, R32, -INF , !P3 ;  /* 0xff80000020207808 */ /* 0x000fe40005800000 */
[----:B------:R-:W-:Y:S02]  /*2150*/  @P4 LOP3.LUT R23, R23, 0x2000000, RZ, 0xfc, !PT ;  /* 0x0200000017174812 */ /* 0x000fe400078efcff */
[----:B------:R-:W-:Y:S02]  /*2160*/  ISETP.GT.AND P3, PT, R4, 0x11, !P4 ;  /* 0x000000110400780c */ /* 0x000fe40006764270 */
[----:B------:R-:W-:Y:S02]  /*2170*/  ISETP.GE.AND P4, PT, R9, 0x19, PT ;  /* 0x000000190900780c */ /* 0x000fe40003f86270 */
[----:B------:R-:W-:Y:S02]  /*2180*/  ISETP.LT.OR P3, PT, R0, 0x12, P3 ;  /* 0x000000120000780c */ /* 0x000fe40001f61670 */
[----:B------:R-:W-:-:S02]  /*2190*/  LOP3.LUT R23, R23, 0xfeffffff, RZ, 0xc0, !PT ;  /* 0xfeffffff17177812 */ /* 0x000fc400078ec0ff */
[----:B------:R-:W-:Y:S02]  /*21a0*/  FSEL R33, R33, -INF , !P3 ;  /* 0xff80000021217808 */ /* 0x000fe40005800000 */
[----:B------:R-:W-:-:S04]  /*21b0*/  ISETP.GT.AND P3, PT, R4, 0x18, !P4 ;  /* 0x000000180400780c */ /* 0x000fc80006764270 */
[----:B------:R-:W-:Y:S02]  /*21c0*/  ISETP.LT.OR P3, PT, R0, 0x19, P3 ;  /* 0x000000190000780c */ /* 0x000fe40001f61670 */
[----:B------:R-:W-:Y:S02]  /*21d0*/  @P4 LOP3.LUT R23, R23, 0x1000000, RZ, 0xfc, !PT ;  /* 0x0100000017174812 */ /* 0x000fe400078efcff */
[----:B------:R-:W-:Y:S02]  /*21e0*/  ISETP.GE.AND P4, PT, R9, 0x1a, PT ;  /* 0x0000001a0900780c */ /* 0x000fe40003f86270 */
[----:B------:R-:W-:Y:S02]  /*21f0*/  LOP3.LUT R23, R23, 0xff7fffff, RZ, 0xc0, !PT ;  /* 0xff7fffff17177812 */ /* 0x000fe400078ec0ff */
[----:B------:R-:W-:Y:S02]  /*2200*/  FSEL R36, R36, -INF , !P3 ;  /* 0xff80000024247808 */ /* 0x000fe40005800000 */
[----:B------:R-:W-:-:S04]  /*2210*/  ISETP.GT.AND P3, PT, R4, 0x19, !P4 ;  /* 0x000000190400780c */ /* 0x000fc80006764270 */
[----:B------:R-:W-:-:S03]  /*2220*/  ISETP.LT.OR P3, PT, R0, 0x1a, P3 ;  /* 0x0000001a0000780c */ /* 0x000fc60001f61670 */
        /* <DEDUP_REMOVED lines=110> */
[----:B------:R-:W-:Y:S02]  /*2910*/  FSEL R73, R73, -INF , !P3 ;  /* 0xff80000049497808 */ /* 0x000fe40005800000 */
[----:B------:R-:W-:Y:S02]  /*2920*/  LOP3.LUT R23, R23, 0xffffffef, RZ, 0xc0, !PT ;  /* 0xffffffef17177812 */ /* 0x000fe400078ec0ff */
[----:B------:R-:W-:-:S04]  /*2930*/  ISETP.GT.AND P3, PT, R4, 0x68, !P4 ;  /* 0x000000680400780c */ /* 0x000fc80006764270 */
[----:B------:R-:W-:-:S03]  /*2940*/  ISETP.LT.OR P3, PT, R0, 0x69, P3 ;  /* 0x000000690000780c */ /* 0x000fc60001f61670 */
[----:B------:R-:W-:Y:S02]  /*2950*/  @P4 LOP3.LUT R23, R23, 0x10, RZ, 0xfc, !PT ;  /* 0x0000001017174812 */ /* 0x000fe400078efcff */
[----:B------:R-:W-:Y:S02]  /*2960*/  ISETP.GE.AND P4, PT, R9, 0x6a, PT ;  /* 0x0000006a0900780c */ /* 0x000fe40003f86270 */
[----:B------:R-:W-:Y:S02]  /*2970*/  FSEL R76, R76, -INF , !P3 ;  /* 0xff8000004c4c7808 */ /* 0x000fe40005800000 */
[----:B------:R-:W-:Y:S02]  /*2980*/  ISETP.GT.AND P3, PT, R4, 0x69, !P4 ;  /* 0x000000690400780c */ /* 0x000fe40006764270 */
[----:B------:R-:W-:Y:S02]  /*2990*/  LOP3.LUT R23, R23, 0xfbffffff, RZ, 0xc0, !PT ;  /* 0xfbffffff17177812 */ /* 0x000fe400078ec0ff */
[----:B------:R-:W-:-:S04]  /*29a0*/  ISETP.LT.OR P3, PT, R0, 0x6a, P3 ;  /* 0x0000006a0000780c */ /* 0x000fc80001f61670 */
[----:B------:R-:W-:Y:S02]  /*29b0*/  FSEL R77, R77, -INF , !P3 ;  /* 0xff8000004d4d7808 */ /* 0x000fe40005800000 */
[----:B------:R-:W-:Y:S02]  /*29c0*/  ISETP.GE.AND P3, PT, R9, 0x71, PT ;  /* 0x000000710900780c */ /* 0x000fe40003f66270 */
[----:B------:R-:W-:Y:S02]  /*29d0*/  @P4 LOP3.LUT R23, R23, 0x4000000, RZ, 0xfc, !PT ;  /* 0x0400000017174812 */ /* 0x000fe400078efcff */
[----:B------:R-:W-:Y:S02]  /*29e0*/  ISETP.GT.AND P4, PT, R4, 0x70, !P3 ;  /* 0x000000700400780c */ /* 0x000fe40005f84270 */
[----:B------:R-:W-:Y:S02]  /*29f0*/  LOP3.LUT R23, R23, 0xfffffffe, RZ, 0xc0, !PT ;  /* 0xfffffffe17177812 */ /* 0x000fe400078ec0ff */
[----:B------:R-:W-:-:S04]  /*2a00*/  ISETP.LT.OR P4, PT, R0, 0x71, P4 ;  /* 0x000000710000780c */ /* 0x000fc80002781670 */
[----:B------:R-:W-:Y:S02]  /*2a10*/  FSEL R80, R80, -INF , !P4 ;  /* 0xff80000050507808 */ /* 0x000fe40006000000 */
[----:B------:R-:W-:-:S04]  /*2a20*/  ISETP.GE.AND P4, PT, R9, 0x72, PT ;  /* 0x000000720900780c */ /* 0x000fc80003f86270 */
[----:B------:R-:W-:-:S04]  /*2a30*/  ISETP.GT.AND P5, PT, R4, 0x71, !P4 ;  /* 0x000000710400780c */ /* 0x000fc800067a4270 */
[----:B------:R-:W-:-:S04]  /*2a40*/  ISETP.LT.OR P5, PT, R0, 0x72, P5 ;  /* 0x000000720000780c */ /* 0x000fc80002fa1670 */
[----:B------:R-:W-:Y:S02]  /*2a50*/  FSEL R81, R81, -INF , !P5 ;  /* 0xff80000051517808 */ /* 0x000fe40006800000 */
[----:B------:R-:W-:-:S04]  /*2a60*/  ISETP.GE.AND P5, PT, R9, 0x79, PT ;  /* 0x000000790900780c */ /* 0x000fc80003fa6270 */
[----:B------:R-:W-:-:S04]  /*2a70*/  ISETP.GT.AND P6, PT, R4, 0x78, !P5 ;  /* 0x000000780400780c */ /* 0x000fc80006fc4270 */
[----:B------:R-:W-:-:S04]  /*2a80*/  ISETP.LT.OR P6, PT, R0, 0x79, P6 ;  /* 0x000000790000780c */ /* 0x000fc800037c1670 */
[----:B------:R-:W-:Y:S02]  /*2a90*/  FSEL R84, R84, -INF , !P6 ;  /* 0xff80000054547808 */ /* 0x000fe40007000000 */
[----:B------:R-:W-:-:S13]  /*2aa0*/  ISETP.GE.AND P6, PT, R9, 0x1, PT ;  /* 0x000000010900780c */ /* 0x000fda0003fc6270 */
[----:B------:R-:W-:Y:S02]  /*2ab0*/  @P6 LOP3.LUT R23, R23, 0x1, RZ, 0xfc, !PT ;  /* 0x0000000117176812 */ /* 0x000fe400078efcff */
[----:B------:R-:W-:Y:S02]  /*2ac0*/  ISETP.GT.AND P6, PT, R4, RZ, !P6 ;  /* 0x000000ff0400720c */ /* 0x000fe400077c4270 */
[----:B------:R-:W-:Y:S02]  /*2ad0*/  LOP3.LUT R23, R23, 0xf7ffffff, RZ, 0xc0, !PT ;  /* 0xf7ffffff17177812 */ /* 0x000fe400078ec0ff */
[----:B------:R-:W-:-:S04]  /*2ae0*/  ISETP.LT.OR P6, PT, R0, 0x1, P6 ;  /* 0x000000010000780c */ /* 0x000fc800037c1670 */
[----:B------:R-:W-:Y:S02]  /*2af0*/  FSEL R3, R24, -INF , !P6 ;  /* 0xff80000018037808 */ /* 0x000fe40007000000 */
[----:B------:R-:W-:Y:S02]  /*2b00*/  ISETP.GE.AND P6, PT, R9, 0x7a, PT ;  /* 0x0000007a0900780c */ /* 0x000fe40003fc6270 */
[----:B------:R-:W0:Y:S11]  /*2b10*/  SHFL.IDX PT, R9, R2, 0x1, 0x1c1f ;  /* 0x003c1f0002097f89 */ /* 0x000e3600000e0000 */
[----:B------:R-:W-:-:S02]  /*2b20*/  @P6 LOP3.LUT R23, R23, 0x8000000, RZ, 0xfc, !PT ;  /* 0x0800000017176812 */ /* 0x000fc400078efcff */
[----:B------:R-:W-:-:S04]  /*2b30*/  ISETP.GT.AND P6, PT, R4, 0x79, !P6 ;  /* 0x000000790400780c */ /* 0x000fc800077c4270 */
[----:B------:R-:W-:-:S04]  /*2b40*/  ISETP.LT.OR P6, PT, R0, 0x7a, P6 ;  /* 0x0000007a0000780c */ /* 0x000fc800037c1670 */
[----:B------:R-:W-:Y:S02]  /*2b50*/  FSEL R85, R85, -INF , !P6 ;  /* 0xff80000055557808 */ /* 0x000fe40007000000 */
[----:B------:R-:W-:Y:S01]  /*2b60*/  PLOP3.LUT P6, PT, PT, PT, UP1, 0x40, 0x0 ;  /* 0x000000000000781c */ /* 0x000fe20003fce818 */
[----:B0-----:R-:W-:Y:S01]  /*2b70*/  IMAD.IADD R4, R12, 0x1, R9 ;  /* 0x000000010c047824 */ /* 0x001fe200078e0209 */
[----:B------:R-:W-:-:S11]  /*2b80*/  VIADDMNMX R0, R9, R11, R10, PT ;  /* 0x0000000b09007246 */ /* 0x000fd6000380010a */
[----:B------:R-:W-:Y:S05]  /*2b90*/  @P6 BRA `(.L_x_802) ;  /* 0x0000000000646947 */ /* 0x000fea0003800000 */
        /* <DEDUP_REMOVED lines=9> */
[----:B------:R-:W-:Y:S01]  /*2c30*/  @P6 IMAD.HI.U32 R8, R2, UR10, RZ ;  /* 0x0000000a02086c27 */ /* 0x000fe2000f8e00ff */
[----:B------:R-:W-:-:S13]  /*2c40*/  PLOP3.LUT P6, PT, PT, PT, UP2, 0x80, 0x0 ;  /* 0x000000000000781c */ /* 0x000fda0003fcf028 */
[----:B------:R-:W-:-:S04]  /*2c50*/  @P6 SHF.R.U32.HI R2, RZ, UR11, R8 ;  /* 0x0000000bff026c19 */ /* 0x000fc80008011608 */
[----:B------:R-:W-:Y:S01]  /*2c60*/  LOP3.LUT R2, RZ, R2, RZ, 0x33, !PT ;  /* 0x00000002ff027212 */ /* 0x000fe200078e33ff */
[----:B------:R-:W-:Y:S06]  /*2c70*/  BRA `(.L_x_805) ;  /* 0x0000000000187947 */ /* 0x000fec0003800000 */
.L_x_804:
[----:B------:R-:W-:-:S06]  /*2c80*/  UISETP.NE.AND UP2, UPT, UR7, 0x1, UPT ;  /* 0x000000010700788c */ /* 0x000fcc000bf45270 */
[----:B------:R-:W-:-:S05]  /*2c90*/  PLOP3.LUT P6, PT, PT, PT, UP2, 0x80, 0x0 ;  /* 0x000000000000781c */ /* 0x000fca0003fcf028 */
[----:B------:R-:W-:-:S08]  /*2ca0*/  @UP2 ULDC.64 UR10, c[0x0][0x9e8] ;  /* 0x00027a00000a2ab9 */ /* 0x000fd00000000a00 */
[----:B------:R-:W-:Y:S01]  /*2cb0*/  @P6 IMAD.HI.U32 R8, R2, UR10, RZ ;  /* 0x0000000a02086c27 */ /* 0x000fe2000f8e00ff */
[----:B------:R-:W-:-:S13]  /*2cc0*/  PLOP3.LUT P6, PT, PT, PT, UP2, 0x80, 0x0 ;  /* 0x000000000000781c */ /* 0x000fda0003fcf028 */
[----:B------:R-:W-:-:S07]  /*2cd0*/  @P6 SHF.R.U32.HI R2, RZ, UR11, R8 ;  /* 0x0000000bff026c19 */ /* 0x000fce0008011608 */
.L_x_805:
[----:B------:R-:W-:Y:S05]  /*2ce0*/  BSYNC B0 ;  /* 0x0000000000007941 */ /* 0x000fea0003800000 */
.L_x_803:
[----:B------:R-:W-:-:S04]  /*2cf0*/  IMAD R5, R2, UR7, -R5 ;  /* 0x0000000702057c24 */ /* 0x000fc8000f8e0a05 */
[----:B------:R-:W-:-:S05]  /*2d00*/  IMAD R5, R16, -0x2, R5 ;  /* 0xfffffffe10057824 */ /* 0x000fca00078e0205 */
[----:B------:R-:W-:Y:S02]  /*2d10*/  VIMNMX R4, R4, R5, !PT ;  /* 0x0000000504047248 */ /* 0x000fe40007fe0100 */
[----:B------:R-:W-:-:S07]  /*2d20*/  VIADDMNMX R0, R5, UR7, R0, PT ;  /* 0x0000000705007c46 */ /* 0x000fce000b800100 */
.L_x_802:
[----:B------:R-:W-:Y:S01]  /*2d30*/  ISETP.GT.AND P2, PT, R4, 0x1, !P2 ;  /* 0x000000010400780c */ /* 0x000fe20005744270 */
[----:B------:R-:W-:Y:S01]  /*2d40*/  ULDC UR10, c[0x0][0x988] ;  /* 0x00026200000a7ab9 */ /* 0x000fe20000000800 */
[----:B------:R-:W-:Y:S01]  /*2d50*/  LOP3.LUT P6, RZ, R23, 0x8, RZ, 0xc0, !PT ;  /* 0x0000000817ff7812 */ /* 0x000fe200078cc0ff */
[----:B------:R-:W-:Y:S01]  /*2d60*/  @UP0 ULDC UR14, c[0x0][0x44c] ;  /* 0x00011300000e0ab9 */ /* 0x000fe20000000800 */
[----:B------:R-:W-:Y:S01]  /*2d70*/  ISETP.LT.OR P2, PT, R0, 0x2, P2 ;  /* 0x000000020000780c */ /* 0x000fe20001741670 */
[----:B------:R-:W-:Y:S01]  /*2d80*/  UIMAD.WIDE.U32 UR14, UR39, UR14, URZ ;  /* 0x0000000e270e72a5 */ /* 0x000fe2000f8e003f */
[----:B------:R-:W-:Y:S01]  /*2d90*/  FMNMX.FTZ R5, R3, R25, !PT ;  /* 0x0000001903057209 */ /* 0x000fe20007810000 */
[----:B------:R-:W-:Y:S01]  /*2da0*/  @UP0 ULDC UR18, c[0x0][0x450] ;  /* 0x0001140000120ab9 */ /* 0x000fe20000000800 */
[----:B------:R-:W-:Y:S01]  /*2db0*/  FSEL R27, R27, -INF , !P2 ;  /* 0xff8000001b1b7808 */ /* 0x000fe20005000000 */
[----:B------:R-:W-:Y:S01]  /*2dc0*/  UMOV UR11, UR39 ;  /* 0x00000027000b7c82 */ /* 0x000fe20008000000 */
[----:B------:R-:W-:Y:S01]  /*2dd0*/  LOP3.LUT P2, RZ, R23, 0x2, RZ, 0xc0, !PT ;  /* 0x0000000217ff7812 */ /* 0x000fe2000784c0ff */
[----:B------:R-:W-:Y:S01]  /*2de0*/  @UP0 USHF.R.U32.HI UR11, URZ, UR18, UR15 ;  /* 0x000000123f0b0299 */ /* 0x000fe2000801160f */
[----:B------:R-:W-:-:S02]  /*2df0*/  FMNMX.FTZ R2, R28, R5, !PT ;  /* 0x000000051c027209 */ /* 0x000fc40007810000 */
[----:B------:R-:W-:Y:S01]  /*2e00*/  ISETP.GT.AND P2, PT, R4, 0x8, !P2 ;  /* 0x000000080400780c */ /* 0x000fe20005744270 */
[----:B------:R-:W-:Y:S01]  /*2e10*/  UIADD3 UR50, UR50, UR11, URZ ;  /* 0x0000000b32327290 */ /* 0x000fe2000fffe03f */
[----:B------:R-:W-:Y:S02]  /*2e20*/  FMNMX.FTZ R5, R29, R2, !PT ;  /* 0x000000021d057209 */ /* 0x000fe40007810000 */
[----:B------:R-:W-:Y:S01]  /*2e30*/  ISETP.LT.OR P2, PT, R0, 0x9, P2 ;  /* 0x000000090000780c */ /* 0x000fe20001741670 */
[----:B------:R-:W-:Y:S01]  /*2e40*/  UIADD3 UR6, UR50, UR6, URZ ;  /* 0x0000000632067290 */ /* 0x000fe2000fffe03f */
[----:B------:R-:W-:Y:S02]  /*2e50*/  FMNMX.FTZ R2, R32, R5, !PT ;  /* 0x0000000520027209 */ /* 0x000fe40007810000 */
[----:B------:R-:W-:Y:S02]  /*2e60*/  FSEL R30, R30, -INF , !P2 ;  /* 0xff8000001e1e7808 */ /* 0x000fe40005000000 */
[----:B------:R-:W-:-:S02]  /*2e70*/  LOP3.LUT P2, RZ, R23, 0x4, RZ, 0xc0, !PT ;  /* 0x0000000417ff7812 */ /* 0x000fc4000784c0ff */
[----:B------:R-:W-:Y:S02]  /*2e80*/  FMNMX.FTZ R5, R33, R2, !PT ;  /* 0x0000000221057209 */ /* 0x000fe40007810000 */
[----:B------:R-:W-:Y:S02]  /*2e90*/  ISETP.GT.AND P2, PT, R4, 0x9, !P2 ;  /* 0x000000090400780c */ /* 0x000fe40005744270 */
[----:B------:R-:W-:Y:S02]  /*2ea0*/  FMNMX.FTZ R2, R36, R5, !PT ;  /* 0x0000000524027209 */ /* 0x000fe40007810000 */
[----:B------:R-:W-:Y:S02]  /*2eb0*/  ISETP.LT.OR P2, PT, R0, 0xa, P2 ;  /* 0x0000000a0000780c */ /* 0x000fe40001741670 */
[----:B------:R-:W-:Y:S02]  /*2ec0*/  FMNMX.FTZ R5, R37, R2, !PT ;  /* 0x0000000225057209 */ /* 0x000fe40007810000 */
[----:B------:R-:W-:-:S02]  /*2ed0*/  FSEL R31, R31, -INF , !P2 ;  /* 0xff8000001f1f7808 */ /* 0x000fc40005000000 */
[----:B------:R-:W-:Y:S02]  /*2ee0*/  ISETP.GT.AND P2, PT, R4, 0x10, !P6 ;  /* 0x000000100400780c */ /* 0x000fe40007744270 */
[----:B------:R-:W-:Y:S02]  /*2ef0*/  FMNMX.FTZ R2, R40, R5, !PT ;  /* 0x0000000528027209 */ /* 0x000fe40007810000 */
[----:B------:R-:W-:Y:S02]  /*2f00*/  ISETP.LT.OR P2, PT, R0, 0x11, P2 ;  /* 0x000000110000780c */ /* 0x000fe40001741670 */
[C---:B------:R-:W-:Y:S02]  /*2f10*/  LOP3.LUT P6, RZ, R23.reuse, 0x8000, RZ, 0xc0, !PT ;  /* 0x0000800017ff7812 */ /* 0x040fe400078cc0ff */
        /* <DEDUP_REMOVED lines=8> */
[----:B------:R-:W-:Y:S02]  /*2fa0*/  LOP3.LUT P2, RZ, R23, 0x1000000, RZ, 0xc0, !PT ;  /* 0x0100000017ff7812 */ /* 0x000fe4000784c0ff */
[----:B------:R-:W-:Y:S02]  /*2fb0*/  FMNMX.FTZ R2, R48, R5, !PT ;  /* 0x0000000530027209 */ /* 0x000fe40007810000 */
[----:B------:R-:W-:Y:S02]  /*2fc0*/  ISETP.GT.AND P2, PT, R4, 0x18, !P2 ;  /* 0x000000180400780c */ /* 0x000fe40005744270 */
[----:B------:R-:W-:Y:S02]  /*2fd0*/  FMNMX.FTZ R5, R49, R2, !PT ;  /* 0x0000000231057209 */ /* 0x000fe40007810000 */
[----:B------:R-:W-:Y:S02]  /*2fe0*/  ISETP.LT.OR P2, PT, R0, 0x19, P2 ;  /* 0x000000190000780c */ /* 0x000fe40001741670 */
[----:B------:R-:W-:-:S02]  /*2ff0*/  FMNMX.FTZ R2, R52, R5, !PT ;  /* 0x0000000534027209 */ /* 0x000fc40007810000 */
[----:B------:R-:W-:Y:S02]  /*3000*/  FSEL R38, R38, -INF , !P2 ;  /* 0xff80000026267808 */ /* 0x000fe40005000000 */
[----:B------:R-:W-:Y:S02]  /*3010*/  LOP3.LUT P2, RZ, R23, 0x800000, RZ, 0xc0, !PT ;  /* 0x0080000017ff7812 */ /* 0x000fe4000784c0ff */
[----:B------:R-:W-:Y:S02]  /*3020*/  FMNMX.FTZ R5, R53, R2, !PT ;  /* 0x0000000235057209 */ /* 0x000fe40007810000 */
[----:B------:R-:W-:Y:S02]  /*3030*/  ISETP.GT.AND P2, PT, R4, 0x19, !P2 ;  /* 0x000000190400780c */ /* 0x000fe40005744270 */
[----:B------:R-:W-:Y:S02]  /*3040*/  FMNMX.FTZ R2, R56, R5, !PT ;  /* 0x0000000538027209 */ /* 0x000fe40007810000 */
[----:B------:R-:W-:-:S02]  /*3050*/  ISETP.LT.OR P2, PT, R0, 0x1a, P2 ;  /* 0x0000001a0000780c */ /* 0x000fc40001741670 */
[----:B------:R-:W-:Y:S02]  /*3060*/  FMNMX.FTZ R5, R57, R2, !PT ;  /* 0x0000000239057209 */ /* 0x000fe40007810000 */
[----:B------:R-:W-:Y:S02]  /*3070*/  FSEL R39, R39, -INF , !P2 ;  /* 0xff80000027277808 */ /* 0x000fe40005000000 */
[----:B------:R-:W-:Y:S02]  /*3080*/  LOP3.LUT P2, RZ, R23, 0x400000, RZ, 0xc0, !PT ;  /* 0x0040000017ff7812 */ /* 0x000fe4000784c0ff */
[----:B------:R-:W-:Y:S02]  /*3090*/  FMNMX.FTZ R2, R60, R5, !PT ;  /* 0x000000053c027209 */ /* 0x000fe40007810000 */
[----:B------:R-:W-:Y:S02]  /*30a0*/  ISETP.GT.AND P2, PT, R4, 0x20, !P2 ;  /* 0x000000200400780c */ /* 0x000fe40005744270 */
[----:B------:R-:W-:-:S02]  /*30b0*/  FMNMX.FTZ R5, R61, R2, !PT ;  /* 0x000000023d057209 */ /* 0x000fc40007810000 */
[----:B------:R-:W-:Y:S02]  /*30c0*/  ISETP.LT.OR P2, PT, R0, 0x21, P2 ;  /* 0x000000210000780c */ /* 0x000fe40001741670 */
[----:B------:R-:W-:Y:S02]  /*30d0*/  FMNMX.FTZ R2, R64, R5, !PT ;  /* 0x0000000540027209 */ /* 0x000fe40007810000 */
[----:B------:R-:W-:Y:S02]  /*30e0*/  FSEL R42, R42, -INF , !P2 ;  /* 0xff8000002a2a7808 */ /* 0x000fe40005000000 */
[----:B------:R-:W-:Y:S02]  /*30f0*/  LOP3.LUT P2, RZ, R23, 0x200000, RZ, 0xc0, !PT ;  /* 0x0020000017ff7812 */ /* 0x000fe4000784c0ff */
[----:B------:R-:W-:Y:S02]  /*3100*/  FMNMX.FTZ R5, R65, R2, !PT ;  /* 0x0000000241057209 */ /* 0x000fe40007810000 */
[----:B------:R-:W-:-:S02]  /*3110*/  ISETP.GT.AND P2, PT, R4, 0x21, !P2 ;  /* 0x000000210400780c */ /* 0x000fc40005744270 */
[----:B------:R-:W-:Y:S02]  /*3120*/  FMNMX.FTZ R2, R68, R5, !PT ;  /* 0x0000000544027209 */ /* 0x000fe40007810000 */
[----:B------:R-:W-:Y:S02]  /*3130*/  ISETP.LT.OR P2, PT, R0, 0x22, P2 ;  /* 0x000000220000780c */ /* 0x000fe40001741670 */
[----:B------:R-:W-:Y:S02]  /*3140*/  FMNMX.FTZ R5, R69, R2, !PT ;  /* 0x0000000245057209 */ /* 0x000fe40007810000 */
[----:B------:R-:W-:Y:S02]  /*3150*/  FSEL R43, R43, -INF , !P2 ;  /* 0xff8000002b2b7808 */ /* 0x000fe40005000000 */
[----:B------:R-:W-:Y:S02]  /*3160*/  LOP3.LUT P2, RZ, R23, 0x100000, RZ, 0xc0, !PT ;  /* 0x0010000017ff7812 */ /* 0x000fe4000784c0ff */
[----:B------:R-:W-:-:S02]  /*3170*/  FMNMX.FTZ R2, R72, R5, !PT ;  /* 0x0000000548027209 */ /* 0x000fc40007810000 */
[----:B------:R-:W-:Y:S02]  /*3180*/  ISETP.GT.AND P2, PT, R4, 0x28, !P2 ;  /* 0x000000280400780c */ /* 0x000fe40005744270 */
[----:B------:R-:W-:Y:S02]  /*3190*/  FMNMX.FTZ R5, R73, R2, !PT ;  /* 0x0000000249057209 */ /* 0x000fe40007810000 */
[----:B------:R-:W-:Y:S02]  /*31a0*/  ISETP.LT.OR P2, PT, R0, 0x29, P2 ;  /* 0x000000290000780c */ /* 0x000fe40001741670 */
        /* <DEDUP_REMOVED lines=14> */
[----:B------:R-:W-:Y:S01]  /*3290*/  ISETP.GT.AND P3, PT, R4, 0x70, !P3 ;  /* 0x000000700400780c */ /* 0x000fe20005f64270 */
[----:B------:R-:W0:Y:S01]  /*32a0*/  SHFL.BFLY PT, R2, R5, 0x2, 0x1f ;  /* 0x0c401f0005027f89 */ /* 0x000e2200000e0000 */
[----:B------:R-:W-:-:S02]  /*32b0*/  FSEL R50, R50, -INF , !P2 ;  /* 0xff80000032327808 */ /* 0x000fc40005000000 */
[----:B------:R-:W-:Y:S02]  /*32c0*/  LOP3.LUT P2, RZ, R23, 0x20000, RZ, 0xc0, !PT ;  /* 0x0002000017ff7812 */ /* 0x000fe4000784c0ff */
[C---:B------:R-:W-:Y:S02]  /*32d0*/  ISETP.GT.AND P4, PT, R4.reuse, 0x71, !P4 ;  /* 0x000000710400780c */ /* 0x040fe40006784270 */
[C---:B------:R-:W-:Y:S02]  /*32e0*/  ISETP.GT.AND P2, PT, R4.reuse, 0x31, !P2 ;  /* 0x000000310400780c */ /* 0x040fe40005744270 */
[----:B------:R-:W-:Y:S02]  /*32f0*/  ISETP.GT.AND P5, PT, R4, 0x78, !P5 ;  /* 0x000000780400780c */ /* 0x000fe40006fa4270 */
[C---:B------:R-:W-:Y:S02]  /*3300*/  ISETP.LT.OR P2, PT, R0.reuse, 0x32, P2 ;  /* 0x000000320000780c */ /* 0x040fe40001741670 */
[----:B------:R-:W-:-:S02]  /*3310*/  ISETP.LT.OR P3, PT, R0, 0x71, P3 ;  /* 0x000000710000780c */ /* 0x000fc40001f61670 */
[----:B------:R-:W-:Y:S02]  /*3320*/  FSEL R51, R51, -INF , !P2 ;  /* 0xff80000033337808 */ /* 0x000fe40005000000 */
[----:B------:R-:W-:Y:S02]  /*3330*/  LOP3.LUT P2, RZ, R23, 0x10000, RZ, 0xc0, !PT ;  /* 0x0001000017ff7812 */ /* 0x000fe4000784c0ff */
[----:B------:R-:W-:Y:S02]  /*3340*/  ISETP.LT.OR P4, PT, R0, 0x72, P4 ;  /* 0x000000720000780c */ /* 0x000fe40002781670 */
[----:B------:R-:W-:Y:S02]  /*3350*/  ISETP.GT.AND P2, PT, R4, 0x38, !P2 ;  /* 0x000000380400780c */ /* 0x000fe40005744270 */
[----:B------:R-:W-:Y:S02]  /*3360*/  FSEL R82, R82, -INF , !P3 ;  /* 0xff80000052527808 */ /* 0x000fe40005800000 */
[----:B------:R-:W-:-:S02]  /*3370*/  ISETP.LT.OR P2, PT, R0, 0x39, P2 ;  /* 0x000000390000780c */ /* 0x000fc40001741670 */
[----:B0-----:R-:W-:Y:S02]  /*3380*/  FMNMX.FTZ R9, R5, R2, !PT ;  /* 0x0000000205097209 */ /* 0x001fe40007810000 */
[----:B------:R-:W-:Y:S02]  /*3390*/  FSEL R54, R54, -INF , !P2 ;  /* 0xff80000036367808 */ /* 0x000fe40005000000 */
[----:B------:R-:W-:Y:S01]  /*33a0*/  ISETP.GT.AND P2, PT, R4, 0x39, !P6 ;  /* 0x000000390400780c */ /* 0x000fe20007744270 */
[----:B------:R-:W0:Y:S01]  /*33b0*/  SHFL.BFLY PT, R2, R9, 0x1, 0x1f ;  /* 0x0c201f0009027f89 */ /* 0x000e2200000e0000 */
[----:B------:R-:W-:Y:S02]  /*33c0*/  LOP3.LUT P6, RZ, R23, 0x10, RZ, 0xc0, !PT ;  /* 0x0000001017ff7812 */ /* 0x000fe400078cc0ff */
[C---:B------:R-:W-:Y:S02]  /*33d0*/  ISETP.LT.OR P2, PT, R0.reuse, 0x3a, P2 ;  /* 0x0000003a0000780c */ /* 0x040fe40001741670 */
[----:B------:R-:W-:-:S02]  /*33e0*/  ISETP.LT.OR P5, PT, R0, 0x79, P5 ;  /* 0x000000790000780c */ /* 0x000fc40002fa1670 */
[----:B------:R-:W-:Y:S02]  /*33f0*/  FSEL R55, R55, -INF , !P2 ;  /* 0xff80000037377808 */ /* 0x000fe40005000000 */
[----:B------:R-:W-:Y:S02]  /*3400*/  LOP3.LUT P2, RZ, R23, 0x4000, RZ, 0xc0, !PT ;  /* 0x0000400017ff7812 */ /* 0x000fe4000784c0ff */
[----:B------:R-:W-:Y:S02]  /*3410*/  FSEL R83, R83, -INF , !P4 ;  /* 0xff80000053537808 */ /* 0x000fe40006000000 */
[----:B------:R-:W-:Y:S02]  /*3420*/  ISETP.GT.AND P2, PT, R4, 0x40, !P2 ;  /* 0x000000400400780c */ /* 0x000fe40005744270 */
[----:B------:R-:W-:Y:S02]  /*3430*/  FSEL R86, R86, -INF , !P5 ;  /* 0xff80000056567808 */ /* 0x000fe40006800000 */
[----:B------:R-:W-:-:S04]  /*3440*/  ISETP.LT.OR P2, PT, R0, 0x41, P2 ;  /* 0x000000410000780c */ /* 0x000fc80001741670 */
[----:B------:R-:W-:Y:S02]  /*3450*/  FSEL R58, R58, -INF , !P2 ;  /* 0xff8000003a3a7808 */ /* 0x000fe40005000000 */
[----:B------:R-:W-:Y:S02]  /*3460*/  LOP3.LUT P2, RZ, R23, 0x2000, RZ, 0xc0, !PT ;  /* 0x0000200017ff7812 */ /* 0x000fe4000784c0ff */
[----:B0-----:R-:W-:Y:S02]  /*3470*/  FMNMX.FTZ R2, R9, R2, !PT ;  /* 0x0000000209027209 */ /* 0x001fe40007810000 */
[----:B------:R-:W-:-:S03]  /*3480*/  ISETP.GT.AND P2, PT, R4, 0x41, !P2 ;  /* 0x000000410400780c */ /* 0x000fc60005744270 */
[----:B------:R-:W-:Y:S01]  /*3490*/  FMUL.FTZ R8, R2, UR10 ;  /* 0x0000000a02087c20 */ /* 0x000fe20008410000 */
[----:B------:R-:W-:-:S04]  /*34a0*/  ISETP.LT.OR P2, PT, R0, 0x42, P2 ;  /* 0x000000420000780c */ /* 0x000fc80001741670 */
[----:B------:R-:W-:Y:S02]  /*34b0*/  FSEL R59, R59, -INF , !P2 ;  /* 0xff8000003b3b7808 */ /* 0x000fe40005000000 */
[----:B------:R-:W-:-:S04]  /*34c0*/  LOP3.LUT P2, RZ, R23, 0x1000, RZ, 0xc0, !PT ;  /* 0x0000100017ff7812 */ /* 0x000fc8000784c0ff */
[----:B------:R-:W-:-:S04]  /*34d0*/  ISETP.GT.AND P2, PT, R4, 0x48, !P2 ;  /* 0x000000480400780c */ /* 0x000fc80005744270 */
        /* <DEDUP_REMOVED lines=30> */
[----:B------:R-:W-:Y:S02]  /*36c0*/  ISETP.GT.AND P2, PT, R4, 0x68, !P6 ;  /* 0x000000680400780c */ /* 0x000fe40007744270 */
[----:B------:R-:W-:Y:S02]  /*36d0*/  LOP3.LUT P6, RZ, R23, 0x1, RZ, 0xc0, !PT ;  /* 0x0000000117ff7812 */ /* 0x000fe400078cc0ff */
[----:B------:R-:W-:-:S04]  /*36e0*/  ISETP.LT.OR P2, PT, R0, 0x69, P2 ;  /* 0x000000690000780c */ /* 0x000fc80001741670 */
[----:B------:R-:W-:Y:S02]  /*36f0*/  FSEL R78, R78, -INF , !P2 ;  /* 0xff8000004e4e7808 */ /* 0x000fe40005000000 */
[----:B------:R-:W-:-:S04]  /*3700*/  FSETP.NEU.FTZ.AND P2, PT, R2, -INF , PT ;  /* 0xff8000000200780b */ /* 0x000fc80003f5d000 */
[----:B------:R-:W-:Y:S02]  /*3710*/  FSEL R8, R8, RZ, P2 ;  /* 0x000000ff08087208 */ /* 0x000fe40001000000 */
[----:B------:R-:W-:Y:S02]  /*3720*/  ISETP.GT.AND P2, PT, R4, RZ, !P6 ;  /* 0x000000ff0400720c */ /* 0x000fe40007744270 */
[----:B------:R-:W-:Y:S01]  /*3730*/  LOP3.LUT P6, RZ, R23, 0x8000000, RZ, 0xc0, !PT ;  /* 0x0800000017ff7812 */ /* 0x000fe200078cc0ff */
[--C-:B------:R-:W-:Y:S01]  /*3740*/  FFMA.FTZ R148, R3, UR10, -R8.reuse ;  /* 0x0000000a03947c23 */ /* 0x100fe20008010808 */
[----:B------:R-:W-:Y:S01]  /*3750*/  ISETP.LT.OR P2, PT, R0, 0x1, P2 ;  /* 0x000000010000780c */ /* 0x000fe20001741670 */
[--C-:B------:R-:W-:Y:S01]  /*3760*/  FFMA.FTZ R3, R25, UR10, -R8.reuse ;  /* 0x0000000a19037c23 */ /* 0x100fe20008010808 */
[--C-:B------:R-:W-:Y:S01]  /*3770*/  FFMA.FTZ R5, R29, UR10, -R8.reuse ;  /* 0x0000000a1d057c23 */ /* 0x100fe20008010808 */
[----:B------:R-:W-:Y:S01]  /*3780*/  ISETP.GT.AND P6, PT, R4, 0x79, !P6 ;  /* 0x000000790400780c */ /* 0x000fe200077c4270 */
[--C-:B------:R-:W-:Y:S01]  /*3790*/  FFMA.FTZ R33, R33, UR10, -R8.reuse ;  /* 0x0000000a21217c23 */ /* 0x100fe20008010808 */
[----:B------:R-:W-:Y:S01]  /*37a0*/  FSEL R26, R26, -INF , !P2 ;  /* 0xff8000001a1a7808 */ /* 0x000fe20005000000 */
[--C-:B------:R-:W-:Y:S01]  /*37b0*/  FFMA.FTZ R45, R45, UR10, -R8.reuse ;  /* 0x0000000a2d2d7c23 */ /* 0x100fe20008010808 */
[----:B------:R-:W-:Y:S01]  /*37c0*/  LOP3.LUT P2, RZ, R23, 0x4000000, RZ, 0xc0, !PT ;  /* 0x0400000017ff7812 */ /* 0x000fe2000784c0ff */
[--C-:B------:R-:W-:Y:S01]  /*37d0*/  FFMA.FTZ R57, R57, UR10, -R8.reuse ;  /* 0x0000000a39397c23 */ /* 0x100fe20008010808 */
[----:B------:R-:W-:Y:S01]  /*37e0*/  FMNMX.FTZ R9, R26, R27, !PT ;  /* 0x0000001b1a097209 */ /* 0x000fe20007810000 */
[--C-:B------:R-:W-:Y:S01]  /*37f0*/  FFMA.FTZ R150, R28, UR10, -R8.reuse ;  /* 0x0000000a1c967c23 */ /* 0x100fe20008010808 */
[----:B------:R-:W-:Y:S01]  /*3800*/  ISETP.GT.AND P2, PT, R4, 0x69, !P2 ;  /* 0x000000690400780c */ /* 0x000fe20005744270 */
[----:B------:R-:W-:Y:S01]  /*3810*/  MUFU.EX2 R148, R148 ;  /* 0x0000009400947308 */ /* 0x000fe20000000800 */
[----:B------:R-:W-:Y:S01]  /*3820*/  FMNMX.FTZ R10, R30, R9, !PT ;  /* 0x000000091e0a7209 */ /* 0x000fe20007810000 */
[--C-:B------:R-:W-:Y:S01]  /*3830*/  FFMA.FTZ R144, R32, UR10, -R8.reuse ;  /* 0x0000000a20907c23 */ /* 0x100fe20008010808 */
[----:B------:R-:W-:Y:S01]  /*3840*/  ISETP.LT.OR P2, PT, R0, 0x6a, P2 ;  /* 0x0000006a0000780c */ /* 0x000fe20001741670 */
[--C-:B------:R-:W-:Y:S01]  /*3850*/  FFMA.FTZ R146, R36, UR10, -R8.reuse ;  /* 0x0000000a24927c23 */ /* 0x100fe20008010808 */
[----:B------:R-:W-:Y:S01]  /*3860*/  FMNMX.FTZ R9, R31, R10, !PT ;  /* 0x0000000a1f097209 */ /* 0x000fe20007810000 */
[--C-:B------:R-:W-:Y:S01]  /*3870*/  FFMA.FTZ R37, R37, UR10, -R8.reuse ;  /* 0x0000000a25257c23 */ /* 0x100fe20008010808 */
[----:B------:R-:W-:Y:S01]  /*3880*/  FSEL R79, R79, -INF , !P2 ;  /* 0xff8000004f4f7808 */ /* 0x000fe20005000000 */
[----:B------:R-:W0:Y:S01]  /*3890*/  MUFU.EX2 R3, R3 ;  /* 0x0000000300037308 */ /* 0x000e220000000800 */
[----:B------:R-:W-:Y:S01]  /*38a0*/  FMNMX.FTZ R10, R34, R9, !PT ;  /* 0x00000009220a7209 */ /* 0x000fe20007810000 */
[--C-:B------:R-:W-:Y:S01]  /*38b0*/  FFMA.FTZ R140, R40, UR10, -R8.reuse ;  /* 0x0000000a288c7c23 */ /* 0x100fe20008010808 */
[----:B------:R-:W-:Y:S01]  /*38c0*/  ISETP.LT.OR P6, PT, R0, 0x7a, P6 ;  /* 0x0000007a0000780c */ /* 0x000fe200037c1670 */
[--C-:B------:R-:W-:Y:S01]  /*38d0*/  FFMA.FTZ R41, R41, UR10, -R8.reuse ;  /* 0x0000000a29297c23 */ /* 0x100fe20008010808 */
[----:B------:R-:W-:Y:S01]  /*38e0*/  FMNMX.FTZ R11, R35, R10, !PT ;  /* 0x0000000a230b7209 */ /* 0x000fe20007810000 */
[--C-:B------:R-:W-:Y:S01]  /*38f0*/  FFMA.FTZ R49, R49, UR10, -R8.reuse ;  /* 0x0000000a31317c23 */ /* 0x100fe20008010808 */
[----:B------:R-:W-:Y:S01]  /*3900*/  FSEL R87, R87, -INF , !P6 ;  /* 0xff80000057577808 */ /* 0x000fe20007000000 */
[----:B------:R-:W-:Y:S01]  /*3910*/  MUFU.EX2 R9, R33 ;  /* 0x0000002100097308 */ /* 0x000fe20000000800 */
[----:B------:R-:W-:Y:S01]  /*3920*/  FMNMX.FTZ R10, R38, R11, !PT ;  /* 0x0000000b260a7209 */ /* 0x000fe20007810000 */
[--C-:B------:R-:W-:Y:S01]  /*3930*/  FFMA.FTZ R53, R53, UR10, -R8.reuse ;  /* 0x0000000a35357c23 */ /* 0x100fe20008010808 */
[--C-:B------:R-:W-:Y:S01]  /*3940*/  FFMA.FTZ R142, R44, UR10, -R8.reuse ;  /* 0x0000000a2c8e7c23 */ /* 0x100fe20008010808 */
[--C-:B------:R-:W-:Y:S01]  /*3950*/  FFMA.FTZ R136, R48, UR10, -R8.reuse ;  /* 0x0000000a30887c23 */ /* 0x100fe20008010808 */
[----:B------:R-:W-:Y:S01]  /*3960*/  FMNMX.FTZ R11, R39, R10, !PT ;  /* 0x0000000a270b7209 */ /* 0x000fe20007810000 */
[--C-:B------:R-:W-:Y:S01]  /*3970*/  FFMA.FTZ R138, R52, UR10, -R8.reuse ;  /* 0x0000000a348a7c23 */ /* 0x100fe20008010808 */
[--C-:B------:R-:W-:Y:S01]  /*3980*/  FFMA.FTZ R132, R56, UR10, -R8.reuse ;  /* 0x0000000a38847c23 */ /* 0x100fe20008010808 */
[----:B------:R-:W1:Y:S01]  /*3990*/  MUFU.EX2 R150, R150 ;  /* 0x0000009600967308 */ /* 0x000e620000000800 */
[----:B------:R-:W-:Y:S01]  /*39a0*/  FMNMX.FTZ R10, R42, R11, !PT ;  /* 0x0000000b2a0a7209 */ /* 0x000fe20007810000 */
[--C-:B------:R-:W-:Y:S01]  /*39b0*/  FFMA.FTZ R134, R60, UR10, -R8.reuse ;  /* 0x0000000a3c867c23 */ /* 0x100fe20008010808 */
[--C-:B------:R-:W-:Y:S01]  /*39c0*/  FFMA.FTZ R128, R64, UR10, -R8.reuse ;  /* 0x0000000a40807c23 */ /* 0x100fe20008010808 */
[--C-:B------:R-:W-:Y:S01]  /*39d0*/  FFMA.FTZ R130, R68, UR10, -R8.reuse ;  /* 0x0000000a44827c23 */ /* 0x100fe20008010808 */
[----:B------:R-:W-:Y:S01]  /*39e0*/  FMNMX.FTZ R13, R43, R10, !PT ;  /* 0x0000000a2b0d7209 */ /* 0x000fe20007810000 */
[--C-:B------:R-:W-:Y:S01]  /*39f0*/  FFMA.FTZ R124, R72, UR10, -R8.reuse ;  /* 0x0000000a487c7c23 */ /* 0x100fe20008010808 */
[--C-:B------:R-:W-:Y:S01]  /*3a00*/  FFMA.FTZ R126, R76, UR10, -R8.reuse ;  /* 0x0000000a4c7e7c23 */ /* 0x100fe20008010808 */
[----:B------:R-:W2:Y:S01]  /*3a10*/  MUFU.EX2 R5, R5 ;  /* 0x0000000500057308 */ /* 0x000ea20000000800 */
[----:B------:R-:W-:Y:S01]  /*3a20*/  FMNMX.FTZ R10, R46, R13, !PT ;  /* 0x0000000d2e0a7209 */ /* 0x000fe20007810000 */
[--C-:B------:R-:W-:Y:S01]  /*3a30*/  FFMA.FTZ R120, R80, UR10, -R8.reuse ;  /* 0x0000000a50787c23 */ /* 0x100fe20008010808 */
[----:B------:R-:W-:-:S02]  /*3a40*/  FFMA.FTZ R122, R84, UR10, -R8 ;  /* 0x0000000a547a7c23 */ /* 0x000fc40008010808 */
[----:B------:R-:W-:-:S03]  /*3a50*/  FMNMX.FTZ R13, R47, R10, !PT ;  /* 0x0000000a2f0d7209 */ /* 0x000fc60007810000 */
[----:B------:R-:W3:Y:S01]  /*3a60*/  MUFU.EX2 R144, R144 ;  /* 0x0000009000907308 */ /* 0x000ee20000000800 */
[----:B------:R-:W-:-:S04]  /*3a70*/  FMNMX.FTZ R10, R50, R13, !PT ;  /* 0x0000000d320a7209 */ /* 0x000fc80007810000 */
[----:B------:R-:W-:-:S03]  /*3a80*/  FMNMX.FTZ R15, R51, R10, !PT ;  /* 0x0000000a330f7209 */ /* 0x000fc60007810000 */
[----:B------:R-:W4:Y:S01]  /*3a90*/  MUFU.EX2 R146, R146 ;  /* 0x0000009200927308 */ /* 0x000f220000000800 */
[----:B------:R-:W-:-:S04]  /*3aa0*/  FMNMX.FTZ R10, R54, R15, !PT ;  /* 0x0000000f360a7209 */ /* 0x000fc80007810000 */
[----:B------:R-:W-:-:S03]  /*3ab0*/  FMNMX.FTZ R15, R55, R10, !PT ;  /* 0x0000000a370f7209 */ /* 0x000fc60007810000 */
[----:B------:R5:W4:Y:S01]  /*3ac0*/  MUFU.EX2 R11, R37 ;  /* 0x00000025000b7308 */ /* 0x000b220000000800 */
[----:B------:R-:W-:-:S04]  /*3ad0*/  FMNMX.FTZ R10, R58, R15, !PT ;  /* 0x0000000f3a0a7209 */ /* 0x000fc80007810000 */
[----:B------:R-:W-:-:S03]  /*3ae0*/  FMNMX.FTZ R21, R59, R10, !PT ;  /* 0x0000000a3b157209 */ /* 0x000fc60007810000 */
[----:B------:R-:W-:Y:S01]  /*3af0*/  MUFU.EX2 R15, R45 ;  /* 0x0000002d000f7308 */ /* 0x000fe20000000800 */
[----:B------:R-:W-:Y:S01]  /*3b00*/  FMNMX.FTZ R10, R62, R21, !PT ;  /* 0x000000153e0a7209 */ /* 0x000fe20007810000 */
[----:B-----5:R-:W-:-:S03]  /*3b10*/  FFMA.FTZ R37, R65, UR10, -R8 ;  /* 0x0000000a41257c23 */ /* 0x020fc60008010808 */
[----:B------:R-:W-:-:S03]  /*3b20*/  FMNMX.FTZ R21, R63, R10, !PT ;  /* 0x0000000a3f157209 */ /* 0x000fc60007810000 */
[----:B------:R-:W5:Y:S01]  /*3b30*/  MUFU.EX2 R140, R140 ;  /* 0x0000008c008c7308 */ /* 0x000f620000000800 */
[----:B------:R-:W-:-:S04]  /*3b40*/  FMNMX.FTZ R10, R66, R21, !PT ;  /* 0x00000015420a7209 */ /* 0x000fc80007810000 */
[----:B------:R-:W-:-:S03]  /*3b50*/  FMNMX.FTZ R25, R67, R10, !PT ;  /* 0x0000000a43197209 */ /* 0x000fc60007810000 */
[----:B------:R0:W-:Y:S01]  /*3b60*/  MUFU.EX2 R13, R41 ;  /* 0x00000029000d7308 */ /* 0x0001e20000000800 */
[----:B------:R-:W-:-:S04]  /*3b70*/  FMNMX.FTZ R10, R70, R25, !PT ;  /* 0x00000019460a7209 */ /* 0x000fc80007810000 */
[----:B------:R-:W-:-:S03]  /*3b80*/  FMNMX.FTZ R25, R71, R10, !PT ;  /* 0x0000000a47197209 */ /* 0x000fc60007810000 */
[----:B------:R1:W-:Y:S01]  /*3b90*/  MUFU.EX2 R21, R49 ;  /* 0x0000003100157308 */ /* 0x0003e20000000800 */
[----:B------:R-:W-:Y:S01]  /*3ba0*/  FMNMX.FTZ R10, R74, R25, !PT ;  /* 0x000000194a0a7209 */ /* 0x000fe20007810000 */
[----:B0-----:R-:W-:-:S03]  /*3bb0*/  FFMA.FTZ R41, R69, UR10, -R8 ;  /* 0x0000000a45297c23 */ /* 0x001fc60008010808 */
[----:B------:R-:W-:-:S03]  /*3bc0*/  FMNMX.FTZ R29, R75, R10, !PT ;  /* 0x0000000a4b1d7209 */ /* 0x000fc60007810000 */
[----:B------:R0:W-:Y:S01]  /*3bd0*/  MUFU.EX2 R25, R53 ;  /* 0x0000003500197308 */ /* 0x0001e20000000800 */
[----:B------:R-:W-:Y:S01]  /*3be0*/  FMNMX.FTZ R4, R78, R29, !PT ;  /* 0x0000001d4e047209 */ /* 0x000fe20007810000 */
[----:B-1----:R-:W-:-:S03]  /*3bf0*/  FFMA.FTZ R49, R77, UR10, -R8 ;  /* 0x0000000a4d317c23 */ /* 0x002fc60008010808 */
[----:B------:R-:W-:-:S03]  /*3c00*/  FMNMX.FTZ R29, R79, R4, !PT ;  /* 0x000000044f1d7209 */ /* 0x000fc60007810000 */
[----:B------:R-:W-:Y:S01]  /*3c10*/  MUFU.EX2 R142, R142 ;  /* 0x0000008e008e7308 */ /* 0x000fe20000000800 */
[----:B------:R-:W-:Y:S01]  /*3c20*/  FMNMX.FTZ R4, R82, R29, !PT ;  /* 0x0000001d52047209 */ /* 0x000fe20007810000 */
[----:B0-----:R-:W-:-:S03]  /*3c30*/  FFMA.FTZ R53, R81, UR10, -R8 ;  /* 0x0000000a51357c23 */ /* 0x001fc60008010808 */
[----:B------:R-:W-:-:S03]  /*3c40*/  FMNMX.FTZ R33, R83, R4, !PT ;  /* 0x0000000453217209 */ /* 0x000fc60007810000 */
[----:B------:R0:W-:Y:S01]  /*3c50*/  MUFU.EX2 R29, R57 ;  /* 0x00000039001d7308 */ /* 0x0001e20000000800 */
[----:B------:R-:W-:Y:S01]  /*3c60*/  FMNMX.FTZ R0, R86, R33, !PT ;  /* 0x0000002156007209 */ /* 0x000fe20007810000 */
[----:B------:R-:W-:-:S03]  /*3c70*/  FFMA.FTZ R33, R61, UR10, -R8 ;  /* 0x0000000a3d217c23 */ /* 0x000fc60008010808 */
[----:B------:R-:W-:-:S03]  /*3c80*/  FMNMX.FTZ R0, R87, R0, !PT ;  /* 0x0000000057007209 */ /* 0x000fc60007810000 */
[----:B------:R-:W-:Y:S02]  /*3c90*/  MUFU.EX2 R136, R136 ;  /* 0x0000008800887308 */ /* 0x000fe40000000800 */
[----:B------:R-:W1:Y:S06]  /*3ca0*/  SHFL.BFLY PT, R45, R0, 0x2, 0x1f ;  /* 0x0c401f00002d7f89 */ /* 0x000e6c00000e0000 */
[----:B------:R-:W-:Y:S08]  /*3cb0*/  MUFU.EX2 R138, R138 ;  /* 0x0000008a008a7308 */ /* 0x000ff00000000800 */
[----:B------:R-:W-:Y:S08]  /*3cc0*/  MUFU.EX2 R132, R132 ;  /* 0x0000008400847308 */ /* 0x000ff00000000800 */
[----:B------:R-:W-:Y:S01]  /*3cd0*/  MUFU.EX2 R134, R134 ;  /* 0x0000008600867308 */ /* 0x000fe20000000800 */
[----:B-1----:R-:W-:Y:S01]  /*3ce0*/  FMNMX.FTZ R4, R0, R45, !PT ;  /* 0x0000002d00047209 */ /* 0x002fe20007810000 */
[----:B------:R-:W-:-:S04]  /*3cf0*/  FFMA.FTZ R45, R73, UR10, -R8 ;  /* 0x0000000a492d7c23 */ /* 0x000fc80008010808 */
[----:B0-----:R-:W0:Y:S02]  /*3d00*/  SHFL.BFLY PT, R57, R4, 0x1, 0x1f ;  /* 0x0c201f0004397f89 */ /* 0x001e2400000e0000 */
[----:B------:R-:W-:Y:S08]  /*3d10*/  MUFU.EX2 R33, R33 ;  /* 0x0000002100217308 */ /* 0x000ff00000000800 */
[----:B------:R-:W-:Y:S08]  /*3d20*/  MUFU.EX2 R128, R128 ;  /* 0x0000008000807308 */ /* 0x000ff00000000800 */
[----:B------:R-:W-:Y:S01]  /*3d30*/  MUFU.EX2 R37, R37 ;  /* 0x0000002500257308 */ /* 0x000fe20000000800 */
[----:B0-----:R-:W-:Y:S01]  /*3d40*/  FMNMX.FTZ R0, R4, R57, !PT ;  /* 0x0000003904007209 */ /* 0x001fe20007810000 */
[----:B------:R-:W-:-:S06]  /*3d50*/  FFMA.FTZ R57, R85, UR10, -R8 ;  /* 0x0000000a55397c23 */ /* 0x000fcc0008010808 */
[----:B------:R-:W-:Y:S01]  /*3d60*/  MUFU.EX2 R130, R130 ;  /* 0x0000008200827308 */ /* 0x000fe20000000800 */
[C---:B------:R-:W-:Y:S01]  /*3d70*/  FSETP.NEU.FTZ.AND P2, PT, R0.reuse, -INF , PT ;  /* 0xff8000000000780b */ /* 0x040fe20003f5d000 */
[----:B------:R-:W-:-:S05]  /*3d80*/  FMUL.FTZ R28, R0, UR10 ;  /* 0x0000000a001c7c20 */ /* 0x000fca0008410000 */
[----:B------:R-:W-:Y:S01]  /*3d90*/  FSEL R28, R28, RZ, P2 ;  /* 0x000000ff1c1c7208 */ /* 0x000fe20001000000 */
[----:B------:R-:W-:Y:S01]  /*3da0*/  MUFU.EX2 R41, R41 ;  /* 0x0000002900297308 */ /* 0x000fe20000000800 */
[----:B------:R-:W-:-:S03]  /*3db0*/  PLOP3.LUT P2, PT, PT, PT, UP1, 0x40, 0x0 ;  /* 0x000000000000781c */ /* 0x000fc60003f4e818 */
[--C-:B------:R-:W-:Y:S01]  /*3dc0*/  FFMA.FTZ R4, R27, UR10, -R28.reuse ;  /* 0x0000000a1b047c23 */ /* 0x100fe2000801081c */
[----:B------:R-:W-:Y:S01]  /*3dd0*/  FADD.FTZ R27, R148, R3 ;  /* 0x00000003941b7221 */ /* 0x000fe20000010000 */
[--C-:B------:R-:W-:Y:S01]  /*3de0*/  FFMA.FTZ R149, R26, UR10, -R28.reuse ;  /* 0x0000000a1a957c23 */ /* 0x100fe2000801081c */
[--C-:B------:R-:W-:Y:S01]  /*3df0*/  FFMA.FTZ R151, R30, UR10, -R28.reuse ;  /* 0x0000000a1e977c23 */ /* 0x100fe2000801081c */
[--C-:B------:R-:W-:Y:S01]  /*3e00*/  FFMA.FTZ R8, R31, UR10, -R28.reuse ;  /* 0x0000000a1f087c23 */ /* 0x100fe2000801081c */
[----:B------:R-:W-:Y:S01]  /*3e10*/  FADD.FTZ R26, R150, R27 ;  /* 0x0000001b961a7221 */ /* 0x000fe20000010000 */
[----:B------:R-:W-:Y:S01]  /*3e20*/  MUFU.EX2 R4, R4 ;  /* 0x0000000400047308 */ /* 0x000fe20000000800 */
[--C-:B------:R-:W-:Y:S01]  /*3e30*/  FFMA.FTZ R145, R34, UR10, -R28.reuse ;  /* 0x0000000a22917c23 */ /* 0x100fe2000801081c */
[----:B------:R-:W-:Y:S01]  /*3e40*/  FFMA.FTZ R10, R35, UR10, -R28 ;  /* 0x0000000a230a7c23 */ /* 0x000fe2000801081c */
[----:B--2---:R-:W-:Y:S01]  /*3e50*/  FADD.FTZ R27, R5, R26 ;  /* 0x0000001a051b7221 */ /* 0x004fe20000010000 */
[--C-:B------:R-:W-:Y:S01]  /*3e60*/  FFMA.FTZ R147, R38, UR10, -R28.reuse ;  /* 0x0000000a26937c23 */ /* 0x100fe2000801081c */
[--C-:B------:R-:W-:Y:S01]  /*3e70*/  FFMA.FTZ R12, R39, UR10, -R28.reuse ;  /* 0x0000000a270c7c23 */ /* 0x100fe2000801081c */
[--C-:B------:R-:W-:Y:S01]  /*3e80*/  FFMA.FTZ R141, R42, UR10, -R28.reuse ;  /* 0x0000000a2a8d7c23 */ /* 0x100fe2000801081c */
[----:B---3--:R-:W-:Y:S01]  /*3e90*/  FADD.FTZ R30, R144, R27 ;  /* 0x0000001b901e7221 */ /* 0x008fe20000010000 */
[----:B------:R-:W0:Y:S01]  /*3ea0*/  MUFU.EX2 R149, R149 ;  /* 0x0000009500957308 */ /* 0x000e220000000800 */
[--C-:B------:R-:W-:Y:S01]  /*3eb0*/  FFMA.FTZ R14, R43, UR10, -R28.reuse ;  /* 0x0000000a2b0e7c23 */ /* 0x100fe2000801081c */
[----:B------:R-:W-:Y:S01]  /*3ec0*/  FFMA.FTZ R143, R46, UR10, -R28 ;  /* 0x0000000a2e8f7c23 */ /* 0x000fe2000801081c */
[----:B------:R-:W-:Y:S01]  /*3ed0*/  FADD.FTZ R27, R9, R30 ;  /* 0x0000001e091b7221 */ /* 0x000fe20000010000 */
[--C-:B------:R-:W-:Y:S01]  /*3ee0*/  FFMA.FTZ R20, R47, UR10, -R28.reuse ;  /* 0x0000000a2f147c23 */ /* 0x100fe2000801081c */
[--C-:B------:R-:W-:Y:S01]  /*3ef0*/  FFMA.FTZ R137, R50, UR10, -R28.reuse ;  /* 0x0000000a32897c23 */ /* 0x100fe2000801081c */
[--C-:B------:R-:W-:Y:S01]  /*3f00*/  FFMA.FTZ R24, R51, UR10, -R28.reuse ;  /* 0x0000000a33187c23 */ /* 0x100fe2000801081c */
[----:B----4-:R-:W-:Y:S01]  /*3f10*/  FADD.FTZ R30, R146, R27 ;  /* 0x0000001b921e7221 */ /* 0x010fe20000010000 */
[----:B------:R-:W1:Y:S01]  /*3f20*/  MUFU.EX2 R151, R151 ;  /* 0x0000009700977308 */ /* 0x000e620000000800 */
[--C-:B------:R-:W-:Y:S01]  /*3f30*/  FFMA.FTZ R139, R54, UR10, -R28.reuse ;  /* 0x0000000a368b7c23 */ /* 0x100fe2000801081c */
[----:B------:R-:W-:Y:S01]  /*3f40*/  FFMA.FTZ R26, R55, UR10, -R28 ;  /* 0x0000000a371a7c23 */ /* 0x000fe2000801081c */
[----:B------:R-:W-:Y:S01]  /*3f50*/  FADD.FTZ R27, R11, R30 ;  /* 0x0000001e0b1b7221 */ /* 0x000fe20000010000 */
[--C-:B------:R-:W-:Y:S01]  /*3f60*/  FFMA.FTZ R133, R58, UR10, -R28.reuse ;  /* 0x0000000a3a857c23 */ /* 0x100fe2000801081c */
[----:B------:R-:W-:Y:S01]  /*3f70*/  FFMA.FTZ R30, R59, UR10, -R28 ;  /* 0x0000000a3b1e7c23 */ /* 0x000fe2000801081c */
[----:B------:R-:W-:Y:S01]  /*3f80*/  F2FP.BF16.F32.PACK_AB R148, R3, R148 ;  /* 0x000000940394723e */ /* 0x000fe200000010ff */
[----:B-----5:R-:W-:Y:S01]  /*3f90*/  FADD.FTZ R32, R140, R27 ;  /* 0x0000001b8c207221 */ /* 0x020fe20000010000 */
[----:B------:R-:W2:Y:S01]  /*3fa0*/  MUFU.EX2 R8, R8 ;  /* 0x0000000800087308 */ /* 0x000ea20000000800 */
[----:B0-----:R-:W-:Y:S01]  /*3fb0*/  FADD.FTZ R34, R149, R4 ;  /* 0x0000000495227221 */ /* 0x001fe20000010000 */
[----:B------:R-:W-:Y:S01]  /*3fc0*/  FFMA.FTZ R135, R62, UR10, -R28 ;  /* 0x0000000a3e877c23 */ /* 0x000fe2000801081c */
[----:B------:R-:W-:Y:S01]  /*3fd0*/  FADD.FTZ R27, R13, R32 ;  /* 0x000000200d1b7221 */ /* 0x000fe20000010000 */
[--C-:B------:R-:W-:Y:S01]  /*3fe0*/  FFMA.FTZ R129, R66, UR10, -R28.reuse ;  /* 0x0000000a42817c23 */ /* 0x100fe2000801081c */
[--C-:B------:R-:W-:Y:S01]  /*3ff0*/  FFMA.FTZ R131, R70, UR10, -R28.reuse ;  /* 0x0000000a46837c23 */ /* 0x100fe2000801081c */
[----:B------:R-:W-:Y:S01]  /*4000*/  FFMA.FTZ R71, R71, UR10, -R28 ;  /* 0x0000000a47477c23 */ /* 0x000fe2000801081c */
[----:B------:R-:W-:Y:S01]  /*4010*/  FADD.FTZ R32, R142, R27 ;  /* 0x0000001b8e207221 */ /* 0x000fe20000010000 */
[----:B------:R-:W0:Y:S01]  /*4020*/  MUFU.EX2 R145, R145 ;  /* 0x0000009100917308 */ /* 0x000e220000000800 */
[----:B-1----:R-:W-:Y:S01]  /*4030*/  FADD.FTZ R27, R151, R34 ;  /* 0x00000022971b7221 */ /* 0x002fe20000010000 */
[----:B------:R-:W-:Y:S01]  /*4040*/  FFMA.FTZ R74, R74, UR10, -R28 ;  /* 0x0000000a4a4a7c23 */ /* 0x000fe2000801081c */
[----:B------:R-:W-:Y:S01]  /*4050*/  FADD.FTZ R31, R15, R32 ;  /* 0x000000200f1f7221 */ /* 0x000fe20000010000 */
[--C-:B------:R-:W-:Y:S01]  /*4060*/  FFMA.FTZ R32, R63, UR10, -R28.reuse ;  /* 0x0000000a3f207c23 */ /* 0x100fe2000801081c */
[--C-:B------:R-:W-:Y:S01]  /*4070*/  FFMA.FTZ R75, R75, UR10, -R28.reuse ;  /* 0x0000000a4b4b7c23 */ /* 0x100fe2000801081c */
[--C-:B------:R-:W-:Y:S01]  /*4080*/  FFMA.FTZ R78, R78, UR10, -R28.reuse ;  /* 0x0000000a4e4e7c23 */ /* 0x100fe2000801081c */
[----:B------:R-:W-:Y:S01]  /*4090*/  FADD.FTZ R36, R136, R31 ;  /* 0x0000001f88247221 */ /* 0x000fe20000010000 */
[----:B------:R-:W1:Y:S01]  /*40a0*/  MUFU.EX2 R10, R10 ;  /* 0x0000000a000a7308 */ /* 0x000e620000000800 */
[----:B--2---:R-:W-:Y:S01]  /*40b0*/  FADD.FTZ R34, R8, R27 ;  /* 0x0000001b08227221 */ /* 0x004fe20000010000 */
[----:B------:R-:W-:Y:S01]  /*40c0*/  FFMA.FTZ R79, R79, UR10, -R28 ;  /* 0x0000000a4f4f7c23 */ /* 0x000fe2000801081c */
[----:B------:R-:W-:Y:S01]  /*40d0*/  FADD.FTZ R31, R21, R36 ;  /* 0x00000024151f7221 */ /* 0x000fe20000010000 */
[--C-:B------:R-:W-:Y:S01]  /*40e0*/  FFMA.FTZ R82, R82, UR10, -R28.reuse ;  /* 0x0000000a52527c23 */ /* 0x100fe2000801081c */
[----:B------:R-:W-:Y:S01]  /*40f0*/  F2FP.BF16.F32.PACK_AB R150, R5, R150 ;  /* 0x000000960596723e */ /* 0x000fe200000010ff */
[----:B------:R-:W-:Y:S01]  /*4100*/  FFMA.FTZ R83, R83, UR10, -R28 ;  /* 0x0000000a53537c23 */ /* 0x000fe2000801081c */
[----:B------:R-:W-:Y:S01]  /*4110*/  FADD.FTZ R38, R138, R31 ;  /* 0x0000001f8a267221 */ /* 0x000fe20000010000 */
[----:B------:R-:W2:Y:S01]  /*4120*/  MUFU.EX2 R147, R147 ;  /* 0x0000009300937308 */ /* 0x000ea20000000800 */
[----:B0-----:R-:W-:Y:S01]  /*4130*/  FADD.FTZ R27, R145, R34 ;  /* 0x00000022911b7221 */ /* 0x001fe20000010000 */
[----:B------:R-:W-:Y:S01]  /*4140*/  FFMA.FTZ R34, R67, UR10, -R28 ;  /* 0x0000000a43227c23 */ /* 0x000fe2000801081c */
[----:B------:R-:W-:Y:S01]  /*4150*/  FADD.FTZ R31, R25, R38 ;  /* 0x00000026191f7221 */ /* 0x000fe20000010000 */
[----:B------:R-:W-:Y:S01]  /*4160*/  F2FP.BF16.F32.PACK_AB R149, R4, R149 ;  /* 0x000000950495723e */ /* 0x000fe200000010ff */
[--C-:B------:R-:W-:Y:S01]  /*4170*/  FFMA.FTZ R86, R86, UR10, -R28.reuse ;  /* 0x0000000a56567c23 */ /* 0x100fe2000801081c */
[----:B------:R-:W-:Y:S01]  /*4180*/  FFMA.FTZ R28, R87, UR10, -R28 ;  /* 0x0000000a571c7c23 */ /* 0x000fe2000801081c */
[----:B------:R-:W-:Y:S01]  /*4190*/  FADD.FTZ R38, R132, R31 ;  /* 0x0000001f84267221 */ /* 0x000fe20000010000 */
[----:B------:R-:W0:Y:S01]  /*41a0*/  MUFU.EX2 R12, R12 ;  /* 0x0000000c000c7308 */ /* 0x000e220000000800 */
[----:B-1----:R-:W-:Y:S01]  /*41b0*/  FADD.FTZ R36, R10, R27 ;  /* 0x0000001b0a247221 */ /* 0x002fe20000010000 */
[----:B------:R-:W-:Y:S01]  /*41c0*/  F2FP.BF16.F32.PACK_AB R144, R9, R144 ;  /* 0x000000900990723e */ /* 0x000fe200000010ff */
[----:B------:R-:W-:Y:S01]  /*41d0*/  FADD.FTZ R31, R29, R38 ;  /* 0x000000261d1f7221 */ /* 0x000fe20000010000 */
[----:B------:R-:W-:-:S02]  /*41e0*/  F2FP.BF16.F32.PACK_AB R146, R11, R146 ;  /* 0x000000920b92723e */ /* 0x000fc400000010ff */
[----:B------:R-:W-:Y:S01]  /*41f0*/  F2FP.BF16.F32.PACK_AB R140, R13, R140 ;  /* 0x0000008c0d8c723e */ /* 0x000fe200000010ff */
[----:B------:R-:W-:Y:S01]  /*4200*/  FADD.FTZ R38, R134, R31 ;  /* 0x0000001f86267221 */ /* 0x000fe20000010000 */
[----:B------:R-:W1:Y:S01]  /*4210*/  MUFU.EX2 R141, R141 ;  /* 0x0000008d008d7308 */ /* 0x000e620000000800 */
[----:B--2---:R-:W-:Y:S01]  /*4220*/  FADD.FTZ R27, R147, R36 ;  /* 0x00000024931b7221 */ /* 0x004fe20000010000 */
[----:B------:R-:W-:Y:S01]  /*4230*/  F2FP.BF16.F32.PACK_AB R142, R15, R142 ;  /* 0x0000008e0f8e723e */ /* 0x000fe200000010ff */
[----:B------:R-:W-:Y:S01]  /*4240*/  FADD.FTZ R31, R33, R38 ;  /* 0x00000026211f7221 */ /* 0x000fe20000010000 */
[----:B------:R-:W-:Y:S02]  /*4250*/  F2FP.BF16.F32.PACK_AB R136, R21, R136 ;  /* 0x000000881588723e */ /* 0x000fe400000010ff */
[----:B------:R-:W-:Y:S01]  /*4260*/  F2FP.BF16.F32.PACK_AB R138, R25, R138 ;  /* 0x0000008a198a723e */ /* 0x000fe200000010ff */
[----:B------:R-:W-:Y:S01]  /*4270*/  FADD.FTZ R40, R128, R31 ;  /* 0x0000001f80287221 */ /* 0x000fe20000010000 */
[----:B------:R-:W2:Y:S01]  /*4280*/  MUFU.EX2 R14, R14 ;  /* 0x0000000e000e7308 */ /* 0x000ea20000000800 */
[----:B0-----:R-:W-:Y:S01]  /*4290*/  FADD.FTZ R36, R12, R27 ;  /* 0x0000001b0c247221 */ /* 0x001fe20000010000 */
[----:B------:R-:W-:-:S02]  /*42a0*/  F2FP.BF16.F32.PACK_AB R132, R29, R132 ;  /* 0x000000841d84723e */ /* 0x000fc400000010ff */
[----:B------:R-:W-:Y:S02]  /*42b0*/  F2FP.BF16.F32.PACK_AB R134, R33, R134 ;  /* 0x000000862186723e */ /* 0x000fe400000010ff */
[----:B------:R-:W-:Y:S02]  /*42c0*/  F2FP.BF16.F32.PACK_AB R128, R37, R128 ;  /* 0x000000802580723e */ /* 0x000fe400000010ff */
[----:B------:R-:W0:Y:S01]  /*42d0*/  MUFU.EX2 R143, R143 ;  /* 0x0000008f008f7308 */ /* 0x000e220000000800 */
[----:B-1----:R-:W-:Y:S01]  /*42e0*/  FADD.FTZ R27, R141, R36 ;  /* 0x000000248d1b7221 */ /* 0x002fe20000010000 */
[----:B------:R-:W-:Y:S02]  /*42f0*/  F2FP.BF16.F32.PACK_AB R151, R8, R151 ;  /* 0x000000970897723e */ /* 0x000fe400000010ff */
[----:B------:R-:W-:Y:S02]  /*4300*/  F2FP.BF16.F32.PACK_AB R145, R10, R145 ;  /* 0x000000910a91723e */ /* 0x000fe400000010ff */
[----:B------:R-:W-:-:S02]  /*4310*/  F2FP.BF16.F32.PACK_AB R147, R12, R147 ;  /* 0x000000930c93723e */ /* 0x000fc400000010ff */
[----:B------:R-:W1:Y:S01]  /*4320*/  MUFU.EX2 R20, R20 ;  /* 0x0000001400147308 */ /* 0x000e620000000800 */
[C---:B--2---:R-:W-:Y:S01]  /*4330*/  FADD.FTZ R36, R14.reuse, R27 ;  /* 0x0000001b0e247221 */ /* 0x044fe20000010000 */
[----:B------:R-:W-:-:S06]  /*4340*/  F2FP.BF16.F32.PACK_AB R141, R14, R141 ;  /* 0x0000008d0e8d723e */ /* 0x000fcc00000010ff */
[----:B------:R-:W2:Y:S01]  /*4350*/  MUFU.EX2 R137, R137 ;  /* 0x0000008900897308 */ /* 0x000ea20000000800 */
[----:B0-----:R-:W-:-:S07]  /*4360*/  FADD.FTZ R27, R143, R36 ;  /* 0x000000248f1b7221 */ /* 0x001fce0000010000 */
[----:B------:R-:W0:Y:S01]  /*4370*/  MUFU.EX2 R24, R24 ;  /* 0x0000001800187308 */ /* 0x000e220000000800 */
[C---:B-1----:R-:W-:Y:S01]  /*4380*/  FADD.FTZ R38, R20.reuse, R27 ;  /* 0x0000001b14267221 */ /* 0x042fe20000010000 */
[----:B------:R-:W-:Y:S01]  /*4390*/  FADD.FTZ R27, R37, R40 ;  /* 0x00000028251b7221 */ /* 0x000fe20000010000 */
[----:B------:R-:W-:-:S03]  /*43a0*/  F2FP.BF16.F32.PACK_AB R143, R20, R143 ;  /* 0x0000008f148f723e */ /* 0x000fc600000010ff */
[----:B------:R-:W-:Y:S01]  /*43b0*/  FADD.FTZ R40, R130, R27 ;  /* 0x0000001b82287221 */ /* 0x000fe20000010000 */
[----:B------:R-:W-:Y:S01]  /*43c0*/  F2FP.BF16.F32.PACK_AB R130, R41, R130 ;  /* 0x000000822982723e */ /* 0x000fe200000010ff */
[----:B------:R-:W1:Y:S01]  /*43d0*/  MUFU.EX2 R139, R139 ;  /* 0x0000008b008b7308 */ /* 0x000e620000000800 */
[----:B--2---:R-:W-:Y:S01]  /*43e0*/  FADD.FTZ R3, R137, R38 ;  /* 0x0000002689037221 */ /* 0x004fe20000010000 */
[----:B------:R-:W-:-:S06]  /*43f0*/  FADD.FTZ R5, R41, R40 ;  /* 0x0000002829057221 */ /* 0x000fcc0000010000 */
[----:B------:R-:W2:Y:S01]  /*4400*/  MUFU.EX2 R26, R26 ;  /* 0x0000001a001a7308 */ /* 0x000ea20000000800 */
[C---:B0-----:R-:W-:Y:S01]  /*4410*/  FADD.FTZ R38, R24.reuse, R3 ;  /* 0x0000000318267221 */ /* 0x041fe20000010000 */
[----:B------:R-:W-:-:S06]  /*4420*/  F2FP.BF16.F32.PACK_AB R137, R24, R137 ;  /* 0x000000891889723e */ /* 0x000fcc00000010ff */
[----:B------:R-:W0:Y:S01]  /*4430*/  MUFU.EX2 R133, R133 ;  /* 0x0000008500857308 */ /* 0x000e220000000800 */
[----:B-1----:R-:W-:-:S07]  /*4440*/  FADD.FTZ R3, R139, R38 ;  /* 0x000000268b037221 */ /* 0x002fce0000010000 */
[----:B------:R-:W1:Y:S01]  /*4450*/  MUFU.EX2 R30, R30 ;  /* 0x0000001e001e7308 */ /* 0x000e620000000800 */
[C---:B--2---:R-:W-:Y:S01]  /*4460*/  FADD.FTZ R38, R26.reuse, R3 ;  /* 0x000000031a267221 */ /* 0x044fe20000010000 */
[----:B------:R-:W-:-:S06]  /*4470*/  F2FP.BF16.F32.PACK_AB R139, R26, R139 ;  /* 0x0000008b1a8b723e */ /* 0x000fcc00000010ff */
        /* <DEDUP_REMOVED lines=52> */
[----:B------:R-:W-:-:S06]  /*47c0*/  VIADD R3, R88, 0xfffffffe ;  /* 0xfffffffe58037836 */ /* 0x000fcc0000000000 */
[----:B------:R-:W2:Y:S01]  /*47d0*/  MUFU.EX2 R57, R57 ;  /* 0x0000003900397308 */ /* 0x000ea20000000800 */
[----:B0-----:R-:W-:Y:S01]  /*47e0*/  FADD.FTZ R40, R122, R5 ;  /* 0x000000057a287221 */ /* 0x001fe20000010000 */
[C---:B-1----:R-:W-:Y:S01]  /*47f0*/  FADD.FTZ R4, R123.reuse, R4 ;  /* 0x000000047b047221 */ /* 0x042fe20000010000 */
[----:B------:R-:W-:Y:S02]  /*4800*/  F2FP.BF16.F32.PACK_AB R123, R123, R86 ;  /* 0x000000567b7b723e */ /* 0x000fe400000010ff */
[C---:B--2---:R-:W-:Y:S01]  /*4810*/  FADD.FTZ R5, R57.reuse, R40 ;  /* 0x0000002839057221 */ /* 0x044fe20000010000 */
[----:B------:R-:W-:Y:S01]  /*4820*/  F2FP.BF16.F32.PACK_AB R122, R57, R122 ;  /* 0x0000007a397a723e */ /* 0x000fe200000010ff */
[----:B------:R-:W-:Y:S06]  /*4830*/  @P2 BRA `(.L_x_806) ;  /* 0x0000000000442947 */ /* 0x000fec0003800000 */
        /* <DEDUP_REMOVED lines=10> */
.L_x_807:
[----:B------:R-:W-:-:S11]  /*48e0*/  UISETP.NE.AND UP2, UPT, UR7, 0x1, UPT ;  /* 0x000000010700788c */ /* 0x000fd6000bf45270 */
[----:B------:R-:W-:Y:S02]  /*48f0*/  @UP2 ULDC.64 UR18, c[0x0][0x9e8] ;  /* 0x00027a0000122ab9 */ /* 0x000fe40000000a00 */
[----:B------:R-:W-:-:S04]  /*4900*/  UIMAD.WIDE.U32 UR14, UR11, UR18, URZ ;  /* 0x000000120b0e72a5 */ /* 0x000fc8000f8e003f */
[----:B------:R-:W-:-:S12]  /*4910*/  @UP2 USHF.R.U32.HI UR11, URZ, UR19, UR15 ;  /* 0x000000133f0b2299 */ /* 0x000fd8000801160f */
.L_x_808:
[----:B------:R-:W-:-:S04]  /*4920*/  UIMAD UR7, UR11, UR7, UR7 ;  /* 0x000000070b0772a4 */ /* 0x000fc8000f8e0207 */
[----:B------:R-:W-:-:S04]  /*4930*/  UISETP.LT.AND UP2, UPT, UR6, UR7, UPT ;  /* 0x000000070600728c */ /* 0x000fc8000bf41270 */
[----:B------:R-:W-:-:S12]  /*4940*/  USEL UR6, UR6, UR7, UP2 ;  /* 0x0000000706067287 */ /* 0x000fd80009000000 */
.L_x_806:
[----:B------:R-:W-:Y:S01]  /*4950*/  USHF.R.S32.HI UR7, URZ, 0x1f, UR6 ;  /* 0x0000001f3f077899 */ /* 0x000fe20008011406 */
[----:B------:R-:W-:Y:S02]  /*4960*/  CS2R R118, SRZ ;  /* 0x0000000000767805 */ /* 0x000fe4000001ff00 */
[----:B------:R-:W-:Y:S02]  /*4970*/  CS2R R116, SRZ ;  /* 0x0000000000747805 */ /* 0x000fe4000001ff00 */
[----:B------:R-:W-:Y:S01]  /*4980*/  CS2R R114, SRZ ;  /* 0x0000000000727805 */ /* 0x000fe2000001ff00 */
[----:B------:R-:W-:Y:S01]  /*4990*/  ULEA.HI UR7, UR7, UR6, URZ, 0x7 ;  /* 0x0000000607077291 */ /* 0x000fe2000f8f383f */
[----:B------:R-:W-:Y:S02]  /*49a0*/  CS2R R112, SRZ ;  /* 0x0000000000707805 */ /* 0x000fe4000001ff00 */
[----:B------:R-:W-:Y:S02]  /*49b0*/  CS2R R110, SRZ ;  /* 0x00000000006e7805 */ /* 0x000fe4000001ff00 */
[----:B------:R-:W-:Y:S01]  /*49c0*/  CS2R R108, SRZ ;  /* 0x00000000006c7805 */ /* 0x000fe2000001ff00 */
[----:B------:R-:W-:Y:S01]  /*49d0*/  USHF.R.S32.HI UR7, URZ, 0x7, UR7 ;  /* 0x000000073f077899 */ /* 0x000fe20008011407 */
[----:B------:R-:W-:-:S02]  /*49e0*/  CS2R R106, SRZ ;  /* 0x00000000006a7805 */ /* 0x000fc4000001ff00 */
[----:B------:R-:W-:Y:S02]  /*49f0*/  CS2R R104, SRZ ;  /* 0x0000000000687805 */ /* 0x000fe4000001ff00 */
[----:B------:R-:W-:Y:S01]  /*4a00*/  CS2R R102, SRZ ;  /* 0x0000000000667805 */ /* 0x000fe2000001ff00 */
[----:B------:R-:W-:Y:S01]  /*4a10*/  UISETP.LT.AND UP2, UPT, UR43, UR7, UPT ;  /* 0x000000072b00728c */ /* 0x000fe2000bf41270 */
[----:B------:R-:W-:Y:S02]  /*4a20*/  CS2R R100, SRZ ;  /* 0x0000000000647805 */ /* 0x000fe4000001ff00 */
[----:B------:R-:W-:Y:S02]  /*4a30*/  CS2R R98, SRZ ;  /* 0x0000000000627805 */ /* 0x000fe4000001ff00 */
[----:B------:R-:W-:Y:S01]  /*4a40*/  CS2R R96, SRZ ;  /* 0x0000000000607805 */ /* 0x000fe2000001ff00 */
[----:B------:R-:W-:Y:S01]  /*4a50*/  USEL UR27, UR43, UR7, !UP2 ;  /* 0x000000072b1b7287 */ /* 0x000fe2000d000000 */
[----:B------:R-:W-:-:S02]  /*4a60*/  CS2R R94, SRZ ;  /* 0x00000000005e7805 */ /* 0x000fc4000001ff00 */
[----:B------:R-:W-:Y:S02]  /*4a70*/  CS2R R92, SRZ ;  /* 0x00000000005c7805 */ /* 0x000fe4000001ff00 */
[----:B------:R-:W-:Y:S02]  /*4a80*/  CS2R R90, SRZ ;  /* 0x00000000005a7805 */ /* 0x000fe4000001ff00 */
[----:B------:R-:W-:Y:S02]  /*4a90*/  CS2R R88, SRZ ;  /* 0x0000000000587805 */ /* 0x000fe4000001ff00 */
[----:B------:R-:W-:-:S13]  /*4aa0*/  ISETP.GE.AND P2, PT, R3, UR27, PT ;  /* 0x0000001b03007c0c */ /* 0x000fda000bf46270 */
[----:B------:R-:W-:Y:S05]  /*4ab0*/  @!P2 BRA `(.L_x_809) ;  /* 0x0000002c0080a947 */ /* 0x000fea0003800000 */
[----:B------:R-:W-:Y:S01]  /*4ac0*/  IMAD.MOV.U32 R119, RZ, RZ, RZ ;  /* 0x000000ffff777224 */ /* 0x000fe200078e00ff */
[----:B------:R-:W-:Y:S01]  /*4ad0*/  ULDC UR23, c[0x0][0x9e4] ;  /* 0x0002790000177ab9 */ /* 0x000fe20000000800 */
[----:B------:R-:W-:Y:S01]  /*4ae0*/  ULDC UR22, c[0x0][0x9dc] ;  /* 0x0002770000167ab9 */ /* 0x000fe20000000800 */
[----:B------:R-:W-:Y:S01]  /*4af0*/  ULDC UR21, c[0x0][0x988] ;  /* 0x0002620000157ab9 */ /* 0x000fe20000000800 */
[----:B------:R-:W-:-:S05]  /*4b00*/  ULDC UR24, c[0x0][0x9e0] ;  /* 0x0002780000187ab9 */ /* 0x000fca0000000800 */
.L_x_826:
[----:B------:R-:W-:Y:S01]  /*4b10*/  UIADD3 UR26, UR37, 0x1, URZ ;  /* 0x00000001251a7890 */ /* 0x000fe2000fffe03f */
[----:B------:R-:W-:-:S03]  /*4b20*/  ISETP.NE.AND P3, PT, RZ, UR44, PT ;  /* 0x0000002cff007c0c */ /* 0x000fc6000bf65270 */
[----:B------:R-:W-:-:S04]  /*4b30*/  UISETP.NE.AND UP2, UPT, UR26, 0x2, UPT ;  /* 0x000000021a00788c */ /* 0x000fc8000bf45270 */
[----:B------:R-:W-:Y:S02]  /*4b40*/  USEL UR25, URZ, 0x1, UP2 ;  /* 0x000000013f197887 */ /* 0x000fe40009000000 */
[----:B------:R-:W-:Y:S02]  /*4b50*/  USEL UR26, UR26, URZ, UP2 ;  /* 0x0000003f1a1a7287 */ /* 0x000fe40009000000 */
[----:B------:R-:W-:Y:S02]  /*4b60*/  ULOP3.LUT UR25, UR36, UR25, URZ, 0x3c, !UPT ;  /* 0x0000001924197292 */ /* 0x000fe4000f8e3c3f */
[----:B------:R-:W-:Y:S10]  /*4b70*/  @P3 BRA `(.L_x_810) ;  /* 0x00000000002c3947 */ /* 0x000ff40003800000 */
[----:B------:R-:W-:Y:S05]  /*4b80*/  @!P0 BRA `(.L_x_811) ;  /* 0x0000000000048947 */ /* 0x000fea0003800000 */
[----:B------:R-:W-:Y:S01]  /*4b90*/  BPT.TRAP 0x1 ;  /* 0x000000040000795c */ /* 0x000fe20000300000 */
.L_x_811:
[----:B------:R-:W-:Y:S01]  /*4ba0*/  ULEA UR6, UR26, UR45, 0x3 ;  /* 0x0000002d1a067291 */ /* 0x000fe2000f8e183f */
[----:B------:R-:W-:-:S05]  /*4bb0*/  IMAD.U32 R6, RZ, RZ, UR25 ;  /* 0x00000019ff067e24 */ /* 0x000fca000f8e00ff */
[----:B------:R-:W-:-:S04]  /*4bc0*/  SHF.L.U32 R6, R6, 0x1f, RZ ;  /* 0x0000001f06067819 */ /* 0x000fc800000006ff */
[----:B------:R0:W1:Y:S01]  /*4bd0*/  SYNCS.PHASECHK.TRANS64.TRYWAIT P2, [UR6+0x16830], R6 ;  /* 0x01683006ff0075a7 */ /* 0x0000620008040146 */
[----:B------:R-:W-:Y:S05]  /*4be0*/  @!P0 BRA `(.L_x_812) ;  /* 0x0000000000048947 */ /* 0x000fea0003800000 */
[----:B------:R-:W-:Y:S01]  /*4bf0*/  BPT.TRAP 0x1 ;  /* 0x000000040000795c */ /* 0x000fe20000300000 */
.L_x_812:
[----:B-1----:R-:W-:Y:S05]  /*4c00*/  @P2 BRA `(.L_x_810) ;  /* 0x0000000000082947 */ /* 0x002fea0003800000 */
[----:B------:R-:W1:Y:S02]  /*4c10*/  SYNCS.PHASECHK.TRANS64.TRYWAIT P2, [UR6+0x16830], R6 ;  /* 0x01683006ff0075a7 */ /* 0x000e640008040146 */
[----:B-1----:R-:W-:Y:S05]  /*4c20*/  @!P2 BRA `(.L_x_813) ;  /* 0x000000d400d4a947 */ /* 0x002fea0003800000 */
.L_x_810:
[----:B01----:R-:W-:Y:S01]  /*4c30*/  VIADD R6, R22, 0x8 ;  /* 0x0000000816067836 */ /* 0x003fe20000000000 */
[----:B------:R-:W-:Y:S01]  /*4c40*/  ULEA UR18, UR26, UR20, 0xa ;  /* 0x000000141a127291 */ /* 0x000fe2000f8e503f */
[----:B------:R-:W-:Y:S01]  /*4c50*/  UMOV UR19, 0x40000040 ;  /* 0x4000004000137882 */ /* 0x000fe20000000000 */
[----:B------:R-:W-:Y:S02]  /*4c60*/  UMOV UR7, 0x40000040 ;  /* 0x4000004000077882 */ /* 0x000fe40000000000 */
[----:B------:R0:W-:Y:S01]  /*4c70*/  BAR.SYNC.DEFER_BLOCKING R6, 0x100 ;  /* 0x000400060000751d */ /* 0x0001e20000010000 */
[----:B------:R-:W-:Y:S02]  /*4c80*/  UIADD3 UR6, UR18, 0x2, URZ ;  /* 0x0000000212067890 */ /* 0x000fe4000fffe03f */
[----:B------:R-:W-:Y:S02]  /*4c90*/  UIADD3 UR10, UR18, 0x4, URZ ;  /* 0x00000004120a7890 */ /* 0x000fe4000fffe03f */
[----:B------:R-:W-:Y:S01]  /*4ca0*/  UIADD3 UR14, UR18, 0x6, URZ ;  /* 0x00000006120e7890 */ /* 0x000fe2000fffe03f */
[----:B------:R-:W-:Y:S01]  /*4cb0*/  UMOV UR11, 0x40000040 ;  /* 0x40000040000b7882 */ /* 0x000fe20000000000 */
[----:B------:R-:W-:Y:S01]  /*4cc0*/  UMOV UR15, 0x40000040 ;  /* 0x40000040000f7882 */ /* 0x000fe20000000000 */
[----:B------:R-:W-:-:S06]  /*4cd0*/  WARPGROUP.ARRIVE ;  /* 0x00000000000079c5 */ /* 0x000fcc0000000000 */
[----:B------:R-:W-:Y:S03]  /*4ce0*/  HGMMA.64x128x16.F32.BF16 R24, gdesc[UR16], RZ, !UPT, gsb0 ;  /* 0x01e00000101879f0 */ /* 0x000fe6000c0018ff */
[----:B------:R-:W-:Y:S02]  /*4cf0*/  WARPGROUP.DEPBAR.LE gsb0, 0x0 ;  /* 0x00008000000079c5 */ /* 0x000fe40000010000 */
[----:B------:R-:W-:-:S07]  /*4d00*/  WARPGROUP.ARRIVE ;  /* 0x00000000000079c5 */ /* 0x000fce0000000000 */
[----:B------:R-:W-:Y:S03]  /*4d10*/  HGMMA.64x128x16.F32.BF16 R24, gdesc[UR4], R24, gsb0 ;  /* 0x01e00000041879f0 */ /* 0x000fe60008001818 */
[----:B------:R-:W-:Y:S02]  /*4d20*/  WARPGROUP.DEPBAR.LE gsb0, 0x0 ;  /* 0x00008000000079c5 */ /* 0x000fe40000010000 */
[----:B------:R-:W-:-:S07]  /*4d30*/  WARPGROUP.ARRIVE ;  /* 0x00000000000079c5 */ /* 0x000fce0000000000 */
[----:B------:R-:W-:Y:S03]  /*4d40*/  HGMMA.64x128x16.F32.BF16 R24, gdesc[UR8], R24, gsb0 ;  /* 0x01e00000081879f0 */ /* 0x000fe60008001818 */
[----:B------:R-:W-:Y:S02]  /*4d50*/  WARPGROUP.DEPBAR.LE gsb0, 0x0 ;  /* 0x00008000000079c5 */ /* 0x000fe40000010000 */
[----:B------:R-:W-:-:S07]  /*4d60*/  WARPGROUP.ARRIVE ;  /* 0x00000000000079c5 */ /* 0x000fce0000000000 */
[----:B------:R-:W-:Y:S03]  /*4d70*/  HGMMA.64x128x16.F32.BF16 R24, gdesc[UR12], R24, gsb0 ;  /* 0x01e000000c1879f0 */ /* 0x000fe60008001818 */
[----:B------:R-:W-:Y:S02]  /*4d80*/  WARPGROUP.DEPBAR.LE gsb0, 0x0 ;  /* 0x00008000000079c5 */ /* 0x000fe40000010000 */
[----:B0-----:R-:W-:Y:S05]  /*4d90*/  @P3 BRA `(.L_x_814) ;  /* 0x00000000002c3947 */ /* 0x001fea0003800000 */
[----:B------:R-:W-:Y:S05]  /*4da0*/  @!P0 BRA `(.L_x_815) ;  /* 0x0000000000048947 */ /* 0x000fea0003800000 */
[----:B------:R-:W-:Y:S01]  /*4db0*/  BPT.TRAP 0x1 ;  /* 0x000000040000795c */ /* 0x000fe20000300000 */
.L_x_815:
[----:B------:R-:W-:Y:S01]  /*4dc0*/  ULEA UR6, UR37, UR45, 0x3 ;  /* 0x0000002d25067291 */ /* 0x000fe2000f8e183f */
[----:B------:R-:W-:-:S05]  /*4dd0*/  IMAD.U32 R6, RZ, RZ, UR36 ;  /* 0x00000024ff067e24 */ /* 0x000fca000f8e00ff */
[----:B------:R-:W-:-:S04]  /*4de0*/  SHF.L.U32 R6, R6, 0x1f, RZ ;  /* 0x0000001f06067819 */ /* 0x000fc800000006ff */
[----:B------:R0:W1:Y:S01]  /*4df0*/  SYNCS.PHASECHK.TRANS64.TRYWAIT P2, [UR6+0x16850], R6 ;  /* 0x01685006ff0075a7 */ /* 0x0000620008040146 */
[----:B------:R-:W-:Y:S05]  /*4e00*/  @!P0 BRA `(.L_x_816) ;  /* 0x0000000000048947 */ /* 0x000fea0003800000 */
[----:B------:R-:W-:Y:S01]  /*4e10*/  BPT.TRAP 0x1 ;  /* 0x000000040000795c */ /* 0x000fe20000300000 */
.L_x_816:
[----:B-1----:R-:W-:Y:S05]  /*4e20*/  @P2 BRA `(.L_x_814) ;  /* 0x0000000000082947 */ /* 0x002fea0003800000 */
[----:B------:R-:W1:Y:S02]  /*4e30*/  SYNCS.PHASECHK.TRANS64.TRYWAIT P2, [UR6+0x16850], R6 ;  /* 0x01685006ff0075a7 */ /* 0x000e640008040146 */
[----:B-1----:R-:W-:Y:S05]  /*4e40*/  @!P2 BRA `(.L_x_817) ;  /* 0x000000d40064a947 */ /* 0x002fea0003800000 */
.L_x_814:
[----:B------:R-:W-:Y:S01]  /*4e50*/  UIADD3 UR6, UR45, 0x400, URZ ;  /* 0x000004002d067890 */ /* 0x000fe2000fffe03f */
[----:B------:R-:W-:Y:S01]  /*4e60*/  WARPGROUP.ARRIVE ;  /* 0x00000000000079c5 */ /* 0x000fe20000000000 */
[----:B------:R-:W-:-:S05]  /*4e70*/  UMOV UR7, 0x40000040 ;  /* 0x4000004000077882 */ /* 0x000fca0000000000 */
[----:B------:R-:W2:Y:S01]  /*4e80*/  S2R R8, SR_TID.X ;  /* 0x0000000000087919 */ /* 0x000ea20000002100 */
[----:B------:R-:W-:Y:S01]  /*4e90*/  USHF.R.U32.HI UR6, URZ, 0x4, UR6 ;  /* 0x000000043f067899 */ /* 0x000fe20008011606 */
[----:B------:R-:W-:Y:S01]  /*4ea0*/  PLOP3.LUT P2, PT, PT, PT, UP0, 0x80, 0x0 ;  /* 0x000000000000781c */ /* 0x000fe20003f4f008 */
[----:B------:R-:W-:Y:S01]  /*4eb0*/  VIADD R20, R17, UR39 ;  /* 0x0000002711147c36 */ /* 0x000fe20008000000 */
[----:B------:R-:W-:Y:S01]  /*4ec0*/  PLOP3.LUT P3, PT, PT, PT, UP0, 0x80, 0x0 ;  /* 0x000000000000781c */ /* 0x000fe20003f6f008 */
[----:B------:R-:W-:Y:S01]  /*4ed0*/  ULOP3.LUT UR6, UR6, 0x3fff, URZ, 0xc0, !UPT ;  /* 0x00003fff06067892 */ /* 0x000fe2000f8ec03f */
[----:B01----:R-:W0:Y:S01]  /*4ee0*/  LDC R6, c[0x0][0x2f0] ;  /* 0x0000bc00ff067b82 */ /* 0x003e220000000800 */
[----:B------:R-:W-:Y:S02]  /*4ef0*/  IMAD.SHL.U32 R13, R3, 0x80, RZ ;  /* 0x00000080030d7824 */ /* 0x000fe400078e00ff */
[----:B------:R-:W-:Y:S01]  /*4f00*/  ULEA UR10, UR37, UR6, 0xa ;  /* 0x00000006250a7291 */ /* 0x000fe2000f8e503f */
[----:B------:R-:W-:-:S02]  /*4f10*/  IMAD.U32 R10, RZ, RZ, UR26 ;  /* 0x0000001aff0a7e24 */ /* 0x000fc4000f8e00ff */
[----:B------:R-:W-:-:S03]  /*4f20*/  IADD3 R11, -R13, 0x1, RZ ;  /* 0x000000010d0b7810 */ /* 0x000fc60007ffe1ff */
[----:B------:R-:W-:Y:S01]  /*4f30*/  @!P1 LEA R10, R10, UR45, 0x3 ;  /* 0x0000002d0a0a9c11 */ /* 0x000fe2000f8e18ff */
[----:B------:R-:W-:Y:S01]  /*4f40*/  UMOV UR6, UR10 ;  /* 0x0000000a00067c82 */ /* 0x000fe20008000000 */
[----:B------:R-:W-:Y:S01]  /*4f50*/  IMAD R11, R16, -0x2, R11 ;  /* 0xfffffffe100b7824 */ /* 0x000fe200078e020b */
[----:B------:R-:W-:Y:S01]  /*4f60*/  HGMMA.64x64x16.F32.BF16 R88, R148, gdesc[UR4].tnspB, R88, gsb0 ;  /* 0x40e0000494587df0 */ /* 0x000fe20008001858 */
[----:B------:R-:W-:Y:S01]  /*4f70*/  UIADD3 UR6, UR10, 0x80, URZ ;  /* 0x000000800a067890 */ /* 0x000fe2000fffe03f */
[----:B------:R-:W-:Y:S01]  /*4f80*/  @!P1 VIADD R10, R10, 0x16840 ;  /* 0x000168400a0a9836 */ /* 0x000fe20000000000 */
[----:B------:R-:W-:-:S04]  /*4f90*/  UMOV UR7, 0x40000040 ;  /* 0x4000004000077882 */ /* 0x000fc80000000000 */
[----:B------:R-:W-:Y:S01]  /*4fa0*/  @!P1 PRMT R10, RZ, 0x654, R10 ;  /* 0x00000654ff0a9816 */ /* 0x000fe2000000000a */
[----:B------:R-:W-:Y:S02]  /*4fb0*/  WARPGROUP.DEPBAR.LE gsb0, 0x0 ;  /* 0x00008000000079c5 */ /* 0x000fe40000010000 */
[----:B------:R-:W-:-:S06]  /*4fc0*/  WARPGROUP.ARRIVE ;  /* 0x00000000000079c5 */ /* 0x000fcc0000000000 */
[----:B------:R-:W-:Y:S01]  /*4fd0*/  HGMMA.64x64x16.F32.BF16 R88, R144, gdesc[UR4].tnspB, R88, gsb0 ;  /* 0x40e0000490587df0 */ /* 0x000fe20008001858 */
[----:B------:R-:W-:Y:S01]  /*4fe0*/  UIADD3 UR6, UR10, 0x100, URZ ;  /* 0x000001000a067890 */ /* 0x000fe2000fffe03f */
[----:B------:R-:W-:Y:S01]  /*4ff0*/  UMOV UR7, 0x40000040 ;  /* 0x4000004000077882 */ /* 0x000fe20000000000 */
        /* <DEDUP_REMOVED lines=28> */
[----:B------:R-:W-:Y:S01]  /*51c0*/  @UP0 ULDC UR6, c[0x0][0x44c] ;  /* 0x0001130000060ab9 */ /* 0x000fe20000000800 */
[----:B------:R-:W-:Y:S01]  /*51d0*/  @UP0 ULDC UR7, c[0x0][0x450] ;  /* 0x0001140000070ab9 */ /* 0x000fe20000000800 */
[----:B------:R-:W-:Y:S01]  /*51e0*/  @P2 IMAD.HI.U32 R7, R20, UR6, RZ ;  /* 0x0000000614072c27 */ /* 0x000fe2000f8e00ff */
[----:B--2---:R-:W-:Y:S01]  /*51f0*/  ISETP.GE.U32.AND P2, PT, R8, 0x180, PT ;  /* 0x000001800800780c */ /* 0x004fe20003f46070 */
[----:B------:R-:W-:Y:S02]  /*5200*/  ULOP3.LUT UR6, URZ, UR22, URZ, 0x33, !UPT ;  /* 0x000000163f067292 */ /* 0x000fe4000f8e333f */
[----:B------:R-:W-:Y:S01]  /*5210*/  VIADD R8, R22, 0x9 ;  /* 0x0000000916087836 */ /* 0x000fe20000000000 */
[----:B------:R-:W-:Y:S02]  /*5220*/  @P3 SHF.R.U32.HI R20, RZ, UR7, R7 ;  /* 0x00000007ff143c19 */ /* 0x000fe40008011607 */
[----:B------:R-:W1:Y:S02]  /*5230*/  LDC R7, c[0x0][0x288] ;  /* 0x0000a200ff077b82 */ /* 0x000e640000000800 */
[----:B------:R-:W-:Y:S01]  /*5240*/  SEL R9, R8, 0x9, !P2 ;  /* 0x0000000908097807 */ /* 0x000fe20005000000 */
[----:B------:R-:W2:Y:S01]  /*5250*/  SHFL.IDX PT, R15, R20, RZ, 0x1c1f ;  /* 0x001c1fff140f7589 */ /* 0x000ea200000e0000 */
[----:B------:R-:W-:Y:S01]  /*5260*/  PLOP3.LUT P2, PT, PT, PT, UP1, 0x40, 0x0 ;  /* 0x000000000000781c */ /* 0x000fe20003f4e818 */
[----:B0-----:R-:W-:-:S04]  /*5270*/  IMAD R8, R6, UR41, R11 ;  /* 0x0000002906087c24 */ /* 0x001fc8000f8e020b */
[----:B-1----:R-:W-:-:S04]  /*5280*/  IMAD.IADD R8, R8, 0x1, -R7 ;  /* 0x0000000108087824 */ /* 0x002fc800078e0a07 */
[C---:B------:R-:W-:Y:S01]  /*5290*/  VIADD R12, R8.reuse, UR24 ;  /* 0x00000018080c7c36 */ /* 0x040fe20008000000 */
[----:B------:R-:W-:Y:S02]  /*52a0*/  WARPGROUP.DEPBAR.LE gsb0, 0x0 ;  /* 0x00008000000079c5 */ /* 0x000fe40000010000 */
[----:B------:R0:W-:Y:S06]  /*52b0*/  BAR.ARV R9, 0x100 ;  /* 0x000400090000751d */ /* 0x0001ec0000002000 */
[----:B------:R1:W-:Y:S02]  /*52c0*/  @!P1 SYNCS.ARRIVE.TRANS64.RED.A1T0 RZ, [R10+URZ], RZ ;  /* 0x000000ff0aff99a7 */ /* 0x0003e4000810043f */
[----:B-1----:R-:W-:-:S02]  /*52d0*/  VIADD R10, R8, UR6 ;  /* 0x00000006080a7c36 */ /* 0x002fc40008000000 */
[--C-:B--2---:R-:W-:Y:S02]  /*52e0*/  IMAD.IADD R8, R12, 0x1, R15.reuse ;  /* 0x000000010c087824 */ /* 0x104fe400078e020f */
[----:B0-----:R-:W-:Y:S01]  /*52f0*/  IMAD.IADD R9, R10, 0x1, R15 ;  /* 0x000000010a097824 */ /* 0x001fe200078e020f */
[----:B------:R-:W-:Y:S06]  /*5300*/  @P2 BRA `(.L_x_818) ;  /* 0x00000000005c2947 */ /* 0x000fec0003800000 */
[----:B------:R-:W-:Y:S01]  /*5310*/  IMAD R14, R6, UR41, R15 ;  /* 0x00000029060e7c24 */ /* 0x000fe2000f8e020f */
[----:B------:R-:W-:Y:S03]  /*5320*/  BSSY B0, `(.L_x_819) ;  /* 0x0000011000007945 */ /* 0x000fe60003800000 */
[----:B------:R-:W-:-:S05]  /*5330*/  IMAD.IADD R11, R14, 0x1, -R7 ;  /* 0x000000010e0b7824 */ /* 0x000fca00078e0a07 */
[----:B------:R-:W-:-:S13]  /*5340*/  ISETP.GT.AND P2, PT, R11, -0x1, PT ;  /* 0xffffffff0b00780c */ /* 0x000fda0003f44270 */
[----:B------:R-:W-:Y:S05]  /*5350*/  @P2 BRA `(.L_x_820) ;  /* 0x0000000000202947 */ /* 0x000fea0003800000 */
[----:B------:R-:W-:Y:S01]  /*5360*/  IMAD.U32 R120, RZ, RZ, UR23 ;  /* 0x00000017ff787e24 */ /* 0x000fe2000f8e00ff */
[----:B------:R-:W-:-:S04]  /*5370*/  LOP3.LUT R11, RZ, R11, RZ, 0x33, !PT ;  /* 0x0000000bff0b7212 */ /* 0x000fc800078e33ff */
[----:B------:R-:W-:-:S13]  /*5380*/  ISETP.NE.AND P2, PT, R120, 0x1, PT ;  /* 0x000000017800780c */ /* 0x000fda0003f45270 */
[----:B------:R-:W0:Y:S02]  /*5390*/  @P2 LDC.64 R14, c[0x0][0x9e8] ;  /* 0x00027a00ff0e2b82 */ /* 0x000e240000000a00 */
[----:B0-----:R-:W-:-:S05]  /*53a0*/  @P2 IMAD.HI.U32 R14, R11, R14, RZ ;  /* 0x0000000e0b0e2227 */ /* 0x001fca00078e00ff */
[----:B------:R-:W-:-:S04]  /*53b0*/  @P2 SHF.R.U32.HI R11, RZ, R15, R14 ;  /* 0x0000000fff0b2219 */ /* 0x000fc8000001160e */
[----:B------:R-:W-:Y:S01]  /*53c0*/  LOP3.LUT R11, RZ, R11, RZ, 0x33, !PT ;  /* 0x0000000bff0b7212 */ /* 0x000fe200078e33ff */
[----:B------:R-:W-:Y:S06]  /*53d0*/  BRA `(.L_x_821) ;  /* 0x0000000000147947 */ /* 0x000fec0003800000 */
.L_x_820:
[----:B------:R-:W-:-:S05]  /*53e0*/  IMAD.U32 R120, RZ, RZ, UR23 ;  /* 0x00000017ff787e24 */ /* 0x000fca000f8e00ff */
[----:B------:R-:W-:-:S13]  /*53f0*/  ISETP.NE.AND P2, PT, R120, 0x1, PT ;  /* 0x000000017800780c */ /* 0x000fda0003f45270 */
[----:B------:R-:W0:Y:S02]  /*5400*/  @P2 LDC.64 R14, c[0x0][0x9e8] ;  /* 0x00027a00ff0e2b82 */ /* 0x000e240000000a00 */
[----:B0-----:R-:W-:-:S05]  /*5410*/  @P2 IMAD.HI.U32 R14, R11, R14, RZ ;  /* 0x0000000e0b0e2227 */ /* 0x001fca00078e00ff */
[----:B------:R-:W-:-:S07]  /*5420*/  @P2 SHF.R.U32.HI R11, RZ, R15, R14 ;  /* 0x0000000fff0b2219 */ /* 0x000fce000001160e */
.L_x_821:
[----:B------:R-:W-:Y:S05]  /*5430*/  BSYNC B0 ;  /* 0x0000000000007941 */ /* 0x000fea0003800000 */
.L_x_819:
[----:B------:R-:W-:-:S04]  /*5440*/  IMAD R11, R11, R120, -R13 ;  /* 0x000000780b0b7224 */ /* 0x000fc800078e0a0d */
[----:B------:R-:W-:-:S05]  /*5450*/  IMAD R11, R16, -0x2, R11 ;  /* 0xfffffffe100b7824 */ /* 0x000fca00078e020b */
[----:B------:R-:W-:Y:S02]  /*5460*/  VIADDMNMX R8, R11, R120, R8, PT ;  /* 0x000000780b087246 */ /* 0x000fe40003800108 */
[----:B------:R-:W-:-:S07]  /*5470*/  VIMNMX R9, R9, R11, !PT ;  /* 0x0000000b09097248 */ /* 0x000fce0007fe0100 */
.L_x_818:
[----:B------:R-:W-:Y:S01]  /*5480*/  ISETP.GT.AND P2, PT, R3, -0x1, PT ;  /* 0xffffffff0300780c */ /* 0x000fe20003f44270 */
[----:B------:R-:W0:Y:S03]  /*5490*/  SHFL.IDX PT, R15, R20, 0x1, 0x1c1f ;  /* 0x003c1f00140f7f89 */ /* 0x000e2600000e0000 */
[C---:B------:R-:W-:Y:S02]  /*54a0*/  ISETP.GT.AND P5, PT, R9.reuse, RZ, P2 ;  /* 0x000000ff0900720c */ /* 0x040fe400017a4270 */
[C---:B------:R-:W-:Y:S02]  /*54b0*/  ISETP.GT.AND P4, PT, R9.reuse, 0x1, P2 ;  /* 0x000000010900780c */ /* 0x040fe40001784270 */
[----:B------:R-:W-:Y:S02]  /*54c0*/  ISETP.LT.OR P5, PT, R8, 0x1, P5 ;  /* 0x000000010800780c */ /* 0x000fe40002fa1670 */
[----:B------:R-:W-:-:S02]  /*54d0*/  ISETP.GT.AND P6, PT, R9, 0x8, P2 ;  /* 0x000000080900780c */ /* 0x000fc400017c4270 */
[----:B------:R-:W-:Y:S02]  /*54e0*/  FSEL R11, R24, -INF , !P5 ;  /* 0xff800000180b7808 */ /* 0x000fe40006800000 */
[C---:B------:R-:W-:Y:S02]  /*54f0*/  ISETP.GT.AND P5, PT, R9.reuse, 0x10, P2 ;  /* 0x000000100900780c */ /* 0x040fe400017a4270 */
[----:B------:R-:W-:Y:S02]  /*5500*/  ISETP.GT.AND P3, PT, R9, 0x9, P2 ;  /* 0x000000090900780c */ /* 0x000fe40001764270 */
[C---:B------:R-:W-:Y:S02]  /*5510*/  ISETP.LT.OR P5, PT, R8.reuse, 0x11, P5 ;  /* 0x000000110800780c */ /* 0x040fe40002fa1670 */
[----:B------:R-:W-:Y:S02]  /*5520*/  ISETP.LT.OR P4, PT, R8, 0x2, P4 ;  /* 0x000000020800780c */ /* 0x000fe40002781670 */
[----:B------:R-:W-:-:S02]  /*5530*/  FSEL R32, R32, -INF , !P5 ;  /* 0xff80000020207808 */ /* 0x000fc40006800000 */
[----:B------:R-:W-:Y:S01]  /*5540*/  ISETP.GT.AND P5, PT, R9, 0x20, P2 ;  /* 0x000000200900780c */ /* 0x000fe200017a4270 */
[--C-:B0-----:R-:W-:Y:S01]  /*5550*/  IMAD.IADD R12, R12, 0x1, R15.reuse ;  /* 0x000000010c0c7824 */ /* 0x101fe200078e020f */
[----:B------:R-:W-:Y:S01]  /*5560*/  ISETP.LT.OR P6, PT, R8, 0x9, P6 ;  /* 0x000000090800780c */ /* 0x000fe200037c1670 */
[----:B------:R-:W-:Y:S01]  /*5570*/  IMAD.IADD R10, R10, 0x1, R15 ;  /* 0x000000010a0a7824 */ /* 0x000fe200078e020f */
[C---:B------:R-:W-:Y:S02]  /*5580*/  ISETP.LT.OR P3, PT, R8.reuse, 0xa, P3 ;  /* 0x0000000a0800780c */ /* 0x040fe40001f61670 */
[----:B------:R-:W-:Y:S02]  /*5590*/  ISETP.LT.OR P5, PT, R8, 0x21, P5 ;  /* 0x000000210800780c */ /* 0x000fe40002fa1670 */
[----:B------:R-:W-:Y:S02]  /*55a0*/  FSEL R25, R25, -INF , !P4 ;  /* 0xff80000019197808 */ /* 0x000fe40006000000 */
[----:B------:R-:W-:-:S02]  /*55b0*/  FSEL R28, R28, -INF , !P6 ;  /* 0xff8000001c1c7808 */ /* 0x000fc40007000000 */
[----:B------:R-:W-:Y:S02]  /*55c0*/  FSEL R29, R29, -INF , !P3 ;  /* 0xff8000001d1d7808 */ /* 0x000fe40005800000 */
[C---:B------:R-:W-:Y:S02]  /*55d0*/  ISETP.GT.AND P4, PT, R9.reuse, 0x11, P2 ;  /* 0x000000110900780c */ /* 0x040fe40001784270 */
[C---:B------:R-:W-:Y:S02]  /*55e0*/  ISETP.GT.AND P6, PT, R9.reuse, 0x18, P2 ;  /* 0x000000180900780c */ /* 0x040fe400017c4270 */
[C---:B------:R-:W-:Y:S02]  /*55f0*/  ISETP.GT.AND P3, PT, R9.reuse, 0x19, P2 ;  /* 0x000000190900780c */ /* 0x040fe40001764270 */
[----:B------:R-:W-:Y:S02]  /*5600*/  FSEL R40, R40, -INF , !P5 ;  /* 0xff80000028287808 */ /* 0x000fe40006800000 */
[----:B------:R-:W-:-:S02]  /*5610*/  ISETP.GT.AND P5, PT, R9, 0x30, P2 ;  /* 0x000000300900780c */ /* 0x000fc400017a4270 */
[C---:B------:R-:W-:Y:S02]  /*5620*/  ISETP.LT.OR P4, PT, R8.reuse, 0x12, P4 ;  /* 0x000000120800780c */ /* 0x040fe40002781670 */
[C---:B------:R-:W-:Y:S02]  /*5630*/  ISETP.LT.OR P6, PT, R8.reuse, 0x19, P6 ;  /* 0x000000190800780c */ /* 0x040fe400037c1670 */
        /* <DEDUP_REMOVED lines=55> */
[----:B------:R-:W-:Y:S02]  /*59b0*/  ISETP.GT.AND P3, PT, R9, 0x69, P2 ;  /* 0x000000690900780c */ /* 0x000fe40001764270 */
[----:B------:R-:W-:Y:S02]  /*59c0*/  FSEL R80, R80, -INF , !P5 ;  /* 0xff80000050507808 */ /* 0x000fe40006800000 */
[----:B------:R-:W-:-:S02]  /*59d0*/  PLOP3.LUT P5, PT, PT, PT, UP1, 0x40, 0x0 ;  /* 0x000000000000781c */ /* 0x000fc40003fae818 */
[C---:B------:R-:W-:Y:S02]  /*59e0*/  ISETP.LT.OR P4, PT, R8.reuse, 0x62, P4 ;  /* 0x000000620800780c */ /* 0x040fe40002781670 */
[C---:B------:R-:W-:Y:S02]  /*59f0*/  ISETP.LT.OR P6, PT, R8.reuse, 0x69, P6 ;  /* 0x000000690800780c */ /* 0x040fe400037c1670 */
[----:B------:R-:W-:Y:S02]  /*5a00*/  ISETP.LT.OR P3, PT, R8, 0x6a, P3 ;  /* 0x0000006a0800780c */ /* 0x000fe40001f61670 */
[----:B------:R-:W-:Y:S02]  /*5a10*/  FSEL R73, R73, -INF , !P4 ;  /* 0xff80000049497808 */ /* 0x000fe40006000000 */
[----:B------:R-:W-:Y:S02]  /*5a20*/  FSEL R76, R76, -INF , !P6 ;  /* 0xff8000004c4c7808 */ /* 0x000fe40007000000 */
[----:B------:R-:W-:-:S02]  /*5a30*/  FSEL R77, R77, -INF , !P3 ;  /* 0xff8000004d4d7808 */ /* 0x000fc40005800000 */
[C---:B------:R-:W-:Y:S02]  /*5a40*/  ISETP.GT.AND P4, PT, R9.reuse, 0x71, P2 ;  /* 0x000000710900780c */ /* 0x040fe40001784270 */
[C---:B------:R-:W-:Y:S02]  /*5a50*/  ISETP.GT.AND P6, PT, R9.reuse, 0x78, P2 ;  /* 0x000000780900780c */ /* 0x040fe400017c4270 */
[----:B------:R-:W-:Y:S02]  /*5a60*/  ISETP.GT.AND P3, PT, R9, 0x79, P2 ;  /* 0x000000790900780c */ /* 0x000fe40001764270 */
[C---:B------:R-:W-:Y:S02]  /*5a70*/  ISETP.LT.OR P4, PT, R8.reuse, 0x72, P4 ;  /* 0x000000720800780c */ /* 0x040fe40002781670 */
[C---:B------:R-:W-:Y:S02]  /*5a80*/  ISETP.LT.OR P6, PT, R8.reuse, 0x79, P6 ;  /* 0x000000790800780c */ /* 0x040fe400037c1670 */
[----:B------:R-:W-:-:S02]  /*5a90*/  ISETP.LT.OR P3, PT, R8, 0x7a, P3 ;  /* 0x0000007a0800780c */ /* 0x000fc40001f61670 */
[----:B------:R-:W-:Y:S02]  /*5aa0*/  FSEL R81, R81, -INF , !P4 ;  /* 0xff80000051517808 */ /* 0x000fe40006000000 */
[----:B------:R-:W-:Y:S02]  /*5ab0*/  FSEL R84, R84, -INF , !P6 ;  /* 0xff80000054547808 */ /* 0x000fe40007000000 */
[----:B------:R-:W-:Y:S01]  /*5ac0*/  FSEL R85, R85, -INF , !P3 ;  /* 0xff80000055557808 */ /* 0x000fe20005800000 */
        /* <DEDUP_REMOVED lines=14> */
.L_x_824:
[----:B------:R-:W-:-:S05]  /*5bb0*/  IMAD.U32 R20, RZ, RZ, UR23 ;  /* 0x00000017ff147e24 */ /* 0x000fca000f8e00ff */
[----:B------:R-:W-:-:S13]  /*5bc0*/  ISETP.NE.AND P3, PT, R20, 0x1, PT ;  /* 0x000000011400780c */ /* 0x000fda0003f65270 */
[----:B------:R-:W0:Y:S02]  /*5bd0*/  @P3 LDC.64 R8, c[0x0][0x9e8] ;  /* 0x00027a00ff083b82 */ /* 0x000e240000000a00 */
[----:B0-----:R-:W-:-:S05]  /*5be0*/  @P3 IMAD.HI.U32 R8, R14, R8, RZ ;  /* 0x000000080e083227 */ /* 0x001fca00078e00ff */
[----:B------:R-:W-:-:S07]  /*5bf0*/  @P3 SHF.R.U32.HI R14, RZ, R9, R8 ;  /* 0x00000009ff0e3219 */ /* 0x000fce0000011608 */
.L_x_825:
[----:B------:R-:W-:Y:S05]  /*5c00*/  BSYNC B0 ;  /* 0x0000000000007941 */ /* 0x000fea0003800000 */
.L_x_823:
[----:B------:R-:W-:-:S04]  /*5c10*/  IMAD R13, R14, R20, -R13 ;  /* 0x000000140e0d7224 */ /* 0x000fc800078e0a0d */
[----:B------:R-:W-:-:S05]  /*5c20*/  IMAD R13, R16, -0x2, R13 ;  /* 0xfffffffe100d7824 */ /* 0x000fca00078e020d */
[----:B------:R-:W-:Y:S02]  /*5c30*/  VIADDMNMX R12, R13, R20, R12, PT ;  /* 0x000000140d0c7246 */ /* 0x000fe4000380010c */
[----:B------:R-:W-:-:S07]  /*5c40*/  VIMNMX R10, R10, R13, !PT ;  /* 0x0000000d0a0a7248 */ /* 0x000fce0007fe0100 */
.L_x_822:
[----:B------:R-:W-:Y:S01]  /*5c50*/  FMNMX.FTZ R8, R11, R2, !PT ;  /* 0x000000020b087209 */ /* 0x000fe20007810000 */
[----:B------:R-:W-:Y:S01]  /*5c60*/  UMOV UR10, UR21 ;  /* 0x00000015000a7c82 */ /* 0x000fe20008000000 */
[----:B------:R-:W-:Y:S01]  /*5c70*/  ISETP.GT.AND P5, PT, R10, 0x8, P2 ;  /* 0x000000080a00780c */ /* 0x000fe200017a4270 */
[----:B------:R-:W-:Y:S01]  /*5c80*/  UMOV UR36, UR25 ;  /* 0x0000001900247c82 */ /* 0x000fe20008000000 */
[----:B------:R-:W-:Y:S02]  /*5c90*/  FMNMX.FTZ R9, R25, R8, !PT ;  /* 0x0000000819097209 */ /* 0x000fe40007810000 */
[----:B------:R-:W-:Y:S02]  /*5ca0*/  ISETP.LT.OR P5, PT, R12, 0x9, P5 ;  /* 0x000000090c00780c */ /* 0x000fe40002fa1670 */
[----:B------:R-:W-:Y:S02]  /*5cb0*/  FMNMX.FTZ R8, R28, R9, !PT ;  /* 0x000000091c087209 */ /* 0x000fe40007810000 */
[----:B------:R-:W-:-:S02]  /*5cc0*/  FSEL R30, R30, -INF , !P5 ;  /* 0xff8000001e1e7808 */ /* 0x000fc40006800000 */
[----:B------:R-:W-:Y:S02]  /*5cd0*/  FMNMX.FTZ R9, R29, R8, !PT ;  /* 0x000000081d097209 */ /* 0x000fe40007810000 */
[----:B------:R-:W-:Y:S02]  /*5ce0*/  ISETP.GT.AND P5, PT, R10, 0x11, P2 ;  /* 0x000000110a00780c */ /* 0x000fe400017a4270 */
        /* <DEDUP_REMOVED lines=11> */
[----:B------:R-:W-:Y:S02]  /*5da0*/  ISETP.GT.AND P5, PT, R10, RZ, P2 ;  /* 0x000000ff0a00720c */ /* 0x000fe400017a4270 */
[----:B------:R-:W-:Y:S02]  /*5db0*/  FMNMX.FTZ R8, R44, R9, !PT ;  /* 0x000000092c087209 */ /* 0x000fe40007810000 */
[----:B------:R-:W-:Y:S02]  /*5dc0*/  ISETP.GT.AND P4, PT, R10, 0x1, P2 ;  /* 0x000000010a00780c */ /* 0x000fe40001784270 */
[----:B------:R-:W-:Y:S02]  /*5dd0*/  FMNMX.FTZ R9, R45, R8, !PT ;  /* 0x000000082d097209 */ /* 0x000fe40007810000 */
[----:B------:R-:W-:-:S02]  /*5de0*/  ISETP.LT.OR P5, PT, R12, 0x1, P5 ;  /* 0x000000010c00780c */ /* 0x000fc40002fa1670 */
[----:B------:R-:W-:Y:S02]  /*5df0*/  FMNMX.FTZ R8, R48, R9, !PT ;  /* 0x0000000930087209 */ /* 0x000fe40007810000 */
[----:B------:R-:W-:Y:S02]  /*5e00*/  ISETP.LT.OR P4, PT, R12, 0x2, P4 ;  /* 0x000000020c00780c */ /* 0x000fe40002781670 */
[----:B------:R-:W-:Y:S02]  /*5e10*/  FMNMX.FTZ R9, R49, R8, !PT ;  /* 0x0000000831097209 */ /* 0x000fe40007810000 */
[----:B------:R-:W-:Y:S02]  /*5e20*/  FSEL R15, R26, -INF , !P5 ;  /* 0xff8000001a0f7808 */ /* 0x000fe40006800000 */
[----:B------:R-:W-:Y:S02]  /*5e30*/  FMNMX.FTZ R8, R52, R9, !PT ;  /* 0x0000000934087209 */ /* 0x000fe40007810000 */
[----:B------:R-:W-:-:S02]  /*5e40*/  ISETP.GT.AND P3, PT, R10, 0x9, P2 ;  /* 0x000000090a00780c */ /* 0x000fc40001764270 */
[----:B------:R-:W-:Y:S02]  /*5e50*/  FMNMX.FTZ R9, R53, R8, !PT ;  /* 0x0000000835097209 */ /* 0x000fe40007810000 */
[----:B------:R-:W-:Y:S02]  /*5e60*/  FSEL R27, R27, -INF , !P4 ;  /* 0xff8000001b1b7808 */ /* 0x000fe40006000000 */
[----:B------:R-:W-:Y:S02]  /*5e70*/  FMNMX.FTZ R8, R56, R9, !PT ;  /* 0x0000000938087209 */ /* 0x000fe40007810000 */
[----:B------:R-:W-:Y:S02]  /*5e80*/  FMNMX.FTZ R20, R15, R0, !PT ;  /* 0x000000000f147209 */ /* 0x000fe40007810000 */
[----:B------:R-:W-:Y:S02]  /*5e90*/  FMNMX.FTZ R9, R57, R8, !PT ;  /* 0x0000000839097209 */ /* 0x000fe40007810000 */
[----:B------:R-:W-:-:S02]  /*5ea0*/  ISETP.GT.AND P4, PT, R10, 0x10, P2 ;  /* 0x000000100a00780c */ /* 0x000fc40001784270 */
[----:B------:R-:W-:Y:S02]  /*5eb0*/  FMNMX.FTZ R8, R60, R9, !PT ;  /* 0x000000093c087209 */ /* 0x000fe40007810000 */
[----:B------:R-:W-:Y:S02]  /*5ec0*/  ISETP.LT.OR P3, PT, R12, 0xa, P3 ;  /* 0x0000000a0c00780c */ /* 0x000fe40001f61670 */
[----:B------:R-:W-:Y:S02]  /*5ed0*/  FMNMX.FTZ R9, R61, R8, !PT ;  /* 0x000000083d097209 */ /* 0x000fe40007810000 */
[----:B------:R-:W-:Y:S02]  /*5ee0*/  FMNMX.FTZ R21, R27, R20, !PT ;  /* 0x000000141b157209 */ /* 0x000fe40007810000 */
[----:B------:R-:W-:Y:S02]  /*5ef0*/  FMNMX.FTZ R8, R64, R9, !PT ;  /* 0x0000000940087209 */ /* 0x000fe40007810000 */
[----:B------:R-:W-:-:S02]  /*5f00*/  ISETP.LT.OR P4, PT, R12, 0x11, P4 ;  /* 0x000000110c00780c */ /* 0x000fc40002781670 */
[----:B------:R-:W-:Y:S02]  /*5f10*/  FMNMX.FTZ R9, R65, R8, !PT ;  /* 0x0000000841097209 */ /* 0x000fe40007810000 */
[----:B------:R-:W-:Y:S02]  /*5f20*/  FSEL R31, R31, -INF , !P3 ;  /* 0xff8000001f1f7808 */ /* 0x000fe40005800000 */
[----:B------:R-:W-:Y:S02]  /*5f30*/  FMNMX.FTZ R8, R68, R9, !PT ;  /* 0x0000000944087209 */ /* 0x000fe40007810000 */
[----:B------:R-:W-:Y:S02]  /*5f40*/  FMNMX.FTZ R20, R30, R21, !PT ;  /* 0x000000151e147209 */ /* 0x000fe40007810000 */
        /* <DEDUP_REMOVED lines=17> */
[C---:B------:R-:W-:Y:S02]  /*6060*/  ISETP.GT.AND P3, PT, R10.reuse, 0x21, P2 ;  /* 0x000000210a00780c */ /* 0x040fe40001764270 */
[----:B------:R-:W-:Y:S01]  /*6070*/  FSEL R39, R39, -INF , !P4 ;  /* 0xff80000027277808 */ /* 0x000fe20006000000 */
[----:B------:R-:W0:Y:S01]  /*6080*/  SHFL.BFLY PT, R8, R9, 0x2, 0x1f ;  /* 0x0c401f0009087f89 */ /* 0x000e2200000e0000 */
[----:B------:R-:W-:-:S02]  /*6090*/  ISETP.GT.AND P4, PT, R10, 0x28, P2 ;  /* 0x000000280a00780c */ /* 0x000fc40001784270 */
[C---:B------:R-:W-:Y:S02]  /*60a0*/  ISETP.LT.OR P3, PT, R12.reuse, 0x22, P3 ;  /* 0x000000220c00780c */ /* 0x040fe40001f61670 */
[----:B------:R-:W-:Y:S02]  /*60b0*/  ISETP.LT.OR P4, PT, R12, 0x29, P4 ;  /* 0x000000290c00780c */ /* 0x000fe40002781670 */
[----:B------:R-:W-:Y:S02]  /*60c0*/  FSEL R43, R43, -INF , !P3 ;  /* 0xff8000002b2b7808 */ /* 0x000fe40005800000 */
[----:B------:R-:W-:Y:S02]  /*60d0*/  ISETP.GT.AND P3, PT, R10, 0x29, P2 ;  /* 0x000000290a00780c */ /* 0x000fe40001764270 */
[----:B------:R-:W-:Y:S02]  /*60e0*/  FSEL R46, R46, -INF , !P4 ;  /* 0xff8000002e2e7808 */ /* 0x000fe40006000000 */
[----:B------:R-:W-:-:S02]  /*60f0*/  ISETP.GT.AND P4, PT, R10, 0x30, P2 ;  /* 0x000000300a00780c */ /* 0x000fc40001784270 */
[----:B------:R-:W-:Y:S02]  /*6100*/  ISETP.LT.OR P5, PT, R12, 0x2a, P3 ;  /* 0x0000002a0c00780c */ /* 0x000fe40001fa1670 */
[----:B------:R-:W-:Y:S02]  /*6110*/  ISETP.GT.AND P3, PT, R10, 0x31, P2 ;  /* 0x000000310a00780c */ /* 0x000fe40001764270 */
[----:B------:R-:W-:Y:S02]  /*6120*/  FSEL R47, R47, -INF , !P5 ;  /* 0xff8000002f2f7808 */ /* 0x000fe40006800000 */
[----:B------:R-:W-:Y:S02]  /*6130*/  ISETP.LT.OR P4, PT, R12, 0x31, P4 ;  /* 0x000000310c00780c */ /* 0x000fe40002781670 */
[----:B------:R-:W-:Y:S02]  /*6140*/  ISETP.GT.AND P5, PT, R10, 0x38, P2 ;  /* 0x000000380a00780c */ /* 0x000fe400017a4270 */
[----:B0-----:R-:W-:-:S02]  /*6150*/  FMNMX.FTZ R13, R9, R8, !PT ;  /* 0x00000008090d7209 */ /* 0x001fc40007810000 */
[----:B------:R-:W-:Y:S02]  /*6160*/  ISETP.LT.OR P3, PT, R12, 0x32, P3 ;  /* 0x000000320c00780c */ /* 0x000fe40001f61670 */
[----:B------:R-:W-:Y:S01]  /*6170*/  FSEL R50, R50, -INF , !P4 ;  /* 0xff80000032327808 */ /* 0x000fe20006000000 */
[----:B------:R-:W0:Y:S01]  /*6180*/  SHFL.BFLY PT, R8, R13, 0x1, 0x1f ;  /* 0x0c201f000d087f89 */ /* 0x000e2200000e0000 */
[----:B------:R-:W-:Y:S02]  /*6190*/  ISETP.GT.AND P4, PT, R10, 0x39, P2 ;  /* 0x000000390a00780c */ /* 0x000fe40001784270 */
[----:B------:R-:W-:Y:S02]  /*61a0*/  FSEL R51, R51, -INF , !P3 ;  /* 0xff80000033337808 */ /* 0x000fe40005800000 */
[----:B------:R-:W-:Y:S02]  /*61b0*/  ISETP.LT.OR P5, PT, R12, 0x39, P5 ;  /* 0x000000390c00780c */ /* 0x000fe40002fa1670 */
[----:B------:R-:W-:-:S02]  /*61c0*/  ISETP.GT.AND P3, PT, R10, 0x40, P2 ;  /* 0x000000400a00780c */ /* 0x000fc40001764270 */
[----:B------:R-:W-:Y:S02]  /*61d0*/  ISETP.LT.OR P4, PT, R12, 0x3a, P4 ;  /* 0x0000003a0c00780c */ /* 0x000fe40002781670 */
[----:B------:R-:W-:Y:S02]  /*61e0*/  FSEL R54, R54, -INF , !P5 ;  /* 0xff80000036367808 */ /* 0x000fe40006800000 */
[----:B------:R-:W-:Y:S02]  /*61f0*/  ISETP.GT.AND P5, PT, R10, 0x41, P2 ;  /* 0x000000410a00780c */ /* 0x000fe400017a4270 */
[----:B------:R-:W-:Y:S02]  /*6200*/  FSEL R55, R55, -INF , !P4 ;  /* 0xff80000037377808 */ /* 0x000fe40006000000 */
[----:B------:R-:W-:Y:S02]  /*6210*/  ISETP.LT.OR P3, PT, R12, 0x41, P3 ;  /* 0x000000410c00780c */ /* 0x000fe40001f61670 */
[----:B------:R-:W-:-:S02]  /*6220*/  ISETP.GT.AND P4, PT, R10, 0x48, P2 ;  /* 0x000000480a00780c */ /* 0x000fc40001784270 */
[----:B------:R-:W-:Y:S02]  /*6230*/  ISETP.LT.OR P5, PT, R12, 0x42, P5 ;  /* 0x000000420c00780c */ /* 0x000fe40002fa1670 */
[----:B------:R-:W-:Y:S02]  /*6240*/  FSEL R58, R58, -INF , !P3 ;  /* 0xff8000003a3a7808 */ /* 0x000fe40005800000 */
[----:B0-----:R-:W-:Y:S02]  /*6250*/  FMNMX.FTZ R8, R13, R8, !PT ;  /* 0x000000080d087209 */ /* 0x001fe40007810000 */
[----:B------:R-:W-:Y:S02]  /*6260*/  ISETP.GT.AND P3, PT, R10, 0x49, P2 ;  /* 0x000000490a00780c */ /* 0x000fe40001764270 */
[C---:B------:R-:W-:Y:S01]  /*6270*/  FSETP.NEU.FTZ.AND P6, PT, R8.reuse, -INF , PT ;  /* 0xff8000000800780b */ /* 0x040fe20003fdd000 */
[----:B------:R-:W-:Y:S01]  /*6280*/  FMUL.FTZ R14, R8, UR10 ;  /* 0x0000000a080e7c20 */ /* 0x000fe20008410000 */
[----:B------:R-:W-:-:S02]  /*6290*/  FSEL R59, R59, -INF , !P5 ;  /* 0xff8000003b3b7808 */ /* 0x000fc40006800000 */
[----:B------:R-:W-:Y:S02]  /*62a0*/  ISETP.LT.OR P4, PT, R12, 0x49, P4 ;  /* 0x000000490c00780c */ /* 0x000fe40002781670 */
[----:B------:R-:W-:Y:S02]  /*62b0*/  FSEL R14, R14, RZ, P6 ;  /* 0x000000ff0e0e7208 */ /* 0x000fe40003000000 */
[----:B------:R-:W-:Y:S02]  /*62c0*/  ISETP.GT.AND P5, PT, R10, 0x50, P2 ;  /* 0x000000500a00780c */ /* 0x000fe400017a4270 */
[----:B------:R-:W-:Y:S01]  /*62d0*/  ISETP.LT.OR P3, PT, R12, 0x4a, P3 ;  /* 0x0000004a0c00780c */ /* 0x000fe20001f61670 */
[--C-:B------:R-:W-:Y:S01]  /*62e0*/  FFMA.FTZ R9, R25, UR10, -R14.reuse ;  /* 0x0000000a19097c23 */ /* 0x100fe2000801080e */
[----:B------:R-:W-:Y:S01]  /*62f0*/  FMNMX.FTZ R25, R35, R20, !PT ;  /* 0x0000001423197209 */ /* 0x000fe20007810000 */
[--C-:B------:R-:W-:Y:S01]  /*6300*/  FFMA.FTZ R148, R11, UR10, -R14.reuse ;  /* 0x0000000a0b947c23 */ /* 0x100fe2000801080e */
[--C-:B------:R-:W-:Y:S01]  /*6310*/  FFMA.FTZ R11, R29, UR10, -R14.reuse ;  /* 0x0000000a1d0b7c23 */ /* 0x100fe2000801080e */
[--C-:B------:R-:W-:Y:S01]  /*6320*/  FFMA.FTZ R13, R33, UR10, -R14.reuse ;  /* 0x0000000a210d7c23 */ /* 0x100fe2000801080e */
[----:B------:R-:W-:Y:S01]  /*6330*/  FMNMX.FTZ R20, R38, R25, !PT ;  /* 0x0000001926147209 */ /* 0x000fe20007810000 */
[--C-:B------:R-:W-:Y:S01]  /*6340*/  FFMA.FTZ R21, R37, UR10, -R14.reuse ;  /* 0x0000000a25157c23 */ /* 0x100fe2000801080e */
[----:B------:R-:W-:Y:S01]  /*6350*/  FSEL R62, R62, -INF , !P4 ;  /* 0xff8000003e3e7808 */ /* 0x000fe20006000000 */
[----:B------:R-:W-:Y:S01]  /*6360*/  MUFU.EX2 R148, R148 ;  /* 0x0000009400947308 */ /* 0x000fe20000000800 */
[----:B------:R-:W-:Y:S01]  /*6370*/  FMNMX.FTZ R25, R39, R20, !PT ;  /* 0x0000001427197209 */ /* 0x000fe20007810000 */
[--C-:B------:R-:W-:Y:S01]  /*6380*/  FFMA.FTZ R150, R28, UR10, -R14.reuse ;  /* 0x0000000a1c967c23 */ /* 0x100fe2000801080e */
[----:B------:R-:W-:Y:S01]  /*6390*/  ISETP.GT.AND P4, PT, R10, 0x51, P2 ;  /* 0x000000510a00780c */ /* 0x000fe20001784270 */
[--C-:B------:R-:W-:Y:S01]  /*63a0*/  FFMA.FTZ R144, R32, UR10, -R14.reuse ;  /* 0x0000000a20907c23 */ /* 0x100fe2000801080e */
[----:B------:R-:W-:Y:S01]  /*63b0*/  FMNMX.FTZ R20, R42, R25, !PT ;  /* 0x000000192a147209 */ /* 0x000fe20007810000 */
[--C-:B------:R-:W-:Y:S01]  /*63c0*/  FFMA.FTZ R25, R41, UR10, -R14.reuse ;  /* 0x0000000a29197c23 */ /* 0x100fe2000801080e */
[----:B------:R-:W-:Y:S01]  /*63d0*/  FSEL R63, R63, -INF , !P3 ;  /* 0xff8000003f3f7808 */ /* 0x000fe20005800000 */
[----:B------:R-:W-:Y:S01]  /*63e0*/  MUFU.EX2 R9, R9 ;  /* 0x0000000900097308 */ /* 0x000fe20000000800 */
[----:B------:R-:W-:Y:S01]  /*63f0*/  FMNMX.FTZ R29, R43, R20, !PT ;  /* 0x000000142b1d7209 */ /* 0x000fe20007810000 */
[--C-:B------:R-:W-:Y:S01]  /*6400*/  FFMA.FTZ R146, R36, UR10, -R14.reuse ;  /* 0x0000000a24927c23 */ /* 0x100fe2000801080e */
[----:B------:R-:W-:Y:S01]  /*6410*/  ISETP.LT.OR P5, PT, R12, 0x51, P5 ;  /* 0x000000510c00780c */ /* 0x000fe20002fa1670 */
[--C-:B------:R-:W-:Y:S01]  /*6420*/  FFMA.FTZ R140, R40, UR10, -R14.reuse ;  /* 0x0000000a288c7c23 */ /* 0x100fe2000801080e */
[----:B------:R-:W-:Y:S01]  /*6430*/  FMNMX.FTZ R20, R46, R29, !PT ;  /* 0x0000001d2e147209 */ /* 0x000fe20007810000 */
[--C-:B------:R-:W-:Y:S01]  /*6440*/  FFMA.FTZ R142, R44, UR10, -R14.reuse ;  /* 0x0000000a2c8e7c23 */ /* 0x100fe2000801080e */
[----:B------:R-:W-:Y:S01]  /*6450*/  ISETP.GT.AND P3, PT, R10, 0x58, P2 ;  /* 0x000000580a00780c */ /* 0x000fe20001764270 */
        /* <DEDUP_REMOVED lines=30> */
[----:B------:R-:W-:Y:S01]  /*6640*/  FFMA.FTZ R122, R84, UR10, -R14 ;  /* 0x0000000a547a7c23 */ /* 0x000fe2000801080e */
[----:B------:R-:W-:Y:S01]  /*6650*/  FSEL R70, R70, -INF , !P3 ;  /* 0xff80000046467808 */ /* 0x000fe20005800000 */
[----:B------:R-:W-:Y:S01]  /*6660*/  MUFU.EX2 R146, R146 ;  /* 0x0000009200927308 */ /* 0x000fe20000000800 */
[----:B------:R-:W-:-:S02]  /*6670*/  FMNMX.FTZ R37, R63, R20, !PT ;  /* 0x000000143f257209 */ /* 0x000fc40007810000 */
[----:B------:R-:W-:Y:S02]  /*6680*/  ISETP.GT.AND P3, PT, R10, 0x61, P2 ;  /* 0x000000610a00780c */ /* 0x000fe40001764270 */
[----:B------:R-:W-:Y:S01]  /*6690*/  FMNMX.FTZ R20, R66, R37, !PT ;  /* 0x0000002542147209 */ /* 0x000fe20007810000 */
[--C-:B------:R-:W-:Y:S01]  /*66a0*/  FFMA.FTZ R37, R53, UR10, -R14.reuse ;  /* 0x0000000a35257c23 */ /* 0x100fe2000801080e */
[----:B------:R-:W-:Y:S01]  /*66b0*/  FSEL R71, R71, -INF , !P5 ;  /* 0xff80000047477808 */ /* 0x000fe20006800000 */
[----:B------:R-:W-:Y:S01]  /*66c0*/  FFMA.FTZ R53, R69, UR10, -R14 ;  /* 0x0000000a45357c23 */ /* 0x000fe2000801080e */
[----:B------:R-:W-:Y:S01]  /*66d0*/  FMNMX.FTZ R41, R67, R20, !PT ;  /* 0x0000001443297209 */ /* 0x000fe20007810000 */
[----:B------:R-:W-:Y:S01]  /*66e0*/  MUFU.EX2 R21, R21 ;  /* 0x0000001500157308 */ /* 0x000fe20000000800 */
[----:B------:R-:W-:Y:S02]  /*66f0*/  ISETP.LT.OR P4, PT, R12, 0x61, P4 ;  /* 0x000000610c00780c */ /* 0x000fe40002781670 */
[----:B------:R-:W-:-:S02]  /*6700*/  FMNMX.FTZ R20, R70, R41, !PT ;  /* 0x0000002946147209 */ /* 0x000fc40007810000 */
[----:B------:R-:W-:Y:S02]  /*6710*/  ISETP.GT.AND P5, PT, R10, 0x68, P2 ;  /* 0x000000680a00780c */ /* 0x000fe400017a4270 */
[----:B------:R-:W-:Y:S01]  /*6720*/  ISETP.LT.OR P3, PT, R12, 0x62, P3 ;  /* 0x000000620c00780c */ /* 0x000fe20001f61670 */
[----:B------:R-:W-:Y:S01]  /*6730*/  MUFU.EX2 R140, R140 ;  /* 0x0000008c008c7308 */ /* 0x000fe20000000800 */
[----:B------:R-:W-:Y:S02]  /*6740*/  FSEL R74, R74, -INF , !P4 ;  /* 0xff8000004a4a7808 */ /* 0x000fe40006000000 */
[----:B------:R-:W-:Y:S02]  /*6750*/  FMNMX.FTZ R41, R71, R20, !PT ;  /* 0x0000001447297209 */ /* 0x000fe40007810000 */
[----:B------:R-:W-:Y:S02]  /*6760*/  ISETP.GT.AND P4, PT, R10, 0x69, P2 ;  /* 0x000000690a00780c */ /* 0x000fe40001784270 */
[----:B------:R-:W-:Y:S01]  /*6770*/  FSEL R75, R75, -INF , !P3 ;  /* 0xff8000004b4b7808 */ /* 0x000fe20005800000 */
[----:B------:R-:W-:Y:S01]  /*6780*/  MUFU.EX2 R25, R25 ;  /* 0x0000001900197308 */ /* 0x000fe20000000800 */
[----:B------:R-:W-:-:S02]  /*6790*/  ISETP.LT.OR P5, PT, R12, 0x69, P5 ;  /* 0x000000690c00780c */ /* 0x000fc40002fa1670 */
[----:B------:R-:W-:Y:S01]  /*67a0*/  FMNMX.FTZ R20, R74, R41, !PT ;  /* 0x000000294a147209 */ /* 0x000fe20007810000 */
[--C-:B------:R-:W-:Y:S01]  /*67b0*/  FFMA.FTZ R41, R57, UR10, -R14.reuse ;  /* 0x0000000a39297c23 */ /* 0x100fe2000801080e */
[----:B------:R-:W-:Y:S01]  /*67c0*/  ISETP.LT.OR P4, PT, R12, 0x6a, P4 ;  /* 0x0000006a0c00780c */ /* 0x000fe20002781670 */
[----:B------:R-:W-:Y:S01]  /*67d0*/  FFMA.FTZ R57, R73, UR10, -R14 ;  /* 0x0000000a49397c23 */ /* 0x000fe2000801080e */
[----:B------:R-:W-:Y:S01]  /*67e0*/  ISETP.GT.AND P3, PT, R10, 0x70, P2 ;  /* 0x000000700a00780c */ /* 0x000fe20001764270 */
[----:B------:R-:W-:Y:S01]  /*67f0*/  MUFU.EX2 R142, R142 ;  /* 0x0000008e008e7308 */ /* 0x000fe20000000800 */
[----:B------:R-:W-:Y:S02]  /*6800*/  FSEL R78, R78, -INF , !P5 ;  /* 0xff8000004e4e7808 */ /* 0x000fe40006800000 */
[----:B------:R-:W-:Y:S02]  /*6810*/  FMNMX.FTZ R45, R75, R20, !PT ;  /* 0x000000144b2d7209 */ /* 0x000fe40007810000 */
[----:B------:R-:W-:-:S02]  /*6820*/  FSEL R79, R79, -INF , !P4 ;  /* 0xff8000004f4f7808 */ /* 0x000fc40006000000 */
[C---:B------:R-:W-:Y:S01]  /*6830*/  ISETP.GT.AND P5, PT, R10.reuse, 0x71, P2 ;  /* 0x000000710a00780c */ /* 0x040fe200017a4270 */
[----:B------:R-:W-:Y:S01]  /*6840*/  MUFU.EX2 R29, R29 ;  /* 0x0000001d001d7308 */ /* 0x000fe20000000800 */
[C---:B------:R-:W-:Y:S02]  /*6850*/  ISETP.GT.AND P4, PT, R10.reuse, 0x78, P2 ;  /* 0x000000780a00780c */ /* 0x040fe40001784270 */
[----:B------:R-:W-:Y:S02]  /*6860*/  ISETP.GT.AND P2, PT, R10, 0x79, P2 ;  /* 0x000000790a00780c */ /* 0x000fe40001744270 */
[----:B------:R-:W-:Y:S02]  /*6870*/  ISETP.LT.OR P3, PT, R12, 0x71, P3 ;  /* 0x000000710c00780c */ /* 0x000fe40001f61670 */
[----:B------:R-:W-:Y:S01]  /*6880*/  FMNMX.FTZ R10, R78, R45, !PT ;  /* 0x0000002d4e0a7209 */ /* 0x000fe20007810000 */
[----:B------:R-:W-:Y:S01]  /*6890*/  MUFU.EX2 R136, R136 ;  /* 0x0000008800887308 */ /* 0x000fe20000000800 */
[----:B------:R-:W-:-:S02]  /*68a0*/  ISETP.LT.OR P5, PT, R12, 0x72, P5 ;  /* 0x000000720c00780c */ /* 0x000fc40002fa1670 */
[----:B------:R-:W-:Y:S02]  /*68b0*/  FSEL R82, R82, -INF , !P3 ;  /* 0xff80000052527808 */ /* 0x000fe40005800000 */
[----:B------:R-:W-:Y:S02]  /*68c0*/  FMNMX.FTZ R45, R79, R10, !PT ;  /* 0x0000000a4f2d7209 */ /* 0x000fe40007810000 */
[----:B------:R-:W-:Y:S01]  /*68d0*/  ISETP.LT.OR P4, PT, R12, 0x79, P4 ;  /* 0x000000790c00780c */ /* 0x000fe20002781670 */
[----:B------:R-:W-:Y:S01]  /*68e0*/  MUFU.EX2 R33, R33 ;  /* 0x0000002100217308 */ /* 0x000fe20000000800 */
[----:B------:R-:W-:Y:S02]  /*68f0*/  FSEL R83, R83, -INF , !P5 ;  /* 0xff80000053537808 */ /* 0x000fe40006800000 */
[----:B------:R-:W-:Y:S01]  /*6900*/  FMNMX.FTZ R10, R82, R45, !PT ;  /* 0x0000002d520a7209 */ /* 0x000fe20007810000 */
[----:B------:R-:W-:Y:S01]  /*6910*/  FFMA.FTZ R45, R61, UR10, -R14 ;  /* 0x0000000a3d2d7c23 */ /* 0x000fe2000801080e */
[----:B------:R-:W-:-:S02]  /*6920*/  ISETP.LT.OR P2, PT, R12, 0x7a, P2 ;  /* 0x0000007a0c00780c */ /* 0x000fc40001741670 */
[----:B------:R-:W-:Y:S01]  /*6930*/  FSEL R86, R86, -INF , !P4 ;  /* 0xff80000056567808 */ /* 0x000fe20006000000 */
[----:B------:R-:W-:Y:S01]  /*6940*/  MUFU.EX2 R138, R138 ;  /* 0x0000008a008a7308 */ /* 0x000fe20000000800 */
[----:B------:R-:W-:Y:S02]  /*6950*/  FMNMX.FTZ R49, R83, R10, !PT ;  /* 0x0000000a53317209 */ /* 0x000fe40007810000 */
[----:B------:R-:W-:Y:S02]  /*6960*/  FSEL R87, R87, -INF , !P2 ;  /* 0xff80000057577808 */ /* 0x000fe40005000000 */
[----:B------:R-:W-:Y:S01]  /*6970*/  FMNMX.FTZ R10, R86, R49, !PT ;  /* 0x00000031560a7209 */ /* 0x000fe20007810000 */
[--C-:B------:R-:W-:Y:S01]  /*6980*/  FFMA.FTZ R49, R65, UR10, -R14.reuse ;  /* 0x0000000a41317c23 */ /* 0x100fe2000801080e */
[----:B------:R-:W-:Y:S01]  /*6990*/  FSEL R73, R8, RZ, P6 ;  /* 0x000000ff08497208 */ /* 0x000fe20003000000 */
[----:B------:R-:W-:Y:S01]  /*69a0*/  FFMA.FTZ R65, R81, UR10, -R14 ;  /* 0x0000000a51417c23 */ /* 0x000fe2000801080e */
[----:B------:R-:W-:Y:S01]  /*69b0*/  FMNMX.FTZ R10, R87, R10, !PT ;  /* 0x0000000a570a7209 */ /* 0x000fe20007810000 */
[----:B------:R-:W-:Y:S02]  /*69c0*/  MUFU.EX2 R37, R37 ;  /* 0x0000002500257308 */ /* 0x000fe40000000800 */
[----:B------:R-:W-:-:S02]  /*69d0*/  FADD.FTZ R2, -R73, R2 ;  /* 0x0000000249027221 */ /* 0x000fc40000010100 */
[----:B------:R-:W0:Y:S04]  /*69e0*/  SHFL.BFLY PT, R61, R10, 0x2, 0x1f ;  /* 0x0c401f000a3d7f89 */ /* 0x000e2800000e0000 */
[----:B------:R-:W-:Y:S08]  /*69f0*/  MUFU.EX2 R132, R132 ;  /* 0x0000008400847308 */ /* 0x000ff00000000800 */
[----:B------:R-:W-:Y:S08]  /*6a00*/  MUFU.EX2 R41, R41 ;  /* 0x0000002900297308 */ /* 0x000ff00000000800 */
[----:B------:R-:W-:Y:S01]  /*6a10*/  MUFU.EX2 R134, R134 ;  /* 0x0000008600867308 */ /* 0x000fe20000000800 */
[----:B0-----:R-:W-:Y:S01]  /*6a20*/  FMNMX.FTZ R12, R10, R61, !PT ;  /* 0x0000003d0a0c7209 */ /* 0x001fe20007810000 */
[--C-:B------:R-:W-:Y:S01]  /*6a30*/  FFMA.FTZ R61, R77, UR10, -R14.reuse ;  /* 0x0000000a4d3d7c23 */ /* 0x100fe2000801080e */
[----:B------:R-:W-:-:S05]  /*6a40*/  FFMA.FTZ R14, R85, UR10, -R14 ;  /* 0x0000000a550e7c23 */ /* 0x000fca000801080e */
[----:B------:R-:W-:Y:S01]  /*6a50*/  MUFU.EX2 R45, R45 ;  /* 0x0000002d002d7308 */ /* 0x000fe20000000800 */
[----:B------:R-:W0:Y:S07]  /*6a60*/  SHFL.BFLY PT, R69, R12, 0x1, 0x1f ;  /* 0x0c201f000c457f89 */ /* 0x000e2e00000e0000 */
[----:B------:R1:W-:Y:S08]  /*6a70*/  MUFU.EX2 R73, R14 ;  /* 0x0000000e00497308 */ /* 0x0003f00000000800 */
[----:B------:R-:W-:Y:S08]  /*6a80*/  MUFU.EX2 R128, R128 ;  /* 0x0000008000807308 */ /* 0x000ff00000000800 */
[----:B------:R-:W-:Y:S01]  /*6a90*/  MUFU.EX2 R49, R49 ;  /* 0x0000003100317308 */ /* 0x000fe20000000800 */
[----:B0-----:R-:W-:Y:S01]  /*6aa0*/  FMNMX.FTZ R10, R12, R69, !PT ;  /* 0x000000450c0a7209 */ /* 0x001fe20007810000 */
[----:B------:R-:W-:-:S03]  /*6ab0*/  FMUL.FTZ R69, R2, UR10 ;  /* 0x0000000a02457c20 */ /* 0x000fc60008410000 */
[C---:B------:R-:W-:Y:S01]  /*6ac0*/  FSETP.NEU.FTZ.AND P2, PT, R10.reuse, -INF , PT ;  /* 0xff8000000a00780b */ /* 0x040fe20003f5d000 */
[----:B------:R-:W-:Y:S02]  /*6ad0*/  FMUL.FTZ R32, R10, UR10 ;  /* 0x0000000a0a207c20 */ /* 0x000fe40008410000 */
[----:B------:R-:W0:Y:S03]  /*6ae0*/  MUFU.EX2 R69, R69 ;  /* 0x0000004500457308 */ /* 0x000e260000000800 */
[----:B------:R-:W-:-:S05]  /*6af0*/  FSEL R32, R32, RZ, P2 ;  /* 0x000000ff20207208 */ /* 0x000fca0001000000 */
[--C-:B------:R-:W-:Y:S01]  /*6b00*/  FFMA.FTZ R151, R30, UR10, -R32.reuse ;  /* 0x0000000a1e977c23 */ /* 0x100fe20008010820 */
[--C-:B------:R-:W-:Y:S01]  /*6b10*/  FFMA.FTZ R2, R15, UR10, -R32.reuse ;  /* 0x0000000a0f027c23 */ /* 0x100fe20008010820 */
[--C-:B------:R-:W-:Y:S01]  /*6b20*/  FFMA.FTZ R149, R27, UR10, -R32.reuse ;  /* 0x0000000a1b957c23 */ /* 0x100fe20008010820 */
[--C-:B------:R-:W-:Y:S01]  /*6b30*/  FFMA.FTZ R12, R31, UR10, -R32.reuse ;  /* 0x0000000a1f0c7c23 */ /* 0x100fe20008010820 */
[--C-:B------:R-:W-:Y:S01]  /*6b40*/  FFMA.FTZ R145, R34, UR10, -R32.reuse ;  /* 0x0000000a22917c23 */ /* 0x100fe20008010820 */
[--C-:B-1----:R-:W-:Y:S01]  /*6b50*/  FFMA.FTZ R14, R35, UR10, -R32.reuse ;  /* 0x0000000a230e7c23 */ /* 0x102fe20008010820 */
[----:B------:R-:W-:Y:S01]  /*6b60*/  MUFU.EX2 R151, R151 ;  /* 0x0000009700977308 */ /* 0x000fe20000000800 */
[--C-:B------:R-:W-:Y:S01]  /*6b70*/  FFMA.FTZ R147, R38, UR10, -R32.reuse ;  /* 0x0000000a26937c23 */ /* 0x100fe20008010820 */
[----:B------:R-:W-:Y:S01]  /*6b80*/  FFMA.FTZ R20, R39, UR10, -R32 ;  /* 0x0000000a27147c23 */ /* 0x000fe20008010820 */
[----:B0-----:R-:W-:Y:S01]  /*6b90*/  FFMA.FTZ R30, R69, R5, R148 ;  /* 0x00000005451e7223 */ /* 0x001fe20000010094 */
[--C-:B------:R-:W-:Y:S01]  /*6ba0*/  FFMA.FTZ R141, R42, UR10, -R32.reuse ;  /* 0x0000000a2a8d7c23 */ /* 0x100fe20008010820 */
[--C-:B------:R-:W-:Y:S01]  /*6bb0*/  FFMA.FTZ R24, R43, UR10, -R32.reuse ;  /* 0x0000000a2b187c23 */ /* 0x100fe20008010820 */
[----:B------:R-:W-:Y:S01]  /*6bc0*/  FFMA.FTZ R143, R46, UR10, -R32 ;  /* 0x0000000a2e8f7c23 */ /* 0x000fe20008010820 */
[----:B------:R-:W-:Y:S01]  /*6bd0*/  FADD.FTZ R5, R9, R30 ;  /* 0x0000001e09057221 */ /* 0x000fe20000010000 */
[----:B------:R-:W-:Y:S01]  /*6be0*/  MUFU.EX2 R2, R2 ;  /* 0x0000000200027308 */ /* 0x000fe20000000800 */
[--C-:B------:R-:W-:Y:S01]  /*6bf0*/  FFMA.FTZ R26, R47, UR10, -R32.reuse ;  /* 0x0000000a2f1a7c23 */ /* 0x100fe20008010820 */
[--C-:B------:R-:W-:Y:S01]  /*6c00*/  FFMA.FTZ R137, R50, UR10, -R32.reuse ;  /* 0x0000000a32897c23 */ /* 0x100fe20008010820 */
[----:B------:R-:W-:Y:S01]  /*6c10*/  FADD.FTZ R30, R150, R5 ;  /* 0x00000005961e7221 */ /* 0x000fe20000010000 */
[----:B------:R-:W-:Y:S01]  /*6c20*/  FSEL R5, R10, RZ, P2 ;  /* 0x000000ff0a057208 */ /* 0x000fe20001000000 */
[--C-:B------:R-:W-:Y:S01]  /*6c30*/  FFMA.FTZ R28, R51, UR10, -R32.reuse ;  /* 0x0000000a331c7c23 */ /* 0x100fe20008010820 */
[----:B------:R-:W-:Y:S01]  /*6c40*/  FFMA.FTZ R139, R54, UR10, -R32 ;  /* 0x0000000a368b7c23 */ /* 0x000fe20008010820 */
[----:B------:R-:W-:Y:S01]  /*6c50*/  FADD.FTZ R15, R11, R30 ;  /* 0x0000001e0b0f7221 */ /* 0x000fe20000010000 */
[----:B------:R-:W-:Y:S01]  /*6c60*/  MUFU.EX2 R149, R149 ;  /* 0x0000009500957308 */ /* 0x000fe20000000800 */
[----:B------:R-:W-:Y:S01]  /*6c70*/  FADD.FTZ R5, -R5, R0 ;  /* 0x0000000005057221 */ /* 0x000fe20000010100 */
[--C-:B------:R-:W-:Y:S01]  /*6c80*/  FFMA.FTZ R55, R55, UR10, -R32.reuse ;  /* 0x0000000a37377c23 */ /* 0x100fe20008010820 */
[----:B------:R-:W-:Y:S01]  /*6c90*/  FADD.FTZ R30, R144, R15 ;  /* 0x0000000f901e7221 */ /* 0x000fe20000010000 */
[--C-:B------:R-:W-:Y:S01]  /*6ca0*/  FFMA.FTZ R133, R58, UR10, -R32.reuse ;  /* 0x0000000a3a857c23 */ /* 0x100fe20008010820 */
[----:B------:R-:W-:Y:S01]  /*6cb0*/  FMUL.FTZ R5, R5, UR10 ;  /* 0x0000000a05057c20 */ /* 0x000fe20008410000 */
[----:B------:R-:W-:Y:S01]  /*6cc0*/  FFMA.FTZ R135, R62, UR10, -R32 ;  /* 0x0000000a3e877c23 */ /* 0x000fe20008010820 */
[----:B------:R-:W-:Y:S01]  /*6cd0*/  FADD.FTZ R15, R13, R30 ;  /* 0x0000001e0d0f7221 */ /* 0x000fe20000010000 */
[----:B------:R-:W-:Y:S01]  /*6ce0*/  MUFU.EX2 R12, R12 ;  /* 0x0000000c000c7308 */ /* 0x000fe20000000800 */
[----:B------:R-:W-:Y:S01]  /*6cf0*/  F2FP.BF16.F32.PACK_AB R148, R9, R148 ;  /* 0x000000940994723e */ /* 0x000fe200000010ff */
[--C-:B------:R-:W-:Y:S01]  /*6d00*/  FFMA.FTZ R129, R66, UR10, -R32.reuse ;  /* 0x0000000a42817c23 */ /* 0x100fe20008010820 */
[----:B------:R-:W-:Y:S01]  /*6d10*/  FADD.FTZ R30, R146, R15 ;  /* 0x0000000f921e7221 */ /* 0x000fe20000010000 */
[--C-:B------:R-:W-:Y:S01]  /*6d20*/  FFMA.FTZ R131, R70, UR10, -R32.reuse ;  /* 0x0000000a46837c23 */ /* 0x100fe20008010820 */
[--C-:B------:R-:W-:Y:S01]  /*6d30*/  FFMA.FTZ R125, R74, UR10, -R32.reuse ;  /* 0x0000000a4a7d7c23 */ /* 0x100fe20008010820 */
[----:B------:R-:W-:Y:S01]  /*6d40*/  FFMA.FTZ R75, R75, UR10, -R32 ;  /* 0x0000000a4b4b7c23 */ /* 0x000fe20008010820 */
[----:B------:R-:W-:Y:S01]  /*6d50*/  FADD.FTZ R27, R21, R30 ;  /* 0x0000001e151b7221 */ /* 0x000fe20000010000 */
[----:B------:R0:W1:Y:S01]  /*6d60*/  MUFU.EX2 R15, R5 ;  /* 0x00000005000f7308 */ /* 0x0000620000000800 */
[--C-:B------:R-:W-:Y:S01]  /*6d70*/  FFMA.FTZ R78, R78, UR10, -R32.reuse ;  /* 0x0000000a4e4e7c23 */ /* 0x100fe20008010820 */
[--C-:B------:R-:W-:Y:S01]  /*6d80*/  FFMA.FTZ R79, R79, UR10, -R32.reuse ;  /* 0x0000000a4f4f7c23 */ /* 0x100fe20008010820 */
[----:B------:R-:W-:Y:S01]  /*6d90*/  FADD.FTZ R30, R140, R27 ;  /* 0x0000001b8c1e7221 */ /* 0x000fe20000010000 */
[--C-:B------:R-:W-:Y:S01]  /*6da0*/  FFMA.FTZ R82, R82, UR10, -R32.reuse ;  /* 0x0000000a52527c23 */ /* 0x100fe20008010820 */
[--C-:B------:R-:W-:Y:S01]  /*6db0*/  FFMA.FTZ R83, R83, UR10, -R32.reuse ;  /* 0x0000000a53537c23 */ /* 0x100fe20008010820 */
[----:B------:R-:W-:Y:S01]  /*6dc0*/  FFMA.FTZ R86, R86, UR10, -R32 ;  /* 0x0000000a56567c23 */ /* 0x000fe20008010820 */
[----:B------:R-:W-:Y:S01]  /*6dd0*/  FADD.FTZ R27, R25, R30 ;  /* 0x0000001e191b7221 */ /* 0x000fe20000010000 */
[----:B------:R-:W2:Y:S01]  /*6de0*/  MUFU.EX2 R145, R145 ;  /* 0x0000009100917308 */ /* 0x000ea20000000800 */
[----:B------:R-:W-:Y:S01]  /*6df0*/  FFMA.FTZ R30, R59, UR10, -R32 ;  /* 0x0000000a3b1e7c23 */ /* 0x000fe20008010820 */
[----:B------:R-:W-:-:S02]  /*6e00*/  IMAD.U32 R31, RZ, RZ, UR37 ;  /* 0x00000025ff1f7e24 */ /* 0x000fc4000f8e00ff */
[----:B------:R-:W-:Y:S01]  /*6e10*/  FADD.FTZ R34, R142, R27 ;  /* 0x0000001b8e227221 */ /* 0x000fe20000010000 */
[----:B------:R-:W-:Y:S01]  /*6e20*/  ISETP.GT.AND P2, PT, R3, UR27, PT ;  /* 0x0000001b03007c0c */ /* 0x000fe2000bf44270 */
[----:B------:R-:W-:Y:S01]  /*6e30*/  UMOV UR37, UR26 ;  /* 0x0000001a00257c82 */ /* 0x000fe20008000000 */
[----:B------:R-:W-:Y:S01]  /*6e40*/  F2FP.BF16.F32.PACK_AB R150, R11, R150 ;  /* 0x000000960b96723e */ /* 0x000fe200000010ff */
[----:B0-----:R-:W-:Y:S01]  /*6e50*/  FADD.FTZ R5, R29, R34 ;  /* 0x000000221d057221 */ /* 0x001fe20000010000 */
[----:B------:R-:W0:Y:S01]  /*6e60*/  MUFU.EX2 R14, R14 ;  /* 0x0000000e000e7308 */ /* 0x000e220000000800 */
[----:B-1----:R-:W-:Y:S01]  /*6e70*/  FFMA.FTZ R34, R15, R4, R2 ;  /* 0x000000040f227223 */ /* 0x002fe20000010002 */
[----:B------:R-:W-:Y:S01]  /*6e80*/  FFMA.FTZ R4, R63, UR10, -R32 ;  /* 0x0000000a3f047c23 */ /* 0x000fe20008010820 */
[----:B------:R-:W-:Y:S01]  /*6e90*/  FADD.FTZ R38, R136, R5 ;  /* 0x0000000588267221 */ /* 0x000fe20000010000 */
[----:B------:R-:W-:Y:S01]  /*6ea0*/  @!P1 LEA R31, R31, UR45, 0x3 ;  /* 0x0000002d1f1f9c11 */ /* 0x000fe2000f8e18ff */
[----:B------:R-:W-:Y:S01]  /*6eb0*/  FADD.FTZ R36, R149, R34 ;  /* 0x0000002295247221 */ /* 0x000fe20000010000 */
[----:B------:R-:W-:Y:S01]  /*6ec0*/  FFMA.FTZ R34, R67, UR10, -R32 ;  /* 0x0000000a43227c23 */ /* 0x000fe20008010820 */
[----:B------:R-:W-:Y:S01]  /*6ed0*/  FADD.FTZ R27, R33, R38 ;  /* 0x00000026211b7221 */ /* 0x000fe20000010000 */
[----:B------:R-:W1:Y:S01]  /*6ee0*/  MUFU.EX2 R147, R147 ;  /* 0x0000009300937308 */ /* 0x000e620000000800 */
[----:B------:R-:W-:Y:S01]  /*6ef0*/  FADD.FTZ R5, R151, R36 ;  /* 0x0000002497057221 */ /* 0x000fe20000010000 */
[----:B------:R-:W-:-:S02]  /*6f00*/  @!P1 VIADD R31, R31, 0x16860 ;  /* 0x000168601f1f9836 */ /* 0x000fc40000000000 */
[----:B------:R-:W-:Y:S01]  /*6f10*/  FADD.FTZ R36, R138, R27 ;  /* 0x0000001b8a247221 */ /* 0x000fe20000010000 */
[----:B------:R-:W-:Y:S01]  /*6f20*/  F2FP.BF16.F32.PACK_AB R149, R149, R2 ;  /* 0x000000029595723e */ /* 0x000fe200000010ff */
[----:B------:R-:W-:Y:S01]  /*6f30*/  FADD.FTZ R38, R12, R5 ;  /* 0x000000050c267221 */ /* 0x000fe20000010000 */
[----:B------:R-:W-:Y:S01]  /*6f40*/  F2FP.BF16.F32.PACK_AB R144, R13, R144 ;  /* 0x000000900d90723e */ /* 0x000fe200000010ff */
[----:B------:R-:W-:Y:S01]  /*6f50*/  FADD.FTZ R27, R37, R36 ;  /* 0x00000024251b7221 */ /* 0x000fe20000010000 */
[----:B------:R-:W3:Y:S01]  /*6f60*/  MUFU.EX2 R20, R20 ;  /* 0x0000001400147308 */ /* 0x000ee20000000800 */
[----:B--2---:R-:W-:Y:S01]  /*6f70*/  FADD.FTZ R5, R145, R38 ;  /* 0x0000002691057221 */ /* 0x004fe20000010000 */
[--C-:B------:R-:W-:Y:S01]  /*6f80*/  FFMA.FTZ R36, R71, UR10, -R32.reuse ;  /* 0x0000000a47247c23 */ /* 0x100fe20008010820 */
[----:B------:R-:W-:Y:S01]  /*6f90*/  FADD.FTZ R40, R132, R27 ;  /* 0x0000001b84287221 */ /* 0x000fe20000010000 */
[----:B------:R-:W-:Y:S01]  /*6fa0*/  FFMA.FTZ R32, R87, UR10, -R32 ;  /* 0x0000000a57207c23 */ /* 0x000fe20008010820 */
[----:B0-----:R-:W-:Y:S01]  /*6fb0*/  FADD.FTZ R38, R14, R5 ;  /* 0x000000050e267221 */ /* 0x001fe20000010000 */
[----:B------:R-:W-:Y:S01]  /*6fc0*/  @!P1 PRMT R31, RZ, 0x654, R31 ;  /* 0x00000654ff1f9816 */ /* 0x000fe2000000001f */
[----:B------:R-:W-:Y:S01]  /*6fd0*/  FADD.FTZ R27, R41, R40 ;  /* 0x00000028291b7221 */ /* 0x000fe20000010000 */
[----:B------:R-:W0:Y:S01]  /*6fe0*/  MUFU.EX2 R141, R141 ;  /* 0x0000008d008d7308 */ /* 0x000e220000000800 */
[----:B-1----:R-:W-:Y:S01]  /*6ff0*/  FADD.FTZ R5, R147, R38 ;  /* 0x0000002693057221 */ /* 0x002fe20000010000 */
[----:B------:R1:W-:Y:S01]  /*7000*/  @!P1 SYNCS.ARRIVE.TRANS64.RED.A1T0 RZ, [R31+URZ], RZ ;  /* 0x000000ff1fff99a7 */ /* 0x0003e2000810043f */
[----:B------:R-:W-:Y:S01]  /*7010*/  FADD.FTZ R40, R134, R27 ;  /* 0x0000001b86287221 */ /* 0x000fe20000010000 */
[----:B------:R-:W-:Y:S01]  /*7020*/  F2FP.BF16.F32.PACK_AB R146, R21, R146 ;  /* 0x000000921592723e */ /* 0x000fe200000010ff */
[-C--:B------:R-:W-:Y:S01]  /*7030*/  FMUL.FTZ R88, R88, R69.reuse ;  /* 0x0000004558587220 */ /* 0x080fe20000410000 */
[----:B------:R-:W-:Y:S01]  /*7040*/  F2FP.BF16.F32.PACK_AB R140, R25, R140 ;  /* 0x0000008c198c723e */ /* 0x000fe200000010ff */
[----:B------:R-:W-:Y:S01]  /*7050*/  FADD.FTZ R27, R45, R40 ;  /* 0x000000282d1b7221 */ /* 0x000fe20000010000 */
[----:B------:R-:W2:Y:S01]  /*7060*/  MUFU.EX2 R24, R24 ;  /* 0x0000001800187308 */ /* 0x000ea20000000800 */
[----:B---3--:R-:W-:Y:S01]  /*7070*/  FADD.FTZ R38, R20, R5 ;  /* 0x0000000514267221 */ /* 0x008fe20000010000 */
[----:B------:R-:W-:Y:S01]  /*7080*/  F2FP.BF16.F32.PACK_AB R142, R29, R142 ;  /* 0x0000008e1d8e723e */ /* 0x000fe200000010ff */
[----:B------:R-:W-:Y:S01]  /*7090*/  FADD.FTZ R40, R128, R27 ;  /* 0x0000001b80287221 */ /* 0x000fe20000010000 */
[----:B------:R-:W-:Y:S01]  /*70a0*/  F2FP.BF16.F32.PACK_AB R136, R33, R136 ;  /* 0x000000882188723e */ /* 0x000fe200000010ff */
[-C--:B------:R-:W-:Y:S01]  /*70b0*/  FMUL.FTZ R89, R89, R69.reuse ;  /* 0x0000004559597220 */ /* 0x080fe20000410000 */
[----:B------:R-:W-:Y:S01]  /*70c0*/  F2FP.BF16.F32.PACK_AB R138, R37, R138 ;  /* 0x0000008a258a723e */ /* 0x000fe200000010ff */
[----:B------:R-:W-:Y:S01]  /*70d0*/  FADD.FTZ R27, R49, R40 ;  /* 0x00000028311b7221 */ /* 0x000fe20000010000 */
[----:B------:R-:W3:Y:S01]  /*70e0*/  MUFU.EX2 R143, R143 ;  /* 0x0000008f008f7308 */ /* 0x000ee20000000800 */
[----:B0-----:R-:W-:Y:S01]  /*70f0*/  FADD.FTZ R5, R141, R38 ;  /* 0x000000268d057221 */ /* 0x001fe20000010000 */
[----:B------:R-:W-:Y:S01]  /*7100*/  F2FP.BF16.F32.PACK_AB R132, R41, R132 ;  /* 0x000000842984723e */ /* 0x000fe200000010ff */
[-C--:B------:R-:W-:Y:S01]  /*7110*/  FMUL.FTZ R92, R92, R69.reuse ;  /* 0x000000455c5c7220 */ /* 0x080fe20000410000 */
[----:B------:R-:W-:Y:S01]  /*7120*/  F2FP.BF16.F32.PACK_AB R134, R45, R134 ;  /* 0x000000862d86723e */ /* 0x000fe200000010ff */
[-C--:B------:R-:W-:Y:S01]  /*7130*/  FMUL.FTZ R93, R93, R69.reuse ;  /* 0x000000455d5d7220 */ /* 0x080fe20000410000 */
[----:B------:R-:W-:Y:S01]  /*7140*/  F2FP.BF16.F32.PACK_AB R128, R49, R128 ;  /* 0x000000803180723e */ /* 0x000fe200000010ff */
[-C--:B------:R-:W-:Y:S01]  /*7150*/  FMUL.FTZ R96, R96, R69.reuse ;  /* 0x0000004560607220 */ /* 0x080fe20000410000 */
[----:B------:R-:W0:Y:S01]  /*7160*/  MUFU.EX2 R26, R26 ;  /* 0x0000001a001a7308 */ /* 0x000e220000000800 */
[----:B--2---:R-:W-:Y:S01]  /*7170*/  FADD.FTZ R38, R24, R5 ;  /* 0x0000000518267221 */ /* 0x004fe20000010000 */
[-C--:B------:R-:W-:Y:S01]  /*7180*/  FMUL.FTZ R97, R97, R69.reuse ;  /* 0x0000004561617220 */ /* 0x080fe20000410000 */
[-C--:B------:R-:W-:Y:S01]  /*7190*/  FMUL.FTZ R100, R100, R69.reuse ;  /* 0x0000004564647220 */ /* 0x080fe20000410000 */
[-C--:B------:R-:W-:Y:S01]  /*71a0*/  FMUL.FTZ R101, R101, R69.reuse ;  /* 0x0000004565657220 */ /* 0x080fe20000410000 */
[-C--:B------:R-:W-:Y:S01]  /*71b0*/  FMUL.FTZ R104, R104, R69.reuse ;  /* 0x0000004568687220 */ /* 0x080fe20000410000 */
[-C--:B------:R-:W-:Y:S01]  /*71c0*/  FMUL.FTZ R105, R105, R69.reuse ;  /* 0x0000004569697220 */ /* 0x080fe20000410000 */
[-C--:B------:R-:W-:Y:S01]  /*71d0*/  FMUL.FTZ R108, R108, R69.reuse ;  /* 0x000000456c6c7220 */ /* 0x080fe20000410000 */
[----:B------:R-:W2:Y:S01]  /*71e0*/  MUFU.EX2 R130, R130 ;  /* 0x0000008200827308 */ /* 0x000ea20000000800 */
[----:B---3--:R-:W-:Y:S01]  /*71f0*/  FADD.FTZ R5, R143, R38 ;  /* 0x000000268f057221 */ /* 0x008fe20000010000 */
[-C--:B------:R-:W-:Y:S01]  /*7200*/  FMUL.FTZ R109, R109, R69.reuse ;  /* 0x000000456d6d7220 */ /* 0x080fe20000410000 */
[-C--:B------:R-:W-:Y:S01]  /*7210*/  FMUL.FTZ R112, R112, R69.reuse ;  /* 0x0000004570707220 */ /* 0x080fe20000410000 */
[-C--:B------:R-:W-:Y:S01]  /*7220*/  FMUL.FTZ R113, R113, R69.reuse ;  /* 0x0000004571717220 */ /* 0x080fe20000410000 */
[-C--:B------:R-:W-:Y:S01]  /*7230*/  FMUL.FTZ R116, R116, R69.reuse ;  /* 0x0000004574747220 */ /* 0x080fe20000410000 */
[----:B------:R-:W-:Y:S01]  /*7240*/  FMUL.FTZ R117, R117, R69 ;  /* 0x0000004575757220 */ /* 0x000fe20000410000 */
[----:B------:R-:W-:Y:S01]  /*7250*/  F2FP.BF16.F32.PACK_AB R151, R12, R151 ;  /* 0x000000970c97723e */ /* 0x000fe200000010ff */
[----:B------:R-:W3:Y:S01]  /*7260*/  MUFU.EX2 R137, R137 ;  /* 0x0000008900897308 */ /* 0x000ee20000000800 */
[----:B0-----:R-:W-:Y:S01]  /*7270*/  FADD.FTZ R38, R26, R5 ;  /* 0x000000051a267221 */ /* 0x001fe20000010000 */
[----:B------:R-:W-:Y:S01]  /*7280*/  F2FP.BF16.F32.PACK_AB R145, R14, R145 ;  /* 0x000000910e91723e */ /* 0x000fe200000010ff */
[----:B------:R-:W-:Y:S01]  /*7290*/  VIADD R3, R3, 0xffffffff ;  /* 0xffffffff03037836 */ /* 0x000fe20000000000 */
[----:B------:R-:W-:Y:S01]  /*72a0*/  F2FP.BF16.F32.PACK_AB R147, R20, R147 ;  /* 0x000000931493723e */ /* 0x000fe200000010ff */
[----:B------:R-:W-:Y:S01]  /*72b0*/  FMUL.FTZ R90, R90, R15 ;  /* 0x0000000f5a5a7220 */ /* 0x000fe20000410000 */
[----:B------:R-:W-:Y:S01]  /*72c0*/  F2FP.BF16.F32.PACK_AB R141, R24, R141 ;  /* 0x0000008d188d723e */ /* 0x000fe200000010ff */
[----:B------:R-:W-:Y:S01]  /*72d0*/  FMUL.FTZ R91, R91, R15 ;  /* 0x0000000f5b5b7220 */ /* 0x000fe20000410000 */
[----:B------:R-:W0:Y:S01]  /*72e0*/  MUFU.EX2 R53, R53 ;  /* 0x0000003500357308 */ /* 0x000e220000000800 */
[----:B--2---:R-:W-:Y:S01]  /*72f0*/  FADD.FTZ R40, R130, R27 ;  /* 0x0000001b82287221 */ /* 0x004fe20000010000 */
[----:B------:R-:W-:Y:S01]  /*7300*/  F2FP.BF16.F32.PACK_AB R143, R26, R143 ;  /* 0x0000008f1a8f723e */ /* 0x000fe200000010ff */
        /* <DEDUP_REMOVED lines=11> */
[-C--:B------:R-:W-:Y:S01]  /*73c0*/  FMUL.FTZ R111, R111, R15.reuse ;  /* 0x0000000f6f6f7220 */ /* 0x080fe20000410000 */
[-C--:B------:R-:W-:Y:S01]  /*73d0*/  FMUL.FTZ R114, R114, R15.reuse ;  /* 0x0000000f72727220 */ /* 0x080fe20000410000 */
[----:B------:R-:W3:Y:S01]  /*73e0*/  MUFU.EX2 R124, R124 ;  /* 0x0000007c007c7308 */ /* 0x000ee20000000800 */
[C---:B0-----:R-:W-:Y:S01]  /*73f0*/  FADD.FTZ R9, R53.reuse, R40 ;  /* 0x0000002835097221 */ /* 0x041fe20000010000 */
[----:B------:R-:W-:Y:S01]  /*7400*/  F2FP.BF16.F32.PACK_AB R130, R53, R130 ;  /* 0x000000823582723e */ /* 0x000fe200000010ff */
[-C--:B------:R-:W-:Y:S01]  /*7410*/  FMUL.FTZ R115, R115, R15.reuse ;  /* 0x0000000f73737220 */ /* 0x080fe20000410000 */
[-C--:B------:R-:W-:Y:S01]  /*7420*/  FMUL.FTZ R118, R118, R15.reuse ;  /* 0x0000000f76767220 */ /* 0x080fe20000410000 */
[----:B------:R-:W-:Y:S01]  /*7430*/  FMUL.FTZ R119, R119, R15 ;  /* 0x0000000f77777220 */ /* 0x000fe20000410000 */
[----:B------:R-:W-:-:S02]  /*7440*/  IMAD.MOV.U32 R2, RZ, RZ, R8 ;  /* 0x000000ffff027224 */ /* 0x000fc400078e0008 */
[----:B------:R-:W0:Y:S01]  /*7450*/  MUFU.EX2 R139, R139 ;  /* 0x0000008b008b7308 */ /* 0x000e220000000800 */
[C---:B--2---:R-:W-:Y:S01]  /*7460*/  FADD.FTZ R38, R28.reuse, R5 ;  /* 0x000000051c267221 */ /* 0x044fe20000010000 */
[----:B------:R-:W-:-:S06]  /*7470*/  F2FP.BF16.F32.PACK_AB R137, R28, R137 ;  /* 0x000000891c89723e */ /* 0x000fcc00000010ff */
[----:B------:R-:W2:Y:S01]  /*7480*/  MUFU.EX2 R57, R57 ;  /* 0x0000003900397308 */ /* 0x000ea20000000800 */
[----:B---3--:R-:W-:-:S07]  /*7490*/  FADD.FTZ R40, R124, R9 ;  /* 0x000000097c287221 */ /* 0x008fce0000010000 */
[----:B------:R-:W3:Y:S01]  /*74a0*/  MUFU.EX2 R0, R55 ;  /* 0x0000003700007308 */ /* 0x000ee20000000800 */
[----:B0-----:R-:W-:-:S07]  /*74b0*/  FADD.FTZ R5, R139, R38 ;  /* 0x000000268b057221 */ /* 0x001fce0000010000 */
[----:B------:R-:W0:Y:S01]  /*74c0*/  MUFU.EX2 R126, R126 ;  /* 0x0000007e007e7308 */ /* 0x000e220000000800 */
[C---:B--2---:R-:W-:Y:S01]  /*74d0*/  FADD.FTZ R9, R57.reuse, R40 ;  /* 0x0000002839097221 */ /* 0x044fe20000010000 */
[----:B------:R-:W-:-:S06]  /*74e0*/  F2FP.BF16.F32.PACK_AB R124, R57, R124 ;  /* 0x0000007c397c723e */ /* 0x000fcc00000010ff */
[----:B------:R-:W2:Y:S01]  /*74f0*/  MUFU.EX2 R133, R133 ;  /* 0x0000008500857308 */ /* 0x000ea20000000800 */
[C---:B---3--:R-:W-:Y:S01]  /*7500*/  FADD.FTZ R38, R0.reuse, R5 ;  /* 0x0000000500267221 */ /* 0x048fe20000010000 */
[----:B------:R-:W-:Y:S01]  /*7510*/  F2FP.BF16.F32.PACK_AB R139, R0, R139 ;  /* 0x0000008b008b723e */ /* 0x000fe200000010ff */
[----:B------:R-:W-:-:S05]  /*7520*/  IMAD.MOV.U32 R0, RZ, RZ, R10 ;  /* 0x000000ffff007224 */ /* 0x000fca00078e000a */
[----:B------:R-:W3:Y:S01]  /*7530*/  MUFU.EX2 R61, R61 ;  /* 0x0000003d003d7308 */ /* 0x000ee20000000800 */
[----:B0-----:R-:W-:-:S07]  /*7540*/  FADD.FTZ R40, R126, R9 ;  /* 0x000000097e287221 */ /* 0x001fce0000010000 */
[----:B------:R-:W0:Y:S01]  /*7550*/  MUFU.EX2 R30, R30 ;  /* 0x0000001e001e7308 */ /* 0x000e220000000800 */
[----:B--2---:R-:W-:-:S07]  /*7560*/  FADD.FTZ R5, R133, R38 ;  /* 0x0000002685057221 */ /* 0x004fce0000010000 */
[----:B------:R-:W2:Y:S01]  /*7570*/  MUFU.EX2 R120, R120 ;  /* 0x0000007800787308 */ /* 0x000ea20000000800 */
[C---:B---3--:R-:W-:Y:S01]  /*7580*/  FADD.FTZ R9, R61.reuse, R40 ;  /* 0x000000283d097221 */ /* 0x048fe20000010000 */
[----:B------:R-:W-:-:S06]  /*7590*/  F2FP.BF16.F32.PACK_AB R126, R61, R126 ;  /* 0x0000007e3d7e723e */ /* 0x000fcc00000010ff */
[----:B------:R-:W3:Y:S01]  /*75a0*/  MUFU.EX2 R135, R135 ;  /* 0x0000008700877308 */ /* 0x000ee20000000800 */
[C---:B0-----:R-:W-:Y:S01]  /*75b0*/  FADD.FTZ R38, R30.reuse, R5 ;  /* 0x000000051e267221 */ /* 0x041fe20000010000 */
[----:B------:R-:W-:-:S06]  /*75c0*/  F2FP.BF16.F32.PACK_AB R133, R30, R133 ;  /* 0x000000851e85723e */ /* 0x000fcc00000010ff */
[----:B------:R-:W0:Y:S01]  /*75d0*/  MUFU.EX2 R65, R65 ;  /* 0x0000004100417308 */ /* 0x000e220000000800 */
[----:B--2---:R-:W-:-:S07]  /*75e0*/  FADD.FTZ R40, R120, R9 ;  /* 0x0000000978287221 */ /* 0x004fce0000010000 */
[----:B------:R-:W2:Y:S01]  /*75f0*/  MUFU.EX2 R4, R4 ;  /* 0x0000000400047308 */ /* 0x000ea20000000800 */
[----:B---3--:R-:W-:-:S07]  /*7600*/  FADD.FTZ R5, R135, R38 ;  /* 0x0000002687057221 */ /* 0x008fce0000010000 */
[----:B------:R-:W3:Y:S01]  /*7610*/  MUFU.EX2 R122, R122 ;  /* 0x0000007a007a7308 */ /* 0x000ee20000000800 */
[C---:B0-----:R-:W-:Y:S01]  /*7620*/  FADD.FTZ R9, R65.reuse, R40 ;  /* 0x0000002841097221 */ /* 0x041fe20000010000 */
[----:B------:R-:W-:-:S06]  /*7630*/  F2FP.BF16.F32.PACK_AB R120, R65, R120 ;  /* 0x000000784178723e */ /* 0x000fcc00000010ff */
[----:B------:R-:W0:Y:S01]  /*7640*/  MUFU.EX2 R129, R129 ;  /* 0x0000008100817308 */ /* 0x000e220000000800 */
[C---:B--2---:R-:W-:Y:S01]  /*7650*/  FADD.FTZ R38, R4.reuse, R5 ;  /* 0x0000000504267221 */ /* 0x044fe20000010000 */
[----:B------:R-:W-:-:S06]  /*7660*/  F2FP.BF16.F32.PACK_AB R135, R4, R135 ;  /* 0x000000870487723e */ /* 0x000fcc00000010ff */
[----:B------:R-:W2:Y:S01]  /*7670*/  MUFU.EX2 R34, R34 ;  /* 0x0000002200227308 */ /* 0x000ea20000000800 */
[----:B---3--:R-:W-:Y:S01]  /*7680*/  FADD.FTZ R40, R122, R9 ;  /* 0x000000097a287221 */ /* 0x008fe20000010000 */
[----:B------:R-:W-:-:S03]  /*7690*/  F2FP.BF16.F32.PACK_AB R122, R73, R122 ;  /* 0x0000007a497a723e */ /* 0x000fc600000010ff */
[----:B------:R-:W-:-:S03]  /*76a0*/  FADD.FTZ R5, R73, R40 ;  /* 0x0000002849057221 */ /* 0x000fc60000010000 */
[----:B------:R-:W3:Y:S01]  /*76b0*/  MUFU.EX2 R131, R131 ;  /* 0x0000008300837308 */ /* 0x000ee20000000800 */
[----:B0-----:R-:W-:-:S07]  /*76c0*/  FADD.FTZ R9, R129, R38 ;  /* 0x0000002681097221 */ /* 0x001fce0000010000 */
[----:B------:R-:W0:Y:S01]  /*76d0*/  MUFU.EX2 R36, R36 ;  /* 0x0000002400247308 */ /* 0x000e220000000800 */
[C---:B--2---:R-:W-:Y:S01]  /*76e0*/  FADD.FTZ R38, R34.reuse, R9 ;  /* 0x0000000922267221 */ /* 0x044fe20000010000 */
[----:B------:R-:W-:-:S06]  /*76f0*/  F2FP.BF16.F32.PACK_AB R129, R34, R129 ;  /* 0x000000812281723e */ /* 0x000fcc00000010ff */
[----:B------:R-:W2:Y:S01]  /*7700*/  MUFU.EX2 R125, R125 ;  /* 0x0000007d007d7308 */ /* 0x000ea20000000800 */
[----:B---3--:R-:W-:-:S07]  /*7710*/  FADD.FTZ R9, R131, R38 ;  /* 0x0000002683097221 */ /* 0x008fce0000010000 */
[----:B------:R-:W3:Y:S01]  /*7720*/  MUFU.EX2 R75, R75 ;  /* 0x0000004b004b7308 */ /* 0x000ee20000000800 */
[C---:B0-----:R-:W-:Y:S01]  /*7730*/  FADD.FTZ R38, R36.reuse, R9 ;  /* 0x0000000924267221 */ /* 0x041fe20000010000 */
[----:B------:R-:W-:-:S06]  /*7740*/  F2FP.BF16.F32.PACK_AB R131, R36, R131 ;  /* 0x000000832483723e */ /* 0x000fcc00000010ff */
[----:B------:R-:W0:Y:S01]  /*7750*/  MUFU.EX2 R127, R78 ;  /* 0x0000004e007f7308 */ /* 0x000e220000000800 */
[----:B--2---:R-:W-:-:S07]  /*7760*/  FADD.FTZ R38, R125, R38 ;  /* 0x000000267d267221 */ /* 0x004fce0000010000 */
[----:B------:R-:W2:Y:S01]  /*7770*/  MUFU.EX2 R79, R79 ;  /* 0x0000004f004f7308 */ /* 0x000ea20000000800 */
[C---:B---3--:R-:W-:Y:S01]  /*7780*/  FADD.FTZ R38, R75.reuse, R38 ;  /* 0x000000264b267221 */ /* 0x048fe20000010000 */
[----:B------:R-:W-:-:S06]  /*7790*/  F2FP.BF16.F32.PACK_AB R125, R75, R125 ;  /* 0x0000007d4b7d723e */ /* 0x000fcc00000010ff */
        /* <DEDUP_REMOVED lines=9> */
[----:B------:R-:W-:-:S03]  /*7830*/  F2FP.BF16.F32.PACK_AB R121, R83, R121 ;  /* 0x000000795379723e */ /* 0x000fc600000010ff */
[----:B--2---:R-:W-:-:S04]  /*7840*/  FADD.FTZ R38, R123, R38 ;  /* 0x000000267b267221 */ /* 0x004fc80000010000 */
[C---:B---3--:R-:W-:Y:S01]  /*7850*/  FADD.FTZ R4, R32.reuse, R38 ;  /* 0x0000002620047221 */ /* 0x048fe20000010000 */
[----:B------:R-:W-:Y:S01]  /*7860*/  F2FP.BF16.F32.PACK_AB R123, R32, R123 ;  /* 0x0000007b207b723e */ /* 0x000fe200000010ff */
[----:B-1----:R-:W-:Y:S06]  /*7870*/  @P2 BRA `(.L_x_826) ;  /* 0xffffffd000a42947 */ /* 0x002fec000383ffff */
[----:B------:R-:W-:Y:S01]  /*7880*/  IMAD.MOV.U32 R0, RZ, RZ, R10 ;  /* 0x000000ffff007224 */ /* 0x000fe200078e000a */
[----:B------:R-:W-:Y:S01]  /*7890*/  UMOV UR37, UR26 ;  /* 0x0000001a00257c82 */ /* 0x000fe20008000000 */
[----:B------:R-:W-:Y:S01]  /*78a0*/  IMAD.MOV.U32 R2, RZ, RZ, R8 ;  /* 0x000000ffff027224 */ /* 0x000fe200078e0008 */
[----:B------:R-:W-:-:S06]  /*78b0*/  UMOV UR36, UR25 ;  /* 0x0000001900247c82 */ /* 0x000fcc0008000000 */
.L_x_809:
[----:B------:R-:W0:Y:S01]  /*78c0*/  LDC R8, c[0x0][0x448] ;  /* 0x00011200ff087b82 */ /* 0x000e220000000800 */
[----:B------:R-:W-:Y:S01]  /*78d0*/  UIADD3 UR6, UR39, 0xbf, URZ ;  /* 0x000000bf27067890 */ /* 0x000fe2000fffe03f */
[----:B------:R-:W-:-:S05]  /*78e0*/  IADD3 R11, -R7, 0x1, RZ ;  /* 0x00000001070b7810 */ /* 0x000fca0007ffe1ff */
[----:B------:R-:W-:Y:S01]  /*78f0*/  IMAD.U32 R7, RZ, RZ, UR6 ;  /* 0x00000006ff077e24 */ /* 0x000fe2000f8e00ff */
[----:B------:R-:W1:Y:S01]  /*7900*/  LDC R10, c[0x0][0x9e4] ;  /* 0x00027900ff0a7b82 */ /* 0x000e620000000800 */
[----:B------:R-:W-:Y:S01]  /*7910*/  IMAD R6, R6, UR41, R11 ;  /* 0x0000002906067c24 */ /* 0x000fe2000f8e020b */
[----:B0-----:R-:W-:Y:S02]  /*7920*/  ISETP.NE.AND P5, PT, R8, 0x1, PT ;  /* 0x000000010800780c */ /* 0x001fe40003fa5270 */
[----:B-1----:R-:W-:-:S11]  /*7930*/  ISETP.GE.AND P6, PT, R10, 0x1, PT ;  /* 0x000000010a00780c */ /* 0x002fd60003fc6270 */
[----:B------:R-:W0:Y:S08]  /*7940*/  @P5 LDC R8, c[0x0][0x44c] ;  /* 0x00011300ff085b82 */ /* 0x000e300000000800 */
[----:B------:R-:W1:Y:S01]  /*7950*/  @P5 LDC R9, c[0x0][0x450] ;  /* 0x00011400ff095b82 */ /* 0x000e620000000800 */
[----:B0-----:R-:W-:-:S05]  /*7960*/  @P5 IMAD.HI.U32 R8, R8, UR6, RZ ;  /* 0x0000000608085c27 */ /* 0x001fca000f8e00ff */
[----:B-1----:R-:W-:-:S05]  /*7970*/  @P5 SHF.R.U32.HI R7, RZ, R9, R8 ;  /* 0x00000009ff075219 */ /* 0x002fca0000011608 */
[----:B------:R-:W-:-:S04]  /*7980*/  IMAD.IADD R7, R6, 0x1, R7 ;  /* 0x0000000106077824 */ /* 0x000fc800078e0207 */
[----:B------:R-:W-:Y:S01]  /*7990*/  VIADD R6, R7, -UR22 ;  /* 0x8000001607067c36 */ /* 0x000fe20008000000 */
[----:B------:R-:W-:Y:S06]  /*79a0*/  @!P6 BRA `(.L_x_827) ;  /* 0x00000000003ce947 */ /* 0x000fec0003800000 */
[----:B------:R-:W-:-:S13]  /*79b0*/  ISETP.GT.AND P2, PT, R7, -0x1, PT ;  /* 0xffffffff0700780c */ /* 0x000fda0003f44270 */
[----:B------:R-:W-:Y:S05]  /*79c0*/  @P2 BRA `(.L_x_828) ;  /* 0x00000000001c2947 */ /* 0x000fea0003800000 */
[----:B------:R-:W-:Y:S02]  /*79d0*/  ISETP.NE.AND P2, PT, R10, 0x1, PT ;  /* 0x000000010a00780c */ /* 0x000fe40003f45270 */
[----:B------:R-:W-:-:S11]  /*79e0*/  LOP3.LUT R7, RZ, R7, RZ, 0x33, !PT ;  /* 0x00000007ff077212 */ /* 0x000fd600078e33ff */
[----:B------:R-:W0:Y:S02]  /*79f0*/  @P2 LDC.64 R8, c[0x0][0x9e8] ;  /* 0x00027a00ff082b82 */ /* 0x000e240000000a00 */
[----:B0-----:R-:W-:-:S05]  /*7a00*/  @P2 IMAD.HI.U32 R8, R7, R8, RZ ;  /* 0x0000000807082227 */ /* 0x001fca00078e00ff */
[----:B------:R-:W-:-:S04]  /*7a10*/  @P2 SHF.R.U32.HI R7, RZ, R9, R8 ;  /* 0x00000009ff072219 */ /* 0x000fc80000011608 */
[----:B------:R-:W-:Y:S01]  /*7a20*/  LOP3.LUT R7, RZ, R7, RZ, 0x33, !PT ;  /* 0x00000007ff077212 */ /* 0x000fe200078e33ff */
[----:B------:R-:W-:Y:S06]  /*7a30*/  BRA `(.L_x_829) ;  /* 0x0000000000107947 */ /* 0x000fec0003800000 */
.L_x_828:
[----:B------:R-:W-:-:S13]  /*7a40*/  ISETP.NE.AND P2, PT, R10, 0x1, PT ;  /* 0x000000010a00780c */ /* 0x000fda0003f45270 */
[----:B------:R-:W0:Y:S02]  /*7a50*/  @P2 LDC.64 R8, c[0x0][0x9e8] ;  /* 0x00027a00ff082b82 */ /* 0x000e240000000a00 */
[----:B0-----:R-:W-:-:S05]  /*7a60*/  @P2 IMAD.HI.U32 R8, R7, R8, RZ ;  /* 0x0000000807082227 */ /* 0x001fca00078e00ff */
[----:B------:R-:W-:-:S07]  /*7a70*/  @P2 SHF.R.U32.HI R7, RZ, R9, R8 ;  /* 0x00000009ff072219 */ /* 0x000fce0000011608 */
.L_x_829:
[----:B------:R-:W-:-:S05]  /*7a80*/  IMAD R7, R7, R10, RZ ;  /* 0x0000000a07077224 */ /* 0x000fca00078e02ff */
[----:B------:R-:W-:-:S07]  /*7a90*/  VIMNMX R6, R6, R7, !PT ;  /* 0x0000000706067248 */ /* 0x000fce0007fe0100 */
.L_x_827:
[----:B------:R-:W-:-:S05]  /*7aa0*/  VIADD R6, R6, 0x7f ;  /* 0x0000007f06067836 */ /* 0x000fca0000000000 */
[----:B------:R-:W-:-:S04]  /*7ab0*/  SHF.R.S32.HI R7, RZ, 0x1f, R6 ;  /* 0x0000001fff077819 */ /* 0x000fc80000011406 */
[----:B------:R-:W-:-:S04]  /*7ac0*/  LEA.HI R7, R7, R6, RZ, 0x7 ;  /* 0x0000000607077211 */ /* 0x000fc800078f38ff */
[----:B------:R-:W-:-:S04]  /*7ad0*/  SHF.R.S32.HI R6, RZ, 0x7, R7 ;  /* 0x00000007ff067819 */ /* 0x000fc80000011407 */
[----:B------:R-:W-:-:S04]  /*7ae0*/  VIMNMX R6, R6, UR43, !PT ;  /* 0x0000002b06067c48 */ /* 0x000fc8000ffe0100 */
[----:B------:R-:W-:-:S13]  /*7af0*/  ISETP.GE.AND P2, PT, R3, R6, PT ;  /* 0x000000060300720c */ /* 0x000fda0003f46270 */
[----:B------:R-:W-:Y:S05]  /*7b00*/  @!P2 BRA `(.L_x_830) ;  /* 0x0000001c0030a947 */ /* 0x000fea0003800000 */
[----:B------:R-:W-:Y:S01]  /*7b10*/  IMAD.MOV.U32 R7, RZ, RZ, R0 ;  /* 0x000000ffff077224 */ /* 0x000fe200078e0000 */
[----:B------:R-:W-:Y:S01]  /*7b20*/  UMOV UR23, UR36 ;  /* 0x0000002400177c82 */ /* 0x000fe20008000000 */
[----:B------:R-:W-:Y:S01]  /*7b30*/  IMAD.MOV.U32 R9, RZ, RZ, R2 ;  /* 0x000000ffff097224 */ /* 0x000fe200078e0002 */
[----:B------:R-:W-:Y:S01]  /*7b40*/  UMOV UR21, UR37 ;  /* 0x0000002500157c82 */ /* 0x000fe20008000000 */
[----:B------:R-:W-:-:S05]  /*7b50*/  ULDC UR22, c[0x0][0x988] ;  /* 0x0002620000167ab9 */ /* 0x000fca0000000800 */
.L_x_839:
        /* <DEDUP_REMOVED lines=9> */
.L_x_832:
[----:B------:R-:W-:Y:S01]  /*7bf0*/  ULEA UR6, UR37, UR45, 0x3 ;  /* 0x0000002d25067291 */ /* 0x000fe2000f8e183f */
[----:B------:R-:W-:-:S05]  /*7c00*/  IMAD.U32 R0, RZ, RZ, UR36 ;  /* 0x00000024ff007e24 */ /* 0x000fca000f8e00ff */
[----:B------:R-:W-:-:S04]  /*7c10*/  SHF.L.U32 R0, R0, 0x1f, RZ ;  /* 0x0000001f00007819 */ /* 0x000fc800000006ff */
[----:B------:R0:W1:Y:S01]  /*7c20*/  SYNCS.PHASECHK.TRANS64.TRYWAIT P3, [UR6+0x16830], R0 ;  /* 0x01683000ff0075a7 */ /* 0x0000620008060146 */
[----:B------:R-:W-:Y:S05]  /*7c30*/  @!P0 BRA `(.L_x_833) ;  /* 0x0000000000048947 */ /* 0x000fea0003800000 */
[----:B------:R-:W-:Y:S01]  /*7c40*/  BPT.TRAP 0x1 ;  /* 0x000000040000795c */ /* 0x000fe20000300000 */
.L_x_833:
[----:B-1----:R-:W-:Y:S05]  /*7c50*/  @P3 BRA `(.L_x_831) ;  /* 0x0000000000083947 */ /* 0x002fea0003800000 */
[----:B------:R-:W1:Y:S02]  /*7c60*/  SYNCS.PHASECHK.TRANS64.TRYWAIT P3, [UR6+0x16830], R0 ;  /* 0x01683000ff0075a7 */ /* 0x000e640008060146 */
[----:B-1----:R-:W-:Y:S05]  /*7c70*/  @!P3 BRA `(.L_x_834) ;  /* 0x000000a400f0b947 */ /* 0x002fea0003800000 */
.L_x_831:
        /* <DEDUP_REMOVED lines=25> */
.L_x_836:
[----:B------:R-:W-:Y:S01]  /*7e10*/  ULEA UR6, UR21, UR45, 0x3 ;  /* 0x0000002d15067291 */ /* 0x000fe2000f8e183f */
[----:B------:R-:W-:-:S05]  /*7e20*/  IMAD.U32 R0, RZ, RZ, UR23 ;  /* 0x00000017ff007e24 */ /* 0x000fca000f8e00ff */
[----:B------:R-:W-:-:S04]  /*7e30*/  SHF.L.U32 R0, R0, 0x1f, RZ ;  /* 0x0000001f00007819 */ /* 0x000fc800000006ff */
[----:B------:R0:W1:Y:S01]  /*7e40*/  SYNCS.PHASECHK.TRANS64.TRYWAIT P2, [UR6+0x16850], R0 ;  /* 0x01685000ff0075a7 */ /* 0x0000620008040146 */
[----:B------:R-:W-:Y:S05]  /*7e50*/  @!P0 BRA `(.L_x_837) ;  /* 0x0000000000048947 */ /* 0x000fea0003800000 */
[----:B------:R-:W-:Y:S01]  /*7e60*/  BPT.TRAP 0x1 ;  /* 0x000000040000795c */ /* 0x000fe20000300000 */
.L_x_837:
[----:B-1----:R-:W-:Y:S05]  /*7e70*/  @P2 BRA `(.L_x_835) ;  /* 0x0000000000082947 */ /* 0x002fea0003800000 */
[----:B------:R-:W1:Y:S02]  /*7e80*/  SYNCS.PHASECHK.TRANS64.TRYWAIT P2, [UR6+0x16850], R0 ;  /* 0x01685000ff0075a7 */ /* 0x000e640008040146 */
[----:B-1----:R-:W-:Y:S05]  /*7e90*/  @!P2 BRA `(.L_x_838) ;  /* 0x000000a40080a947 */ /* 0x002fea0003800000 */
.L_x_835:
[----:B------:R-:W-:Y:S01]  /*7ea0*/  UIADD3 UR6, UR45, 0x400, URZ ;  /* 0x000004002d067890 */ /* 0x000fe2000fffe03f */
[----:B------:R-:W-:Y:S01]  /*7eb0*/  WARPGROUP.ARRIVE ;  /* 0x00000000000079c5 */ /* 0x000fe20000000000 */
[----:B------:R-:W-:Y:S01]  /*7ec0*/  UMOV UR7, 0x40000040 ;  /* 0x4000004000077882 */ /* 0x000fe20000000000 */
[----:B01----:R-:W-:Y:S01]  /*7ed0*/  FMNMX.FTZ R0, R24, R9, !PT ;  /* 0x0000000918007209 */ /* 0x003fe20007810000 */
[----:B------:R-:W-:Y:S01]  /*7ee0*/  USHF.R.U32.HI UR6, URZ, 0x4, UR6 ;  /* 0x000000043f067899 */ /* 0x000fe20008011606 */
[----:B------:R-:W-:Y:S02]  /*7ef0*/  UMOV UR10, UR22 ;  /* 0x00000016000a7c82 */ /* 0x000fe40008000000 */
[----:B------:R-:W-:Y:S01]  /*7f00*/  FMNMX.FTZ R11, R25, R0, !PT ;  /* 0x00000000190b7209 */ /* 0x000fe20007810000 */
[----:B------:R-:W-:Y:S01]  /*7f10*/  ULOP3.LUT UR6, UR6, 0x3fff, URZ, 0xc0, !UPT ;  /* 0x00003fff06067892 */ /* 0x000fe2000f8ec03f */
[----:B------:R-:W-:Y:S02]  /*7f20*/  UMOV UR23, UR36 ;  /* 0x0000002400177c82 */ /* 0x000fe40008000000 */
[----:B------:R-:W-:Y:S01]  /*7f30*/  FMNMX.FTZ R0, R28, R11, !PT ;  /* 0x0000000b1c007209 */ /* 0x000fe20007810000 */
[----:B------:R-:W-:-:S03]  /*7f40*/  ULEA UR11, UR21, UR6, 0xa ;  /* 0x00000006150b7291 */ /* 0x000fc6000f8e503f */
[----:B------:R-:W-:-:S04]  /*7f50*/  FMNMX.FTZ R11, R29, R0, !PT ;  /* 0x000000001d0b7209 */ /* 0x000fc80007810000 */
[----:B------:R-:W-:Y:S01]  /*7f60*/  UMOV UR6, UR11 ;  /* 0x0000000b00067c82 */ /* 0x000fe20008000000 */
[----:B------:R-:W-:Y:S01]  /*7f70*/  FMNMX.FTZ R0, R32, R11, !PT ;  /* 0x0000000b20007209 */ /* 0x000fe20007810000 */
[----:B------:R-:W-:Y:S01]  /*7f80*/  HGMMA.64x64x16.F32.BF16 R88, R148, gdesc[UR4].tnspB, R88, gsb0 ;  /* 0x40e0000494587df0 */ /* 0x000fe20008001858 */
[----:B------:R-:W-:Y:S01]  /*7f90*/  UIADD3 UR6, UR11, 0x80, URZ ;  /* 0x000000800b067890 */ /* 0x000fe2000fffe03f */
[----:B------:R-:W-:Y:S01]  /*7fa0*/  UMOV UR7, 0x40000040 ;  /* 0x4000004000077882 */ /* 0x000fe20000000000 */
        /* <DEDUP_REMOVED lines=19> */
[----:B------:R-:W-:Y:S02]  /*80e0*/  WARPGROUP.DEPBAR.LE gsb0, 0x0 ;  /* 0x00008000000079c5 */ /* 0x000fe40000010000 */
[----:B------:R-:W-:Y:S01]  /*80f0*/  WARPGROUP.ARRIVE ;  /* 0x00000000000079c5 */ /* 0x000fe20000000000 */
[----:B------:R-:W-:-:S04]  /*8100*/  FMNMX.FTZ R0, R72, R11, !PT ;  /* 0x0000000b48007209 */ /* 0x000fc80007810000 */
        /* <DEDUP_REMOVED lines=9> */
[----:B------:R-:W-:-:S05]  /*81a0*/  FMNMX.FTZ R0, R85, R0, !PT ;  /* 0x0000000055007209 */ /* 0x000fca0007810000 */
[----:B------:R-:W0:Y:S02]  /*81b0*/  SHFL.BFLY PT, R11, R0, 0x2, 0x1f ;  /* 0x0c401f00000b7f89 */ /* 0x000e2400000e0000 */
[----:B0-----:R-:W-:Y:S02]  /*81c0*/  FMNMX.FTZ R11, R0, R11, !PT ;  /* 0x0000000b000b7209 */ /* 0x001fe40007810000 */
[----:B------:R-:W-:-:S03]  /*81d0*/  FMNMX.FTZ R0, R26, R7, !PT ;  /* 0x000000071a007209 */ /* 0x000fc60007810000 */
[----:B------:R-:W0:Y:S01]  /*81e0*/  SHFL.BFLY PT, R2, R11, 0x1, 0x1f ;  /* 0x0c201f000b027f89 */ /* 0x000e2200000e0000 */
[----:B------:R-:W-:-:S04]  /*81f0*/  FMNMX.FTZ R13, R27, R0, !PT ;  /* 0x000000001b0d7209 */ /* 0x000fc80007810000 */
[----:B------:R-:W-:-:S04]  /*8200*/  FMNMX.FTZ R0, R30, R13, !PT ;  /* 0x0000000d1e007209 */ /* 0x000fc80007810000 */
[----:B------:R-:W-:-:S04]  /*8210*/  FMNMX.FTZ R21, R31, R0, !PT ;  /* 0x000000001f157209 */ /* 0x000fc80007810000 */
[----:B------:R-:W-:-:S04]  /*8220*/  FMNMX.FTZ R0, R34, R21, !PT ;  /* 0x0000001522007209 */ /* 0x000fc80007810000 */
[----:B------:R-:W-:Y:S01]  /*8230*/  FMNMX.FTZ R21, R35, R0, !PT ;  /* 0x0000000023157209 */ /* 0x000fe20007810000 */
[----:B------:R-:W-:Y:S02]  /*8240*/  WARPGROUP.DEPBAR.LE gsb0, 0x0 ;  /* 0x00008000000079c5 */ /* 0x000fe40000010000 */
[----:B------:R-:W-:Y:S01]  /*8250*/  WARPGROUP.ARRIVE ;  /* 0x00000000000079c5 */ /* 0x000fe20000000000 */
[----:B------:R-:W-:Y:S02]  /*8260*/  FMNMX.FTZ R0, R38, R21, !PT ;  /* 0x0000001526007209 */ /* 0x000fe40007810000 */
[----:B0-----:R-:W-:Y:S02]  /*8270*/  FMNMX.FTZ R2, R11, R2, !PT ;  /* 0x000000020b027209 */ /* 0x001fe40007810000 */
[----:B------:R-:W-:Y:S01]  /*8280*/  FMNMX.FTZ R21, R39, R0, !PT ;  /* 0x0000000027157209 */ /* 0x000fe20007810000 */
[----:B------:R-:W-:Y:S01]  /*8290*/  HGMMA.64x64x16.F32.BF16 R88, R140, gdesc[UR4].tnspB, R88, gsb0 ;  /* 0x40e000048c587df0 */ /* 0x000fe20008001858 */
[----:B------:R-:W-:Y:S01]  /*82a0*/  UIADD3 UR6, UR11, 0x180, URZ ;  /* 0x000001800b067890 */ /* 0x000fe2000fffe03f */
[----:B------:R-:W-:Y:S01]  /*82b0*/  FADD.FTZ R8, -R2, R9 ;  /* 0x0000000902087221 */ /* 0x000fe20000010100 */
[----:B------:R-:W-:Y:S01]  /*82c0*/  UMOV UR7, 0x40000040 ;  /* 0x4000004000077882 */ /* 0x000fe20000000000 */
[----:B------:R-:W-:Y:S01]  /*82d0*/  FMNMX.FTZ R0, R42, R21, !PT ;  /* 0x000000152a007209 */ /* 0x000fe20007810000 */
[----:B------:R-:W-:Y:S01]  /*82e0*/  FMUL.FTZ R9, R2, UR10 ;  /* 0x0000000a02097c20 */ /* 0x000fe20008410000 */
[----:B------:R-:W-:-:S02]  /*82f0*/  FMUL.FTZ R8, R8, UR10 ;  /* 0x0000000a08087c20 */ /* 0x000fc40008410000 */
[----:B------:R-:W-:Y:S01]  /*8300*/  FMNMX.FTZ R21, R43, R0, !PT ;  /* 0x000000002b157209 */ /* 0x000fe20007810000 */
[--C-:B------:R-:W-:Y:S01]  /*8310*/  FFMA.FTZ R33, R33, UR10, -R9.reuse ;  /* 0x0000000a21217c23 */ /* 0x100fe20008010809 */
[--C-:B------:R-:W-:Y:S01]  /*8320*/  FFMA.FTZ R148, R25, UR10, -R9.reuse ;  /* 0x0000000a19947c23 */ /* 0x100fe20008010809 */
[--C-:B------:R-:W-:Y:S01]  /*8330*/  FFMA.FTZ R25, R37, UR10, -R9.reuse ;  /* 0x0000000a25197c23 */ /* 0x100fe20008010809 */
[----:B------:R-:W-:Y:S01]  /*8340*/  FMNMX.FTZ R0, R46, R21, !PT ;  /* 0x000000152e007209 */ /* 0x000fe20007810000 */
[----:B------:R0:W-:Y:S01]  /*8350*/  MUFU.EX2 R13, R33 ;  /* 0x00000021000d7308 */ /* 0x0001e20000000800 */
        /* <DEDUP_REMOVED lines=18> */
[----:B0-----:R-:W-:Y:S01]  /*8480*/  FMNMX.FTZ R33, R55, R0, !PT ;  /* 0x0000000037217209 */ /* 0x001fe20007810000 */
[--C-:B------:R-:W-:Y:S01]  /*8490*/  FFMA.FTZ R12, R68, UR10, -R9.reuse ;  /* 0x0000000a440c7c23 */ /* 0x100fe20008010809 */
[--C-:B------:R-:W-:Y:S01]  /*84a0*/  FFMA.FTZ R14, R72, UR10, -R9.reuse ;  /* 0x0000000a480e7c23 */ /* 0x100fe20008010809 */
[--C-:B------:R-:W-:Y:S01]  /*84b0*/  FFMA.FTZ R20, R76, UR10, -R9.reuse ;  /* 0x0000000a4c147c23 */ /* 0x100fe20008010809 */
[----:B------:R-:W-:Y:S01]  /*84c0*/  FMNMX.FTZ R0, R58, R33, !PT ;  /* 0x000000213a007209 */ /* 0x000fe20007810000 */
[----:B------:R-:W-:Y:S01]  /*84d0*/  MUFU.EX2 R21, R45 ;  /* 0x0000002d00157308 */ /* 0x000fe20000000800 */
[--C-:B-1----:R-:W-:Y:S01]  /*84e0*/  FFMA.FTZ R24, R80, UR10, -R9.reuse ;  /* 0x0000000a50187c23 */ /* 0x102fe20008010809 */
[--C-:B------:R-:W-:Y:S01]  /*84f0*/  FFMA.FTZ R84, R84, UR10, -R9.reuse ;  /* 0x0000000a54547c23 */ /* 0x100fe20008010809 */
[----:B------:R-:W-:Y:S01]  /*8500*/  FMNMX.FTZ R33, R59, R0, !PT ;  /* 0x000000003b217209 */ /* 0x000fe20007810000 */
[----:B------:R-:W-:-:S03]  /*8510*/  FFMA.FTZ R85, R85, UR10, -R9 ;  /* 0x0000000a55557c23 */ /* 0x000fc60008010809 */
[----:B------:R-:W-:Y:S01]  /*8520*/  FMNMX.FTZ R0, R62, R33, !PT ;  /* 0x000000213e007209 */ /* 0x000fe20007810000 */
[----:B------:R-:W0:Y:S03]  /*8530*/  MUFU.EX2 R8, R8 ;  /* 0x0000000800087308 */ /* 0x000e260000000800 */
[----:B------:R-:W-:-:S04]  /*8540*/  FMNMX.FTZ R37, R63, R0, !PT ;  /* 0x000000003f257209 */ /* 0x000fc80007810000 */
[----:B------:R-:W-:Y:S01]  /*8550*/  FMNMX.FTZ R0, R66, R37, !PT ;  /* 0x0000002542007209 */ /* 0x000fe20007810000 */
[----:B------:R1:W-:Y:S03]  /*8560*/  MUFU.EX2 R33, R49 ;  /* 0x0000003100217308 */ /* 0x0003e60000000800 */
[----:B------:R-:W-:-:S04]  /*8570*/  FMNMX.FTZ R37, R67, R0, !PT ;  /* 0x0000000043257209 */ /* 0x000fc80007810000 */
[----:B------:R-:W-:Y:S01]  /*8580*/  FMNMX.FTZ R0, R70, R37, !PT ;  /* 0x0000002546007209 */ /* 0x000fe20007810000 */
[----:B------:R-:W2:Y:S01]  /*8590*/  MUFU.EX2 R148, R148 ;  /* 0x0000009400947308 */ /* 0x000ea20000000800 */
[--C-:B-1----:R-:W-:Y:S01]  /*85a0*/  FFMA.FTZ R49, R65, UR10, -R9.reuse ;  /* 0x0000000a41317c23 */ /* 0x102fe20008010809 */
[----:B------:R-:W-:Y:S01]  /*85b0*/  FFMA.FTZ R65, R81, UR10, -R9 ;  /* 0x0000000a51417c23 */ /* 0x000fe20008010809 */
[----:B------:R-:W-:Y:S01]  /*85c0*/  FMNMX.FTZ R37, R71, R0, !PT ;  /* 0x0000000047257209 */ /* 0x000fe20007810000 */
[----:B0-----:R-:W-:-:S03]  /*85d0*/  FFMA.FTZ R5, R8, R5, R11 ;  /* 0x0000000508057223 */ /* 0x001fc6000001000b */
[----:B------:R-:W-:Y:S01]  /*85e0*/  FMNMX.FTZ R0, R74, R37, !PT ;  /* 0x000000254a007209 */ /* 0x000fe20007810000 */
[----:B------:R-:W0:Y:S03]  /*85f0*/  MUFU.EX2 R150, R150 ;  /* 0x0000009600967308 */ /* 0x000e260000000800 */
[----:B------:R-:W-:-:S04]  /*8600*/  FMNMX.FTZ R37, R75, R0, !PT ;  /* 0x000000004b257209 */ /* 0x000fc80007810000 */
[----:B------:R-:W-:Y:S01]  /*8610*/  FMNMX.FTZ R0, R78, R37, !PT ;  /* 0x000000254e007209 */ /* 0x000fe20007810000 */
[----:B------:R-:W1:Y:S01]  /*8620*/  MUFU.EX2 R15, R15 ;  /* 0x0000000f000f7308 */ /* 0x000e620000000800 */
[----:B------:R-:W-:Y:S02]  /*8630*/  WARPGROUP.DEPBAR.LE gsb0, 0x0 ;  /* 0x00008000000079c5 */ /* 0x000fe40000010000 */
[----:B------:R-:W-:Y:S01]  /*8640*/  WARPGROUP.ARRIVE ;  /* 0x00000000000079c5 */ /* 0x000fe20000000000 */
[----:B------:R-:W-:Y:S01]  /*8650*/  FMNMX.FTZ R45, R79, R0, !PT ;  /* 0x000000004f2d7209 */ /* 0x000fe20007810000 */
[--C-:B------:R-:W-:Y:S01]  /*8660*/  FFMA.FTZ R140, R40, UR10, -R9.reuse ;  /* 0x0000000a288c7c23 */ /* 0x100fe20008010809 */
[----:B------:R-:W-:Y:S01]  /*8670*/  FFMA.FTZ R142, R44, UR10, -R9 ;  /* 0x0000000a2c8e7c23 */ /* 0x000fe20008010809 */
[----:B--2---:R-:W-:Y:S01]  /*8680*/  FADD.FTZ R5, R148, R5 ;  /* 0x0000000594057221 */ /* 0x004fe20000010000 */
[----:B------:R-:W-:Y:S01]  /*8690*/  FMNMX.FTZ R0, R82, R45, !PT ;  /* 0x0000002d52007209 */ /* 0x000fe20007810000 */
[----:B------:R-:W-:Y:S01]  /*86a0*/  HGMMA.64x64x16.F32.BF16 R88, R136, gdesc[UR4].tnspB, R88, gsb0 ;  /* 0x40e0000488587df0 */ /* 0x000fe20008001858 */
[----:B------:R-:W-:Y:S01]  /*86b0*/  UIADD3 UR6, UR11, 0x200, URZ ;  /* 0x000002000b067890 */ /* 0x000fe2000fffe03f */
[----:B------:R2:W-:Y:S01]  /*86c0*/  MUFU.EX2 R37, R57 ;  /* 0x0000003900257308 */ /* 0x0005e20000000800 */
[----:B------:R-:W-:Y:S01]  /*86d0*/  UMOV UR7, 0x40000040 ;  /* 0x4000004000077882 */ /* 0x000fe20000000000 */
[----:B------:R-:W-:-:S02]  /*86e0*/  FMNMX.FTZ R45, R83, R0, !PT ;  /* 0x00000000532d7209 */ /* 0x000fc40007810000 */
[----:B------:R-:W-:Y:S02]  /*86f0*/  F2FP.BF16.F32.PACK_AB R148, R148, R11 ;  /* 0x0000000b9494723e */ /* 0x000fe400000010ff */
[----:B------:R-:W-:Y:S02]  /*8700*/  FMNMX.FTZ R0, R86, R45, !PT ;  /* 0x0000002d56007209 */ /* 0x000fe40007810000 */
[----:B------:R3:W-:Y:S02]  /*8710*/  MUFU.EX2 R45, R61 ;  /* 0x0000003d002d7308 */ /* 0x0007e40000000800 */
[----:B------:R-:W-:-:S05]  /*8720*/  FMNMX.FTZ R0, R87, R0, !PT ;  /* 0x0000000057007209 */ /* 0x000fca0007810000 */
[----:B--2---:R-:W2:Y:S01]  /*8730*/  SHFL.BFLY PT, R57, R0, 0x2, 0x1f ;  /* 0x0c401f0000397f89 */ /* 0x004ea200000e0000 */
[----:B------:R-:W-:Y:S01]  /*8740*/  MUFU.EX2 R144, R144 ;  /* 0x0000009000907308 */ /* 0x000fe20000000800 */
[----:B---3--:R-:W-:-:S07]  /*8750*/  FFMA.FTZ R61, R77, UR10, -R9 ;  /* 0x0000000a4d3d7c23 */ /* 0x008fce0008010809 */
[----:B------:R-:W-:Y:S08]  /*8760*/  MUFU.EX2 R146, R146 ;  /* 0x0000009200927308 */ /* 0x000ff00000000800 */
[----:B------:R-:W-:Y:S01]  /*8770*/  MUFU.EX2 R25, R25 ;  /* 0x0000001900197308 */ /* 0x000fe20000000800 */
[----:B--2---:R-:W-:Y:S01]  /*8780*/  FMNMX.FTZ R28, R0, R57, !PT ;  /* 0x00000039001c7209 */ /* 0x004fe20007810000 */
[----:B------:R-:W-:-:S06]  /*8790*/  FFMA.FTZ R57, R73, UR10, -R9 ;  /* 0x0000000a49397c23 */ /* 0x000fcc0008010809 */
[----:B------:R-:W-:Y:S01]  /*87a0*/  MUFU.EX2 R140, R140 ;  /* 0x0000008c008c7308 */ /* 0x000fe20000000800 */
[----:B------:R-:W2:Y:S07]  /*87b0*/  SHFL.BFLY PT, R69, R28, 0x1, 0x1f ;  /* 0x0c201f001c457f89 */ /* 0x000eae00000e0000 */
[----:B------:R-:W-:Y:S08]  /*87c0*/  MUFU.EX2 R29, R29 ;  /* 0x0000001d001d7308 */ /* 0x000ff00000000800 */
[----:B------:R-:W-:Y:S08]  /*87d0*/  MUFU.EX2 R142, R142 ;  /* 0x0000008e008e7308 */ /* 0x000ff00000000800 */
[----:B------:R-:W-:Y:S01]  /*87e0*/  MUFU.EX2 R41, R41 ;  /* 0x0000002900297308 */ /* 0x000fe20000000800 */
[----:B--2---:R-:W-:-:S05]  /*87f0*/  FMNMX.FTZ R0, R28, R69, !PT ;  /* 0x000000451c007209 */ /* 0x004fca0007810000 */
[----:B------:R-:W-:Y:S02]  /*8800*/  FMUL.FTZ R32, R0, UR10 ;  /* 0x0000000a00207c20 */ /* 0x000fe40008410000 */
[----:B------:R-:W-:Y:S01]  /*8810*/  MUFU.EX2 R10, R10 ;  /* 0x0000000a000a7308 */ /* 0x000fe20000000800 */
[----:B------:R-:W-:Y:S02]  /*8820*/  WARPGROUP.DEPBAR.LE gsb0, 0x0 ;  /* 0x00008000000079c5 */ /* 0x000fe40000010000 */
[----:B------:R-:W-:Y:S01]  /*8830*/  WARPGROUP.ARRIVE ;  /* 0x00000000000079c5 */ /* 0x000fe20000000000 */
[--C-:B------:R-:W-:Y:S01]  /*8840*/  FFMA.FTZ R136, R48, UR10, -R9.reuse ;  /* 0x0000000a30887c23 */ /* 0x100fe20008010809 */
[----:B------:R-:W-:-:S04]  /*8850*/  FFMA.FTZ R138, R52, UR10, -R9 ;  /* 0x0000000a348a7c23 */ /* 0x000fc80008010809 */
[----:B------:R-:W2:Y:S01]  /*8860*/  S2R R48, SR_TID.X ;  /* 0x0000000000307919 */ /* 0x000ea20000002100 */
[--C-:B------:R-:W-:Y:S01]  /*8870*/  FFMA.FTZ R149, R27, UR10, -R32.reuse ;  /* 0x0000000a1b957c23 */ /* 0x100fe20008010820 */
[----:B------:R-:W-:Y:S01]  /*8880*/  IMAD.U32 R27, RZ, RZ, UR37 ;  /* 0x00000025ff1b7e24 */ /* 0x000fe2000f8e00ff */
[----:B------:R-:W-:Y:S01]  /*8890*/  HGMMA.64x64x16.F32.BF16 R88, R132, gdesc[UR4].tnspB, R88, gsb0 ;  /* 0x40e0000484587df0 */ /* 0x000fe20008001858 */
[----:B------:R-:W-:Y:S01]  /*88a0*/  UIADD3 UR6, UR11, 0x280, URZ ;  /* 0x000002800b067890 */ /* 0x000fe2000fffe03f */
[--C-:B------:R-:W-:Y:S01]  /*88b0*/  FFMA.FTZ R26, R26, UR10, -R32.reuse ;  /* 0x0000000a1a1a7c23 */ /* 0x100fe20008010820 */
[----:B------:R-:W-:Y:S01]  /*88c0*/  UMOV UR7, 0x40000040 ;  /* 0x4000004000077882 */ /* 0x000fe20000000000 */
[----:B------:R-:W-:Y:S01]  /*88d0*/  @!P1 LEA R27, R27, UR45, 0x3 ;  /* 0x0000002d1b1b9c11 */ /* 0x000fe2000f8e18ff */
[--C-:B------:R-:W-:Y:S01]  /*88e0*/  FFMA.FTZ R151, R30, UR10, -R32.reuse ;  /* 0x0000000a1e977c23 */ /* 0x100fe20008010820 */
[----:B------:R-:W-:Y:S01]  /*88f0*/  FFMA.FTZ R30, R31, UR10, -R32 ;  /* 0x0000000a1f1e7c23 */ /* 0x000fe20008010820 */
[----:B------:R-:W-:Y:S01]  /*8900*/  VIADD R31, R22, 0x9 ;  /* 0x00000009161f7836 */ /* 0x000fe20000000000 */
[----:B------:R-:W-:Y:S01]  /*8910*/  MUFU.EX2 R26, R26 ;  /* 0x0000001a001a7308 */ /* 0x000fe20000000800 */
[----:B------:R-:W-:-:S02]  /*8920*/  @!P1 VIADD R27, R27, 0x16840 ;  /* 0x000168401b1b9836 */ /* 0x000fc40000000000 */
[--C-:B------:R-:W-:Y:S01]  /*8930*/  FFMA.FTZ R145, R34, UR10, -R32.reuse ;  /* 0x0000000a22917c23 */ /* 0x100fe20008010820 */
[--C-:B------:R-:W-:Y:S01]  /*8940*/  FFMA.FTZ R34, R35, UR10, -R32.reuse ;  /* 0x0000000a23227c23 */ /* 0x100fe20008010820 */
[--C-:B------:R-:W-:Y:S01]  /*8950*/  FFMA.FTZ R147, R38, UR10, -R32.reuse ;  /* 0x0000000a26937c23 */ /* 0x100fe20008010820 */
[--C-:B------:R-:W-:Y:S01]  /*8960*/  FFMA.FTZ R36, R39, UR10, -R32.reuse ;  /* 0x0000000a27247c23 */ /* 0x100fe20008010820 */
[----:B------:R-:W-:Y:S01]  /*8970*/  @!P1 PRMT R27, RZ, 0x654, R27 ;  /* 0x00000654ff1b9816 */ /* 0x000fe2000000001b */
[--C-:B------:R-:W-:Y:S01]  /*8980*/  FFMA.FTZ R137, R50, UR10, -R32.reuse ;  /* 0x0000000a32897c23 */ /* 0x100fe20008010820 */
[----:B------:R-:W-:Y:S01]  /*8990*/  MUFU.EX2 R149, R149 ;  /* 0x0000009500957308 */ /* 0x000fe20000000800 */
[----:B0-----:R-:W-:Y:S01]  /*89a0*/  FADD.FTZ R50, R150, R5 ;  /* 0x0000000596327221 */ /* 0x001fe20000010000 */
        /* <DEDUP_REMOVED lines=8> */
[--C-:B------:R-:W-:Y:S01]  /*8a30*/  FFMA.FTZ R46, R59, UR10, -R32.reuse ;  /* 0x0000000a3b2e7c23 */ /* 0x100fe20008010820 */
[--C-:B------:R-:W-:Y:S01]  /*8a40*/  FFMA.FTZ R75, R75, UR10, -R32.reuse ;  /* 0x0000000a4b4b7c23 */ /* 0x100fe20008010820 */
[--C-:B------:R-:W-:Y:S01]  /*8a50*/  FFMA.FTZ R79, R79, UR10, -R32.reuse ;  /* 0x0000000a4f4f7c23 */ /* 0x100fe20008010820 */
[----:B--2---:R-:W-:Y:S01]  /*8a60*/  ISETP.GE.U32.AND P2, PT, R48, 0x180, PT ;  /* 0x000001803000780c */ /* 0x004fe20003f46070 */
[--C-:B------:R-:W-:Y:S01]  /*8a70*/  FFMA.FTZ R82, R82, UR10, -R32.reuse ;  /* 0x0000000a52527c23 */ /* 0x100fe20008010820 */
[--C-:B------:R-:W-:Y:S01]  /*8a80*/  FFMA.FTZ R83, R83, UR10, -R32.reuse ;  /* 0x0000000a53537c23 */ /* 0x100fe20008010820 */
[----:B------:R-:W-:Y:S01]  /*8a90*/  MUFU.EX2 R30, R30 ;  /* 0x0000001e001e7308 */ /* 0x000fe20000000800 */
[----:B------:R-:W-:Y:S01]  /*8aa0*/  SEL R31, R31, 0x9, !P2 ;  /* 0x000000091f1f7807 */ /* 0x000fe20005000000 */
[----:B------:R-:W-:Y:S01]  /*8ab0*/  FFMA.FTZ R86, R86, UR10, -R32 ;  /* 0x0000000a56567c23 */ /* 0x000fe20008010820 */
[C---:B------:R-:W-:Y:S01]  /*8ac0*/  ISETP.GT.AND P2, PT, R3.reuse, R6, PT ;  /* 0x000000060300720c */ /* 0x040fe20003f44270 */
[----:B------:R-:W-:Y:S01]  /*8ad0*/  VIADD R3, R3, 0xffffffff ;  /* 0xffffffff03037836 */ /* 0x000fe20000000000 */
[----:B-1----:R-:W-:-:S03]  /*8ae0*/  F2FP.BF16.F32.PACK_AB R150, R15, R150 ;  /* 0x000000960f96723e */ /* 0x002fc600000010ff */
[----:B------:R-:W-:Y:S08]  /*8af0*/  MUFU.EX2 R145, R145 ;  /* 0x0000009100917308 */ /* 0x000ff00000000800 */
[----:B------:R-:W-:Y:S08]  /*8b00*/  MUFU.EX2 R34, R34 ;  /* 0x0000002200227308 */ /* 0x000ff00000000800 */
[----:B------:R-:W-:Y:S08]  /*8b10*/  MUFU.EX2 R147, R147 ;  /* 0x0000009300937308 */ /* 0x000ff00000000800 */
[----:B------:R-:W-:Y:S08]  /*8b20*/  MUFU.EX2 R36, R36 ;  /* 0x0000002400247308 */ /* 0x000ff00000000800 */
[----:B------:R-:W-:Y:S01]  /*8b30*/  MUFU.EX2 R141, R141 ;  /* 0x0000008d008d7308 */ /* 0x000fe20000000800 */
[----:B------:R-:W-:-:S02]  /*8b40*/  WARPGROUP.DEPBAR.LE gsb0, 0x0 ;  /* 0x00008000000079c5 */ /* 0x000fc40000010000 */
[----:B------:R-:W-:Y:S01]  /*8b50*/  WARPGROUP.ARRIVE ;  /* 0x00000000000079c5 */ /* 0x000fe20000000000 */
[--C-:B------:R-:W-:Y:S01]  /*8b60*/  FFMA.FTZ R132, R56, UR10, -R9.reuse ;  /* 0x0000000a38847c23 */ /* 0x100fe20008010809 */
[----:B------:R-:W-:Y:S01]  /*8b70*/  FFMA.FTZ R134, R60, UR10, -R9 ;  /* 0x0000000a3c867c23 */ /* 0x000fe20008010809 */
[----:B------:R-:W-:Y:S02]  /*8b80*/  FADD.FTZ R9, -R0, R7 ;  /* 0x0000000700097221 */ /* 0x000fe40000010100 */
[----:B------:R-:W-:Y:S01]  /*8b90*/  MUFU.EX2 R38, R38 ;  /* 0x0000002600267308 */ /* 0x000fe20000000800 */
[--C-:B------:R-:W-:Y:S01]  /*8ba0*/  FFMA.FTZ R133, R58, UR10, -R32.reuse ;  /* 0x0000000a3a857c23 */ /* 0x100fe20008010820 */
[----:B------:R-:W-:Y:S01]  /*8bb0*/  HGMMA.64x64x16.F32.BF16 R88, R128, gdesc[UR4].tnspB, R88, gsb0 ;  /* 0x40e0000480587df0 */ /* 0x000fe20008001858 */
[----:B------:R-:W-:Y:S01]  /*8bc0*/  UIADD3 UR6, UR11, 0x300, URZ ;  /* 0x000003000b067890 */ /* 0x000fe2000fffe03f */
[----:B------:R-:W-:Y:S01]  /*8bd0*/  FMUL.FTZ R9, R9, UR10 ;  /* 0x0000000a09097c20 */ /* 0x000fe20008410000 */
[----:B------:R-:W-:Y:S01]  /*8be0*/  UMOV UR7, 0x40000040 ;  /* 0x4000004000077882 */ /* 0x000fe20000000000 */
[----:B------:R-:W-:-:S02]  /*8bf0*/  FFMA.FTZ R135, R62, UR10, -R32 ;  /* 0x0000000a3e877c23 */ /* 0x000fc40008010820 */
[----:B------:R-:W-:Y:S08]  /*8c00*/  MUFU.EX2 R143, R143 ;  /* 0x0000008f008f7308 */ /* 0x000ff00000000800 */
[----:B------:R-:W0:Y:S08]  /*8c10*/  MUFU.EX2 R9, R9 ;  /* 0x0000000900097308 */ /* 0x000e300000000800 */
[----:B------:R-:W1:Y:S08]  /*8c20*/  MUFU.EX2 R40, R40 ;  /* 0x0000002800287308 */ /* 0x000e700000000800 */
[----:B------:R-:W-:Y:S01]  /*8c30*/  MUFU.EX2 R136, R136 ;  /* 0x0000008800887308 */ /* 0x000fe20000000800 */
[----:B0-----:R-:W-:-:S04]  /*8c40*/  FFMA.FTZ R4, R9, R4, R26 ;  /* 0x0000000409047223 */ /* 0x001fc8000001001a */
[----:B------:R-:W-:Y:S01]  /*8c50*/  FADD.FTZ R48, R149, R4 ;  /* 0x0000000495307221 */ /* 0x000fe20000010000 */
[----:B------:R-:W-:Y:S01]  /*8c60*/  FFMA.FTZ R4, R63, UR10, -R32 ;  /* 0x0000000a3f047c23 */ /* 0x000fe20008010820 */
[----:B------:R-:W-:Y:S01]  /*8c70*/  F2FP.BF16.F32.PACK_AB R149, R149, R26 ;  /* 0x0000001a9595723e */ /* 0x000fe200000010ff */
[----:B------:R-:W0:Y:S01]  /*8c80*/  MUFU.EX2 R137, R137 ;  /* 0x0000008900897308 */ /* 0x000e220000000800 */
[----:B------:R-:W-:Y:S01]  /*8c90*/  FADD.FTZ R5, R151, R48 ;  /* 0x0000003097057221 */ /* 0x000fe20000010000 */
[----:B------:R-:W-:-:S03]  /*8ca0*/  F2FP.BF16.F32.PACK_AB R151, R30, R151 ;  /* 0x000000971e97723e */ /* 0x000fc600000010ff */
[----:B------:R-:W-:-:S03]  /*8cb0*/  FADD.FTZ R48, R30, R5 ;  /* 0x000000051e307221 */ /* 0x000fc60000010000 */
[----:B------:R-:W2:Y:S01]  /*8cc0*/  MUFU.EX2 R42, R42 ;  /* 0x0000002a002a7308 */ /* 0x000ea20000000800 */
[----:B------:R-:W-:Y:S01]  /*8cd0*/  FADD.FTZ R5, R145, R48 ;  /* 0x0000003091057221 */ /* 0x000fe20000010000 */
[----:B------:R-:W-:Y:S01]  /*8ce0*/  FFMA.FTZ R48, R67, UR10, -R32 ;  /* 0x0000000a43307c23 */ /* 0x000fe20008010820 */
[C---:B------:R-:W-:Y:S02]  /*8cf0*/  F2FP.BF16.F32.PACK_AB R145, R34.reuse, R145 ;  /* 0x000000912291723e */ /* 0x040fe400000010ff */
[----:B------:R-:W-:-:S03]  /*8d00*/  FADD.FTZ R52, R34, R5 ;  /* 0x0000000522347221 */ /* 0x000fc60000010000 */
[----:B------:R-:W-:Y:S01]  /*8d10*/  MUFU.EX2 R138, R138 ;  /* 0x0000008a008a7308 */ /* 0x000fe20000000800 */
[----:B------:R-:W-:Y:S01]  /*8d20*/  FADD.FTZ R5, R147, R52 ;  /* 0x0000003493057221 */ /* 0x000fe20000010000 */
[----:B------:R-:W-:-:S03]  /*8d30*/  F2FP.BF16.F32.PACK_AB R147, R36, R147 ;  /* 0x000000932493723e */ /* 0x000fc600000010ff */
[----:B------:R-:W-:-:S03]  /*8d40*/  FADD.FTZ R52, R36, R5 ;  /* 0x0000000524347221 */ /* 0x000fc60000010000 */
[----:B------:R-:W3:Y:S01]  /*8d50*/  MUFU.EX2 R139, R139 ;  /* 0x0000008b008b7308 */ /* 0x000ee20000000800 */
[----:B------:R-:W-:Y:S01]  /*8d60*/  FADD.FTZ R5, R141, R52 ;  /* 0x000000348d057221 */ /* 0x000fe20000010000 */
[----:B------:R-:W-:-:S03]  /*8d70*/  F2FP.BF16.F32.PACK_AB R141, R38, R141 ;  /* 0x0000008d268d723e */ /* 0x000fc600000010ff */
[----:B------:R-:W-:-:S03]  /*8d80*/  FADD.FTZ R52, R38, R5 ;  /* 0x0000000526347221 */ /* 0x000fc60000010000 */
[----:B------:R-:W4:Y:S01]  /*8d90*/  MUFU.EX2 R44, R44 ;  /* 0x0000002c002c7308 */ /* 0x000f220000000800 */
[----:B------:R-:W-:Y:S01]  /*8da0*/  FADD.FTZ R5, R143, R52 ;  /* 0x000000348f057221 */ /* 0x000fe20000010000 */
[----:B-1----:R-:W-:-:S03]  /*8db0*/  F2FP.BF16.F32.PACK_AB R143, R40, R143 ;  /* 0x0000008f288f723e */ /* 0x002fc600000010ff */
[----:B------:R-:W-:Y:S01]  /*8dc0*/  FADD.FTZ R52, R40, R5 ;  /* 0x0000000528347221 */ /* 0x000fe20000010000 */
[----:B------:R-:W-:Y:S02]  /*8dd0*/  WARPGROUP.DEPBAR.LE gsb0, 0x0 ;  /* 0x00008000000079c5 */ /* 0x000fe40000010000 */
[----:B------:R-:W-:Y:S01]  /*8de0*/  WARPGROUP.ARRIVE ;  /* 0x00000000000079c5 */ /* 0x000fe20000000000 */
[----:B------:R-:W-:Y:S01]  /*8df0*/  MUFU.EX2 R132, R132 ;  /* 0x0000008400847308 */ /* 0x000fe20000000800 */
[----:B0-----:R-:W-:Y:S01]  /*8e00*/  FADD.FTZ R5, R137, R52 ;  /* 0x0000003489057221 */ /* 0x001fe20000010000 */
[--C-:B------:R-:W-:Y:S01]  /*8e10*/  FFMA.FTZ R129, R66, UR10, -R32.reuse ;  /* 0x0000000a42817c23 */ /* 0x100fe20008010820 */
[----:B------:R-:W-:Y:S01]  /*8e20*/  FFMA.FTZ R131, R70, UR10, -R32 ;  /* 0x0000000a46837c23 */ /* 0x000fe20008010820 */
[C---:B--2---:R-:W-:Y:S01]  /*8e30*/  F2FP.BF16.F32.PACK_AB R137, R42.reuse, R137 ;  /* 0x000000892a89723e */ /* 0x044fe200000010ff */
[----:B------:R-:W-:Y:S01]  /*8e40*/  HGMMA.64x64x16.F32.BF16 R88, R124, gdesc[UR4].tnspB, R88, gsb0 ;  /* 0x40e000047c587df0 */ /* 0x000fe20008001858 */
[----:B------:R-:W-:Y:S01]  /*8e50*/  UIADD3 UR6, UR11, 0x380, URZ ;  /* 0x000003800b067890 */ /* 0x000fe2000fffe03f */
[----:B------:R-:W-:Y:S01]  /*8e60*/  FADD.FTZ R52, R42, R5 ;  /* 0x000000052a347221 */ /* 0x000fe20000010000 */
[----:B------:R-:W-:Y:S01]  /*8e70*/  UMOV UR7, 0x40000040 ;  /* 0x4000004000077882 */ /* 0x000fe20000000000 */
[----:B------:R-:W0:Y:S02]  /*8e80*/  MUFU.EX2 R133, R133 ;  /* 0x0000008500857308 */ /* 0x000e240000000800 */
[----:B---3--:R-:W-:Y:S01]  /*8e90*/  FADD.FTZ R5, R139, R52 ;  /* 0x000000348b057221 */ /* 0x008fe20000010000 */
[----:B----4-:R-:W-:-:S03]  /*8ea0*/  F2FP.BF16.F32.PACK_AB R139, R44, R139 ;  /* 0x0000008b2c8b723e */ /* 0x010fc600000010ff */
[----:B------:R-:W-:Y:S02]  /*8eb0*/  FADD.FTZ R30, R44, R5 ;  /* 0x000000052c1e7221 */ /* 0x000fe40000010000 */
[----:B------:R-:W1:Y:S08]  /*8ec0*/  MUFU.EX2 R46, R46 ;  /* 0x0000002e002e7308 */ /* 0x000e700000000800 */
[----:B------:R-:W-:Y:S01]  /*8ed0*/  MUFU.EX2 R134, R134 ;  /* 0x0000008600867308 */ /* 0x000fe20000000800 */
[----:B0-----:R-:W-:-:S07]  /*8ee0*/  FADD.FTZ R5, R133, R30 ;  /* 0x0000001e85057221 */ /* 0x001fce0000010000 */
[----:B------:R-:W0:Y:S01]  /*8ef0*/  MUFU.EX2 R135, R135 ;  /* 0x0000008700877308 */ /* 0x000e220000000800 */
[C---:B-1----:R-:W-:Y:S01]  /*8f00*/  FADD.FTZ R30, R46.reuse, R5 ;  /* 0x000000052e1e7221 */ /* 0x042fe20000010000 */
[----:B------:R-:W-:-:S06]  /*8f10*/  F2FP.BF16.F32.PACK_AB R133, R46, R133 ;  /* 0x000000852e85723e */ /* 0x000fcc00000010ff */
[----:B------:R-:W1:Y:S08]  /*8f20*/  MUFU.EX2 R4, R4 ;  /* 0x0000000400047308 */ /* 0x000e700000000800 */
[----:B------:R-:W2:Y:S01]  /*8f30*/  MUFU.EX2 R129, R129 ;  /* 0x0000008100817308 */ /* 0x000ea20000000800 */
[----:B0-----:R-:W-:-:S07]  /*8f40*/  FADD.FTZ R5, R135, R30 ;  /* 0x0000001e87057221 */ /* 0x001fce0000010000 */
[----:B------:R-:W0:Y:S01]  /*8f50*/  MUFU.EX2 R49, R49 ;  /* 0x0000003100317308 */ /* 0x000e220000000800 */
[C---:B-1----:R-:W-:Y:S01]  /*8f60*/  FADD.FTZ R30, R4.reuse, R5 ;  /* 0x00000005041e7221 */ /* 0x042fe20000010000 */
[----:B------:R-:W-:-:S06]  /*8f70*/  F2FP.BF16.F32.PACK_AB R135, R4, R135 ;  /* 0x000000870487723e */ /* 0x000fcc00000010ff */
[----:B------:R-:W1:Y:S01]  /*8f80*/  MUFU.EX2 R48, R48 ;  /* 0x0000003000307308 */ /* 0x000e620000000800 */
[----:B--2---:R-:W-:-:S07]  /*8f90*/  FADD.FTZ R5, R129, R30 ;  /* 0x0000001e81057221 */ /* 0x004fce0000010000 */
[----:B------:R-:W-:Y:S01]  /*8fa0*/  MUFU.EX2 R12, R12 ;  /* 0x0000000c000c7308 */ /* 0x000fe20000000800 */
[----:B0-----:R-:W-:-:S07]  /*8fb0*/  F2FP.BF16.F32.PACK_AB R128, R49, R10 ;  /* 0x0000000a3180723e */ /* 0x001fce00000010ff */
[----:B------:R-:W0:Y:S01]  /*8fc0*/  MUFU.EX2 R131, R131 ;  /* 0x0000008300837308 */ /* 0x000e220000000800 */
[----:B-1----:R-:W-:Y:S01]  /*8fd0*/  FADD.FTZ R30, R48, R5 ;  /* 0x00000005301e7221 */ /* 0x002fe20000010000 */
[----:B------:R-:W-:Y:S02]  /*8fe0*/  WARPGROUP.DEPBAR.LE gsb0, 0x0 ;  /* 0x00008000000079c5 */ /* 0x000fe40000010000 */
[----:B------:R-:W-:Y:S01]  /*8ff0*/  WARPGROUP.ARRIVE ;  /* 0x00000000000079c5 */ /* 0x000fe20000000000 */
[--C-:B------:R-:W-:Y:S01]  /*9000*/  FFMA.FTZ R125, R74, UR10, -R32.reuse ;  /* 0x0000000a4a7d7c23 */ /* 0x100fe20008010820 */
[----:B------:R-:W-:Y:S01]  /*9010*/  FFMA.FTZ R127, R78, UR10, -R32 ;  /* 0x0000000a4e7f7c23 */ /* 0x000fe20008010820 */
[----:B------:R-:W-:Y:S01]  /*9020*/  F2FP.BF16.F32.PACK_AB R129, R48, R129 ;  /* 0x000000813081723e */ /* 0x000fe200000010ff */
[----:B------:R-:W1:Y:S02]  /*9030*/  MUFU.EX2 R53, R53 ;  /* 0x0000003500357308 */ /* 0x000e640000000800 */
[----:B------:R-:W-:Y:S06]  /*9040*/  HGMMA.64x64x16.F32.BF16 R88, R120, gdesc[UR4].tnspB, R88, gsb0 ;  /* 0x40e0000478587df0 */ /* 0x000fec0008001858 */
[----:B------:R-:W-:Y:S01]  /*9050*/  MUFU.EX2 R14, R14 ;  /* 0x0000000e000e7308 */ /* 0x000fe20000000800 */
[----:B0-----:R-:W-:-:S07]  /*9060*/  FADD.FTZ R5, R131, R30 ;  /* 0x0000001e83057221 */ /* 0x001fce0000010000 */
[----:B------:R-:W-:Y:S01]  /*9070*/  MUFU.EX2 R125, R125 ;  /* 0x0000007d007d7308 */ /* 0x000fe20000000800 */
[----:B-1----:R-:W-:-:S07]  /*9080*/  F2FP.BF16.F32.PACK_AB R130, R53, R12 ;  /* 0x0000000c3582723e */ /* 0x002fce00000010ff */
[----:B------:R-:W0:Y:S08]  /*9090*/  MUFU.EX2 R57, R57 ;  /* 0x0000003900397308 */ /* 0x000e300000000800 */
[----:B------:R-:W-:Y:S08]  /*90a0*/  MUFU.EX2 R20, R20 ;  /* 0x0000001400147308 */ /* 0x000ff00000000800 */
[----:B------:R-:W-:Y:S01]  /*90b0*/  MUFU.EX2 R127, R127 ;  /* 0x0000007f007f7308 */ /* 0x000fe20000000800 */
[----:B0-----:R-:W-:-:S07]  /*90c0*/  F2FP.BF16.F32.PACK_AB R124, R57, R14 ;  /* 0x0000000e397c723e */ /* 0x001fce00000010ff */
[----:B------:R-:W0:Y:S08]  /*90d0*/  MUFU.EX2 R61, R61 ;  /* 0x0000003d003d7308 */ /* 0x000e300000000800 */
[----:B------:R-:W-:Y:S08]  /*90e0*/  MUFU.EX2 R79, R79 ;  /* 0x0000004f004f7308 */ /* 0x000ff00000000800 */
[----:B------:R-:W-:Y:S01]  /*90f0*/  MUFU.EX2 R24, R24 ;  /* 0x0000001800187308 */ /* 0x000fe20000000800 */
[----:B0-----:R-:W-:-:S07]  /*9100*/  F2FP.BF16.F32.PACK_AB R126, R61, R20 ;  /* 0x000000143d7e723e */ /* 0x001fce00000010ff */
[----:B------:R-:W0:Y:S01]  /*9110*/  MUFU.EX2 R65, R65 ;  /* 0x0000004100417308 */ /* 0x000e220000000800 */
[----:B------:R-:W-:Y:S02]  /*9120*/  WARPGROUP.DEPBAR.LE gsb0, 0x0 ;  /* 0x00008000000079c5 */ /* 0x000fe40000010000 */
[----:B------:R1:W-:Y:S06]  /*9130*/  BAR.ARV R31, 0x100 ;  /* 0x0004001f0000751d */ /* 0x0003ec0000002000 */
[----:B------:R2:W-:Y:S01]  /*9140*/  @!P1 SYNCS.ARRIVE.TRANS64.RED.A1T0 RZ, [R27+URZ], RZ ;  /* 0x000000ff1bff99a7 */ /* 0x0005e2000810043f */
[----:B------:R-:W-:Y:S01]  /*9150*/  MUFU.EX2 R121, R82 ;  /* 0x0000005200797308 */ /* 0x000fe20000000800 */
[-C--:B------:R-:W-:Y:S01]  /*9160*/  FMUL.FTZ R90, R90, R9.reuse ;  /* 0x000000095a5a7220 */ /* 0x080fe20000410000 */
[-C--:B------:R-:W-:Y:S01]  /*9170*/  FMUL.FTZ R91, R91, R9.reuse ;  /* 0x000000095b5b7220 */ /* 0x080fe20000410000 */
[-C--:B------:R-:W-:Y:S01]  /*9180*/  FMUL.FTZ R94, R94, R9.reuse ;  /* 0x000000095e5e7220 */ /* 0x080fe20000410000 */
[-C--:B------:R-:W-:Y:S01]  /*9190*/  FMUL.FTZ R95, R95, R9.reuse ;  /* 0x000000095f5f7220 */ /* 0x080fe20000410000 */
[-C--:B------:R-:W-:Y:S01]  /*91a0*/  FMUL.FTZ R98, R98, R9.reuse ;  /* 0x0000000962627220 */ /* 0x080fe20000410000 */
[-C--:B------:R-:W-:Y:S01]  /*91b0*/  FMUL.FTZ R99, R99, R9.reuse ;  /* 0x0000000963637220 */ /* 0x080fe20000410000 */
[----:B--2---:R-:W-:Y:S01]  /*91c0*/  IMAD.U32 R27, RZ, RZ, UR21 ;  /* 0x00000015ff1b7e24 */ /* 0x004fe2000f8e00ff */
[----:B------:R-:W-:Y:S01]  /*91d0*/  MUFU.EX2 R83, R83 ;  /* 0x0000005300537308 */ /* 0x000fe20000000800 */
[----:B------:R-:W-:Y:S01]  /*91e0*/  UMOV UR21, UR37 ;  /* 0x0000002500157c82 */ /* 0x000fe20008000000 */
[-C--:B------:R-:W-:Y:S01]  /*91f0*/  FMUL.FTZ R102, R102, R9.reuse ;  /* 0x0000000966667220 */ /* 0x080fe20000410000 */
[-C--:B------:R-:W-:Y:S01]  /*9200*/  FMUL.FTZ R103, R103, R9.reuse ;  /* 0x0000000967677220 */ /* 0x080fe20000410000 */
[----:B------:R-:W-:Y:S01]  /*9210*/  @!P1 LEA R27, R27, UR45, 0x3 ;  /* 0x0000002d1b1b9c11 */ /* 0x000fe2000f8e18ff */
[-C--:B------:R-:W-:Y:S01]  /*9220*/  FMUL.FTZ R106, R106, R9.reuse ;  /* 0x000000096a6a7220 */ /* 0x080fe20000410000 */
[-C--:B------:R-:W-:Y:S01]  /*9230*/  FMUL.FTZ R107, R107, R9.reuse ;  /* 0x000000096b6b7220 */ /* 0x080fe20000410000 */
[----:B------:R-:W-:Y:S01]  /*9240*/  FMUL.FTZ R110, R110, R9 ;  /* 0x000000096e6e7220 */ /* 0x000fe20000410000 */
[----:B------:R-:W-:Y:S01]  /*9250*/  MUFU.EX2 R28, R84 ;  /* 0x00000054001c7308 */ /* 0x000fe20000000800 */
[----:B------:R-:W-:-:S02]  /*9260*/  @!P1 VIADD R27, R27, 0x16860 ;  /* 0x000168601b1b9836 */ /* 0x000fc40000000000 */
[-C--:B------:R-:W-:Y:S01]  /*9270*/  FMUL.FTZ R111, R111, R9.reuse ;  /* 0x000000096f6f7220 */ /* 0x080fe20000410000 */
[-C--:B------:R-:W-:Y:S01]  /*9280*/  FMUL.FTZ R114, R114, R9.reuse ;  /* 0x0000000972727220 */ /* 0x080fe20000410000 */
[-C--:B------:R-:W-:Y:S01]  /*9290*/  FMUL.FTZ R115, R115, R9.reuse ;  /* 0x0000000973737220 */ /* 0x080fe20000410000 */
[-C--:B------:R-:W-:Y:S01]  /*92a0*/  FMUL.FTZ R118, R118, R9.reuse ;  /* 0x0000000976767220 */ /* 0x080fe20000410000 */
[----:B-1----:R-:W-:Y:S01]  /*92b0*/  @!P1 PRMT R31, RZ, 0x654, R27 ;  /* 0x00000654ff1f9816 */ /* 0x002fe2000000001b */
[----:B------:R-:W-:Y:S01]  /*92c0*/  FADD.FTZ R27, R15, R50 ;  /* 0x000000320f1b7221 */ /* 0x000fe20000010000 */
[----:B------:R-:W-:Y:S01]  /*92d0*/  MUFU.EX2 R123, R86 ;  /* 0x00000056007b7308 */ /* 0x000fe20000000800 */
[----:B------:R-:W-:Y:S01]  /*92e0*/  FMUL.FTZ R119, R119, R9 ;  /* 0x0000000977777220 */ /* 0x000fe20000410000 */
[----:B------:R1:W-:Y:S01]  /*92f0*/  @!P1 SYNCS.ARRIVE.TRANS64.RED.A1T0 RZ, [R31+URZ], RZ ;  /* 0x000000ff1fff99a7 */ /* 0x0003e2000810043f */
[----:B------:R-:W-:Y:S01]  /*9300*/  FADD.FTZ R50, R144, R27 ;  /* 0x0000001b90327221 */ /* 0x000fe20000010000 */
[----:B------:R-:W-:Y:S01]  /*9310*/  F2FP.BF16.F32.PACK_AB R144, R13, R144 ;  /* 0x000000900d90723e */ /* 0x000fe200000010ff */
[----:B------:R-:W-:Y:S01]  /*9320*/  FMUL.FTZ R88, R88, R8 ;  /* 0x0000000858587220 */ /* 0x000fe20000410000 */
[----:B0-----:R-:W-:Y:S01]  /*9330*/  F2FP.BF16.F32.PACK_AB R120, R65, R24 ;  /* 0x000000184178723e */ /* 0x001fe200000010ff */
[----:B------:R-:W-:Y:S01]  /*9340*/  FADD.FTZ R27, R13, R50 ;  /* 0x000000320d1b7221 */ /* 0x000fe20000010000 */
[--C-:B------:R-:W-:Y:S01]  /*9350*/  FFMA.FTZ R50, R71, UR10, -R32.reuse ;  /* 0x0000000a47327c23 */ /* 0x100fe20008010820 */
[----:B------:R-:W-:Y:S01]  /*9360*/  FFMA.FTZ R32, R87, UR10, -R32 ;  /* 0x0000000a57207c23 */ /* 0x000fe20008010820 */
[----:B------:R-:W0:Y:S01]  /*9370*/  MUFU.EX2 R7, R85 ;  /* 0x0000005500077308 */ /* 0x000e220000000800 */
[----:B------:R-:W-:Y:S01]  /*9380*/  FADD.FTZ R54, R146, R27 ;  /* 0x0000001b92367221 */ /* 0x000fe20000010000 */
[----:B------:R-:W-:Y:S01]  /*9390*/  F2FP.BF16.F32.PACK_AB R146, R25, R146 ;  /* 0x000000921992723e */ /* 0x000fe200000010ff */
[-C--:B------:R-:W-:Y:S01]  /*93a0*/  FMUL.FTZ R89, R89, R8.reuse ;  /* 0x0000000859597220 */ /* 0x080fe20000410000 */
[-C--:B------:R-:W-:Y:S01]  /*93b0*/  FMUL.FTZ R92, R92, R8.reuse ;  /* 0x000000085c5c7220 */ /* 0x080fe20000410000 */
[----:B------:R-:W-:Y:S01]  /*93c0*/  FADD.FTZ R27, R25, R54 ;  /* 0x00000036191b7221 */ /* 0x000fe20000010000 */
[-C--:B------:R-:W-:Y:S01]  /*93d0*/  FMUL.FTZ R93, R93, R8.reuse ;  /* 0x000000085d5d7220 */ /* 0x080fe20000410000 */
[----:B------:R-:W-:Y:S01]  /*93e0*/  FMUL.FTZ R96, R96, R8 ;  /* 0x0000000860607220 */ /* 0x000fe20000410000 */
[----:B------:R-:W2:Y:S01]  /*93f0*/  MUFU.EX2 R50, R50 ;  /* 0x0000003200327308 */ /* 0x000ea20000000800 */
[----:B------:R-:W-:Y:S01]  /*9400*/  FADD.FTZ R54, R140, R27 ;  /* 0x0000001b8c367221 */ /* 0x000fe20000010000 */
[----:B------:R-:W-:Y:S01]  /*9410*/  F2FP.BF16.F32.PACK_AB R140, R29, R140 ;  /* 0x0000008c1d8c723e */ /* 0x000fe200000010ff */
[-C--:B------:R-:W-:Y:S01]  /*9420*/  FMUL.FTZ R97, R97, R8.reuse ;  /* 0x0000000861617220 */ /* 0x080fe20000410000 */
[-C--:B------:R-:W-:Y:S01]  /*9430*/  FMUL.FTZ R100, R100, R8.reuse ;  /* 0x0000000864647220 */ /* 0x080fe20000410000 */
[----:B------:R-:W-:Y:S01]  /*9440*/  FADD.FTZ R27, R29, R54 ;  /* 0x000000361d1b7221 */ /* 0x000fe20000010000 */
[-C--:B------:R-:W-:Y:S01]  /*9450*/  FMUL.FTZ R101, R101, R8.reuse ;  /* 0x0000000865657220 */ /* 0x080fe20000410000 */
[----:B------:R-:W-:Y:S01]  /*9460*/  FMUL.FTZ R104, R104, R8 ;  /* 0x0000000868687220 */ /* 0x000fe20000410000 */
[----:B------:R-:W-:Y:S01]  /*9470*/  MUFU.EX2 R32, R32 ;  /* 0x0000002000207308 */ /* 0x000fe20000000800 */
[----:B------:R-:W-:Y:S01]  /*9480*/  FADD.FTZ R54, R142, R27 ;  /* 0x0000001b8e367221 */ /* 0x000fe20000010000 */
[----:B0-----:R-:W-:Y:S01]  /*9490*/  F2FP.BF16.F32.PACK_AB R122, R7, R28 ;  /* 0x0000001c077a723e */ /* 0x001fe200000010ff */
[----:B------:R-:W-:Y:S01]  /*94a0*/  FMUL.FTZ R105, R105, R8 ;  /* 0x0000000869697220 */ /* 0x000fe20000410000 */
[C---:B------:R-:W-:Y:S01]  /*94b0*/  F2FP.BF16.F32.PACK_AB R142, R21.reuse, R142 ;  /* 0x0000008e158e723e */ /* 0x040fe200000010ff */
[----:B------:R-:W-:Y:S01]  /*94c0*/  FADD.FTZ R27, R21, R54 ;  /* 0x00000036151b7221 */ /* 0x000fe20000010000 */
[-C--:B------:R-:W-:Y:S01]  /*94d0*/  FMUL.FTZ R108, R108, R8.reuse ;  /* 0x000000086c6c7220 */ /* 0x080fe20000410000 */
[-C--:B------:R-:W-:Y:S01]  /*94e0*/  FMUL.FTZ R109, R109, R8.reuse ;  /* 0x000000086d6d7220 */ /* 0x080fe20000410000 */
[----:B------:R-:W-:Y:S01]  /*94f0*/  FMUL.FTZ R112, R112, R8 ;  /* 0x0000000870707220 */ /* 0x000fe20000410000 */
[----:B------:R-:W-:Y:S01]  /*9500*/  FADD.FTZ R54, R136, R27 ;  /* 0x0000001b88367221 */ /* 0x000fe20000010000 */
[C---:B--2---:R-:W-:Y:S01]  /*9510*/  FADD.FTZ R30, R50.reuse, R5 ;  /* 0x00000005321e7221 */ /* 0x044fe20000010000 */
[----:B------:R-:W-:Y:S01]  /*9520*/  F2FP.BF16.F32.PACK_AB R136, R33, R136 ;  /* 0x000000882188723e */ /* 0x000fe200000010ff */
[-C--:B------:R-:W-:Y:S01]  /*9530*/  FMUL.FTZ R113, R113, R8.reuse ;  /* 0x0000000871717220 */ /* 0x080fe20000410000 */
[----:B------:R-:W-:Y:S01]  /*9540*/  FADD.FTZ R11, R33, R54 ;  /* 0x00000036210b7221 */ /* 0x000fe20000010000 */
[----:B------:R-:W-:Y:S01]  /*9550*/  FADD.FTZ R5, R125, R30 ;  /* 0x0000001e7d057221 */ /* 0x000fe20000010000 */
[----:B------:R-:W-:Y:S01]  /*9560*/  F2FP.BF16.F32.PACK_AB R131, R50, R131 ;  /* 0x000000833283723e */ /* 0x000fe200000010ff */
[----:B------:R-:W-:Y:S01]  /*9570*/  FMUL.FTZ R116, R116, R8 ;  /* 0x0000000874747220 */ /* 0x000fe20000410000 */
[----:B------:R-:W-:Y:S01]  /*9580*/  FADD.FTZ R26, R138, R11 ;  /* 0x0000000b8a1a7221 */ /* 0x000fe20000010000 */
[----:B------:R-:W-:Y:S01]  /*9590*/  F2FP.BF16.F32.PACK_AB R138, R41, R138 ;  /* 0x0000008a298a723e */ /* 0x000fe200000010ff */
[----:B------:R-:W-:Y:S01]  /*95a0*/  FMUL.FTZ R117, R117, R8 ;  /* 0x0000000875757220 */ /* 0x000fe20000410000 */
[----:B------:R-:W-:-:S02]  /*95b0*/  IMAD.MOV.U32 R9, RZ, RZ, R2 ;  /* 0x000000ffff097224 */ /* 0x000fc400078e0002 */
[----:B------:R-:W-:Y:S02]  /*95c0*/  FADD.FTZ R11, R41, R26 ;  /* 0x0000001a290b7221 */ /* 0x000fe40000010000 */
[----:B------:R-:W0:Y:S02]  /*95d0*/  MUFU.EX2 R26, R75 ;  /* 0x0000004b001a7308 */ /* 0x000e240000000800 */
[----:B------:R-:W-:Y:S01]  /*95e0*/  FADD.FTZ R34, R132, R11 ;  /* 0x0000000b84227221 */ /* 0x000fe20000010000 */
[----:B------:R-:W-:-:S03]  /*95f0*/  F2FP.BF16.F32.PACK_AB R132, R37, R132 ;  /* 0x000000842584723e */ /* 0x000fc600000010ff */
[----:B------:R-:W-:-:S04]  /*9600*/  FADD.FTZ R11, R37, R34 ;  /* 0x00000022250b7221 */ /* 0x000fc80000010000 */
[----:B------:R-:W-:Y:S01]  /*9610*/  FADD.FTZ R34, R134, R11 ;  /* 0x0000000b86227221 */ /* 0x000fe20000010000 */
[----:B------:R-:W-:-:S03]  /*9620*/  F2FP.BF16.F32.PACK_AB R134, R45, R134 ;  /* 0x000000862d86723e */ /* 0x000fc600000010ff */
[----:B------:R-:W-:Y:S01]  /*9630*/  FADD.FTZ R11, R45, R34 ;  /* 0x000000222d0b7221 */ /* 0x000fe20000010000 */
[----:B0-----:R-:W-:-:S03]  /*9640*/  FADD.FTZ R4, R26, R5 ;  /* 0x000000051a047221 */ /* 0x001fc60000010000 */
[----:B------:R-:W-:Y:S01]  /*9650*/  FADD.FTZ R34, R10, R11 ;  /* 0x0000000b0a227221 */ /* 0x000fe20000010000 */
[----:B------:R-:W-:Y:S01]  /*9660*/  F2FP.BF16.F32.PACK_AB R125, R26, R125 ;  /* 0x0000007d1a7d723e */ /* 0x000fe200000010ff */
[----:B------:R-:W-:Y:S02]  /*9670*/  FADD.FTZ R4, R127, R4 ;  /* 0x000000047f047221 */ /* 0x000fe40000010000 */
[----:B------:R-:W-:Y:S01]  /*9680*/  FADD.FTZ R11, R49, R34 ;  /* 0x00000022310b7221 */ /* 0x000fe20000010000 */
[C---:B------:R-:W-:Y:S01]  /*9690*/  F2FP.BF16.F32.PACK_AB R127, R79.reuse, R127 ;  /* 0x0000007f4f7f723e */ /* 0x040fe200000010ff */
[----:B------:R-:W-:Y:S02]  /*96a0*/  FADD.FTZ R4, R79, R4 ;  /* 0x000000044f047221 */ /* 0x000fe40000010000 */
[----:B------:R-:W-:Y:S02]  /*96b0*/  FADD.FTZ R34, R12, R11 ;  /* 0x0000000b0c227221 */ /* 0x000fe40000010000 */
[----:B------:R-:W-:-:S02]  /*96c0*/  FADD.FTZ R4, R121, R4 ;  /* 0x0000000479047221 */ /* 0x000fc40000010000 */
[----:B------:R-:W-:Y:S01]  /*96d0*/  FADD.FTZ R11, R53, R34 ;  /* 0x00000022350b7221 */ /* 0x000fe20000010000 */
[C---:B------:R-:W-:Y:S01]  /*96e0*/  F2FP.BF16.F32.PACK_AB R121, R83.reuse, R121 ;  /* 0x000000795379723e */ /* 0x040fe200000010ff */
[----:B------:R-:W-:Y:S02]  /*96f0*/  FADD.FTZ R4, R83, R4 ;  /* 0x0000000453047221 */ /* 0x000fe40000010000 */
[----:B------:R-:W-:Y:S02]  /*9700*/  FADD.FTZ R34, R14, R11 ;  /* 0x0000000b0e227221 */ /* 0x000fe40000010000 */
[----:B------:R-:W-:Y:S02]  /*9710*/  FADD.FTZ R4, R123, R4 ;  /* 0x000000047b047221 */ /* 0x000fe40000010000 */
[----:B------:R-:W-:Y:S01]  /*9720*/  FADD.FTZ R11, R57, R34 ;  /* 0x00000022390b7221 */ /* 0x000fe20000010000 */
[C---:B------:R-:W-:Y:S01]  /*9730*/  F2FP.BF16.F32.PACK_AB R123, R32.reuse, R123 ;  /* 0x0000007b207b723e */ /* 0x040fe200000010ff */
[----:B------:R-:W-:-:S02]  /*9740*/  FADD.FTZ R4, R32, R4 ;  /* 0x0000000420047221 */ /* 0x000fc40000010000 */
[----:B------:R-:W-:-:S04]  /*9750*/  FADD.FTZ R10, R20, R11 ;  /* 0x0000000b140a7221 */ /* 0x000fc80000010000 */
[----:B------:R-:W-:-:S04]  /*9760*/  FADD.FTZ R5, R61, R10 ;  /* 0x0000000a3d057221 */ /* 0x000fc80000010000 */
[----:B------:R-:W-:-:S04]  /*9770*/  FADD.FTZ R10, R24, R5 ;  /* 0x00000005180a7221 */ /* 0x000fc80000010000 */
[----:B------:R-:W-:-:S04]  /*9780*/  FADD.FTZ R5, R65, R10 ;  /* 0x0000000a41057221 */ /* 0x000fc80000010000 */
[----:B------:R-:W-:-:S04]  /*9790*/  FADD.FTZ R10, R28, R5 ;  /* 0x000000051c0a7221 */ /* 0x000fc80000010000 */
[----:B------:R-:W-:Y:S01]  /*97a0*/  FADD.FTZ R5, R7, R10 ;  /* 0x0000000a07057221 */ /* 0x000fe20000010000 */
[----:B------:R-:W-:Y:S01]  /*97b0*/  IMAD.MOV.U32 R7, RZ, RZ, R0 ;  /* 0x000000ffff077224 */ /* 0x000fe200078e0000 */
[----:B-1----:R-:W-:Y:S06]  /*97c0*/  @P2 BRA `(.L_x_839) ;  /* 0xffffffe000e42947 */ /* 0x002fec000383ffff */
.L_x_830:
[----:B------:R-:W-:-:S13]  /*97d0*/  ISETP.GE.AND P2, PT, R3, UR43, PT ;  /* 0x0000002b03007c0c */ /* 0x000fda000bf46270 */
[----:B------:R-:W-:Y:S05]  /*97e0*/  @!P2 BRA `(.L_x_840) ;  /* 0x0000002c006ca947 */ /* 0x000fea0003800000 */
[----:B------:R-:W-:Y:S01]  /*97f0*/  IMAD.MOV.U32 R7, RZ, RZ, R0 ;  /* 0x000000ffff077224 */ /* 0x000fe200078e0000 */
[----:B------:R-:W-:Y:S01]  /*9800*/  UMOV UR27, UR36 ;  /* 0x00000024001b7c82 */ /* 0x000fe20008000000 */
[----:B------:R-:W-:Y:S01]  /*9810*/  IMAD.MOV.U32 R6, RZ, RZ, R2 ;  /* 0x000000ffff067224 */ /* 0x000fe200078e0002 */
[----:B------:R-:W-:Y:S01]  /*9820*/  UMOV UR26, UR37 ;  /* 0x00000025001a7c82 */ /* 0x000fe20008000000 */
[----:B------:R-:W-:Y:S01]  /*9830*/  ULDC UR21, c[0x0][0x9e4] ;  /* 0x0002790000157ab9 */ /* 0x000fe20000000800 */
[----:B------:R-:W-:Y:S01]  /*9840*/  ULDC UR24, c[0x0][0x288] ;  /* 0x0000a20000187ab9 */ /* 0x000fe20000000800 */
[----:B------:R-:W-:Y:S01]  /*9850*/  ULDC UR25, c[0x0][0x9dc] ;  /* 0x0002770000197ab9 */ /* 0x000fe20000000800 */
[----:B------:R-:W-:Y:S01]  /*9860*/  ULDC UR22, c[0x0][0x988] ;  /* 0x0002620000167ab9 */ /* 0x000fe20000000800 */
[----:B------:R-:W-:-:S05]  /*9870*/  ULDC UR23, c[0x0][0x9e0] ;  /* 0x0002780000177ab9 */ /* 0x000fca0000000800 */
.L_x_857:
        /* <DEDUP_REMOVED lines=9> */
.L_x_842:
[----:B------:R-:W-:Y:S01]  /*9910*/  ULEA UR6, UR37, UR45, 0x3 ;  /* 0x0000002d25067291 */ /* 0x000fe2000f8e183f */
[----:B------:R-:W-:-:S05]  /*9920*/  IMAD.U32 R0, RZ, RZ, UR36 ;  /* 0x00000024ff007e24 */ /* 0x000fca000f8e00ff */
[----:B------:R-:W-:-:S04]  /*9930*/  SHF.L.U32 R0, R0, 0x1f, RZ ;  /* 0x0000001f00007819 */ /* 0x000fc800000006ff */
[----:B------:R0:W1:Y:S01]  /*9940*/  SYNCS.PHASECHK.TRANS64.TRYWAIT P3, [UR6+0x16830], R0 ;  /* 0x01683000ff0075a7 */ /* 0x0000620008060146 */
[----:B------:R-:W-:Y:S05]  /*9950*/  @!P0 BRA `(.L_x_843) ;  /* 0x0000000000048947 */ /* 0x000fea0003800000 */
[----:B------:R-:W-:Y:S01]  /*9960*/  BPT.TRAP 0x1 ;  /* 0x000000040000795c */ /* 0x000fe20000300000 */
.L_x_843:
[----:B-1----:R-:W-:Y:S05]  /*9970*/  @P3 BRA `(.L_x_841) ;  /* 0x0000000000083947 */ /* 0x002fea0003800000 */
[----:B------:R-:W1:Y:S02]  /*9980*/  SYNCS.PHASECHK.TRANS64.TRYWAIT P3, [UR6+0x16830], R0 ;  /* 0x01683000ff0075a7 */ /* 0x000e640008060146 */
[----:B-1----:R-:W-:Y:S05]  /*9990*/  @!P3 BRA `(.L_x_844) ;  /* 0x0000008800d8b947 */ /* 0x002fea0003800000 */
.L_x_841:
        /* <DEDUP_REMOVED lines=25> */
.L_x_846:
[----:B------:R-:W-:Y:S01]  /*9b30*/  ULEA UR6, UR26, UR45, 0x3 ;  /* 0x0000002d1a067291 */ /* 0x000fe2000f8e183f */
[----:B------:R-:W-:-:S05]  /*9b40*/  IMAD.U32 R0, RZ, RZ, UR27 ;  /* 0x0000001bff007e24 */ /* 0x000fca000f8e00ff */
[----:B------:R-:W-:-:S04]  /*9b50*/  SHF.L.U32 R0, R0, 0x1f, RZ ;  /* 0x0000001f00007819 */ /* 0x000fc800000006ff */
[----:B------:R0:W1:Y:S01]  /*9b60*/  SYNCS.PHASECHK.TRANS64.TRYWAIT P2, [UR6+0x16850], R0 ;  /* 0x01685000ff0075a7 */ /* 0x0000620008040146 */
[----:B------:R-:W-:Y:S05]  /*9b70*/  @!P0 BRA `(.L_x_847) ;  /* 0x0000000000048947 */ /* 0x000fea0003800000 */
[----:B------:R-:W-:Y:S01]  /*9b80*/  BPT.TRAP 0x1 ;  /* 0x000000040000795c */ /* 0x000fe20000300000 */
.L_x_847:
[----:B-1----:R-:W-:Y:S05]  /*9b90*/  @P2 BRA `(.L_x_845) ;  /* 0x0000000000082947 */ /* 0x002fea0003800000 */
[----:B------:R-:W1:Y:S02]  /*9ba0*/  SYNCS.PHASECHK.TRANS64.TRYWAIT P2, [UR6+0x16850], R0 ;  /* 0x01685000ff0075a7 */ /* 0x000e640008040146 */
[----:B-1----:R-:W-:Y:S05]  /*9bb0*/  @!P2 BRA `(.L_x_848) ;  /* 0x000000880068a947 */ /* 0x002fea0003800000 */
.L_x_845:
[----:B------:R-:W-:Y:S01]  /*9bc0*/  UIADD3 UR6, UR45, 0x400, URZ ;  /* 0x000004002d067890 */ /* 0x000fe2000fffe03f */
[----:B------:R-:W-:Y:S01]  /*9bd0*/  WARPGROUP.ARRIVE ;  /* 0x00000000000079c5 */ /* 0x000fe20000000000 */
[----:B------:R-:W-:-:S05]  /*9be0*/  UMOV UR7, 0x40000040 ;  /* 0x4000004000077882 */ /* 0x000fca0000000000 */
[----:B------:R-:W2:Y:S01]  /*9bf0*/  S2R R2, SR_TID.X ;  /* 0x0000000000027919 */ /* 0x000ea20000002100 */
[----:B------:R-:W-:Y:S01]  /*9c00*/  USHF.R.U32.HI UR6, URZ, 0x4, UR6 ;  /* 0x000000043f067899 */ /* 0x000fe20008011606 */
[----:B01----:R-:W0:Y:S01]  /*9c10*/  @P5 LDC R0, c[0x0][0x44c] ;  /* 0x00011300ff005b82 */ /* 0x003e220000000800 */
[----:B------:R-:W-:Y:S02]  /*9c20*/  VIADD R9, R17, UR39 ;  /* 0x0000002711097c36 */ /* 0x000fe40008000000 */
[----:B------:R-:W-:Y:S01]  /*9c30*/  ULOP3.LUT UR6, UR6, 0x3fff, URZ, 0xc0, !UPT ;  /* 0x00003fff06067892 */ /* 0x000fe2000f8ec03f */
[----:B------:R-:W-:-:S03]  /*9c40*/  IMAD.U32 R10, RZ, RZ, UR37 ;  /* 0x00000025ff0a7e24 */ /* 0x000fc6000f8e00ff */
[----:B------:R-:W-:Y:S01]  /*9c50*/  ULEA UR10, UR26, UR6, 0xa ;  /* 0x000000061a0a7291 */ /* 0x000fe2000f8e503f */
[----:B------:R-:W1:Y:S01]  /*9c60*/  @P5 LDC R11, c[0x0][0x450] ;  /* 0x00011400ff0b5b82 */ /* 0x000e620000000800 */
[----:B------:R-:W-:-:S05]  /*9c70*/  @!P1 LEA R10, R10, UR45, 0x3 ;  /* 0x0000002d0a0a9c11 */ /* 0x000fca000f8e18ff */
[----:B------:R-:W-:Y:S01]  /*9c80*/  UMOV UR6, UR10 ;  /* 0x0000000a00067c82 */ /* 0x000fe20008000000 */
[----:B------:R-:W-:Y:S01]  /*9c90*/  @!P1 VIADD R10, R10, 0x16840 ;  /* 0x000168400a0a9836 */ /* 0x000fe20000000000 */
[----:B------:R-:W-:Y:S01]  /*9ca0*/  HGMMA.64x64x16.F32.BF16 R88, R148, gdesc[UR4].tnspB, R88, gsb0 ;  /* 0x40e0000494587df0 */ /* 0x000fe20008001858 */
[----:B------:R-:W-:Y:S01]  /*9cb0*/  UIADD3 UR6, UR10, 0x80, URZ ;  /* 0x000000800a067890 */ /* 0x000fe2000fffe03f */
[----:B------:R-:W3:Y:S01]  /*9cc0*/  LDC R8, c[0x0][0x2f0] ;  /* 0x0000bc00ff087b82 */ /* 0x000ee20000000800 */
[----:B------:R-:W-:Y:S01]  /*9cd0*/  UMOV UR7, 0x40000040 ;  /* 0x4000004000077882 */ /* 0x000fe20000000000 */
[----:B------:R-:W-:Y:S01]  /*9ce0*/  @!P1 PRMT R10, RZ, 0x654, R10 ;  /* 0x00000654ff0a9816 */ /* 0x000fe2000000000a */
[----:B0-----:R-:W-:Y:S01]  /*9cf0*/  @P5 IMAD.HI.U32 R0, R9, R0, RZ ;  /* 0x0000000009005227 */ /* 0x001fe200078e00ff */
[----:B--2---:R-:W-:-:S03]  /*9d00*/  ISETP.GE.U32.AND P2, PT, R2, 0x180, PT ;  /* 0x000001800200780c */ /* 0x004fc60003f46070 */
[----:B------:R-:W-:Y:S01]  /*9d10*/  IMAD.SHL.U32 R2, R3, 0x80, RZ ;  /* 0x0000008003027824 */ /* 0x000fe200078e00ff */
[----:B-1----:R-:W-:Y:S01]  /*9d20*/  @P5 SHF.R.U32.HI R9, RZ, R11, R0 ;  /* 0x0000000bff095219 */ /* 0x002fe20000011600 */
[----:B------:R-:W-:-:S03]  /*9d30*/  VIADD R0, R22, 0x9 ;  /* 0x0000000916007836 */ /* 0x000fc60000000000 */
[----:B------:R-:W-:Y:S01]  /*9d40*/  IADD3 R11, -R2, 0x1, RZ ;  /* 0x00000001020b7810 */ /* 0x000fe20007ffe1ff */
[----:B------:R-:W0:Y:S01]  /*9d50*/  SHFL.IDX PT, R15, R9, RZ, 0x1c1f ;  /* 0x001c1fff090f7589 */ /* 0x000e2200000e0000 */
[----:B------:R-:W-:-:S03]  /*9d60*/  SEL R14, R0, 0x9, !P2 ;  /* 0x00000009000e7807 */ /* 0x000fc60005000000 */
[----:B------:R-:W-:-:S04]  /*9d70*/  IMAD R11, R16, -0x2, R11 ;  /* 0xfffffffe100b7824 */ /* 0x000fc800078e020b */
[----:B---3--:R-:W-:-:S04]  /*9d80*/  IMAD R11, R8, UR41, R11 ;  /* 0x00000029080b7c24 */ /* 0x008fc8000f8e020b */
[----:B------:R-:W-:-:S04]  /*9d90*/  VIADD R11, R11, -UR24 ;  /* 0x800000180b0b7c36 */ /* 0x000fc80008000000 */
[----:B------:R-:W-:-:S04]  /*9da0*/  VIADD R0, R11, UR23 ;  /* 0x000000170b007c36 */ /* 0x000fc80008000000 */
[----:B0-----:R-:W-:Y:S01]  /*9db0*/  IMAD.IADD R12, R0, 0x1, R15 ;  /* 0x00000001000c7824 */ /* 0x001fe200078e020f */
        /* <DEDUP_REMOVED lines=33> */
[----:B------:R-:W-:Y:S02]  /*9fd0*/  ULOP3.LUT UR6, URZ, UR25, URZ, 0x33, !UPT ;  /* 0x000000193f067292 */ /* 0x000fe4000f8e333f */
[----:B------:R-:W-:Y:S02]  /*9fe0*/  WARPGROUP.DEPBAR.LE gsb0, 0x0 ;  /* 0x00008000000079c5 */ /* 0x000fe40000010000 */
[----:B------:R0:W-:Y:S06]  /*9ff0*/  BAR.ARV R14, 0x100 ;  /* 0x0004000e0000751d */ /* 0x0001ec0000002000 */
[----:B------:R1:W-:Y:S02]  /*a000*/  @!P1 SYNCS.ARRIVE.TRANS64.RED.A1T0 RZ, [R10+URZ], RZ ;  /* 0x000000ff0aff99a7 */ /* 0x0003e4000810043f */
[----:B-1----:R-:W-:-:S04]  /*a010*/  VIADD R10, R11, UR6 ;  /* 0x000000060b0a7c36 */ /* 0x002fc80008000000 */
[----:B------:R-:W-:Y:S01]  /*a020*/  IMAD.IADD R13, R10, 0x1, R15 ;  /* 0x000000010a0d7824 */ /* 0x000fe200078e020f */
[----:B0-----:R-:W-:Y:S06]  /*a030*/  @!P6 BRA `(.L_x_849) ;  /* 0x00000000005ce947 */ /* 0x001fec0003800000 */
[----:B------:R-:W-:Y:S01]  /*a040*/  IMAD R11, R8, UR41, R15 ;  /* 0x00000029080b7c24 */ /* 0x000fe2000f8e020f */
[----:B------:R-:W-:Y:S03]  /*a050*/  BSSY B0, `(.L_x_850) ;  /* 0x0000011000007945 */ /* 0x000fe60003800000 */
[----:B------:R-:W-:-:S05]  /*a060*/  VIADD R11, R11, -UR24 ;  /* 0x800000180b0b7c36 */ /* 0x000fca0008000000 */
        /* <DEDUP_REMOVED lines=10> */
.L_x_851:
[----:B------:R-:W-:-:S05]  /*a110*/  IMAD.U32 R20, RZ, RZ, UR21 ;  /* 0x00000015ff147e24 */ /* 0x000fca000f8e00ff */
[----:B------:R-:W-:-:S13]  /*a120*/  ISETP.NE.AND P2, PT, R20, 0x1, PT ;  /* 0x000000011400780c */ /* 0x000fda0003f45270 */
[----:B------:R-:W0:Y:S02]  /*a130*/  @P2 LDC.64 R14, c[0x0][0x9e8] ;  /* 0x00027a00ff0e2b82 */ /* 0x000e240000000a00 */
[----:B0-----:R-:W-:-:S05]  /*a140*/  @P2 IMAD.HI.U32 R14, R11, R14, RZ ;  /* 0x0000000e0b0e2227 */ /* 0x001fca00078e00ff */
[----:B------:R-:W-:-:S07]  /*a150*/  @P2 SHF.R.U32.HI R11, RZ, R15, R14 ;  /* 0x0000000fff0b2219 */ /* 0x000fce000001160e */
.L_x_852:
[----:B------:R-:W-:Y:S05]  /*a160*/  BSYNC B0 ;  /* 0x0000000000007941 */ /* 0x000fea0003800000 */
.L_x_850:
[----:B------:R-:W-:-:S04]  /*a170*/  IMAD R11, R11, R20, -R2 ;  /* 0x000000140b0b7224 */ /* 0x000fc800078e0a02 */
[----:B------:R-:W-:-:S05]  /*a180*/  IMAD R11, R16, -0x2, R11 ;  /* 0xfffffffe100b7824 */ /* 0x000fca00078e020b */
[----:B------:R-:W-:Y:S02]  /*a190*/  VIADDMNMX R12, R11, R20, R12, PT ;  /* 0x000000140b0c7246 */ /* 0x000fe4000380010c */
[----:B------:R-:W-:-:S07]  /*a1a0*/  VIMNMX R13, R13, R11, !PT ;  /* 0x0000000b0d0d7248 */ /* 0x000fce0007fe0100 */
.L_x_849:
[----:B------:R-:W-:Y:S01]  /*a1b0*/  ISETP.GT.AND P2, PT, R3, -0x1, PT ;  /* 0xffffffff0300780c */ /* 0x000fe20003f44270 */
[----:B------:R-:W0:Y:S03]  /*a1c0*/  SHFL.IDX PT, R9, R9, 0x1, 0x1c1f ;  /* 0x003c1f0009097f89 */ /* 0x000e2600000e0000 */
[C---:B------:R-:W-:Y:S02]  /*a1d0*/  ISETP.GT.AND P4, PT, R13.reuse, RZ, P2 ;  /* 0x000000ff0d00720c */ /* 0x040fe40001784270 */
[----:B------:R-:W-:Y:S02]  /*a1e0*/  ISETP.GT.AND P3, PT, R13, 0x1, P2 ;  /* 0x000000010d00780c */ /* 0x000fe40001764270 */
[C---:B------:R-:W-:Y:S02]  /*a1f0*/  ISETP.LT.OR P4, PT, R12.reuse, 0x1, P4 ;  /* 0x000000010c00780c */ /* 0x040fe40002781670 */
[----:B------:R-:W-:-:S02]  /*a200*/  ISETP.LT.OR P3, PT, R12, 0x2, P3 ;  /* 0x000000020c00780c */ /* 0x000fc40001f61670 */
[----:B------:R-:W-:Y:S02]  /*a210*/  FSEL R11, R24, -INF , !P4 ;  /* 0xff800000180b7808 */ /* 0x000fe40006000000 */
[----:B------:R-:W-:Y:S02]  /*a220*/  FSEL R25, R25, -INF , !P3 ;  /* 0xff80000019197808 */ /* 0x000fe40005800000 */
[C---:B------:R-:W-:Y:S02]  /*a230*/  ISETP.GT.AND P4, PT, R13.reuse, 0x8, P2 ;  /* 0x000000080d00780c */ /* 0x040fe40001784270 */
[----:B------:R-:W-:Y:S02]  /*a240*/  ISETP.GT.AND P3, PT, R13, 0x9, P2 ;  /* 0x000000090d00780c */ /* 0x000fe40001764270 */
[C---:B------:R-:W-:Y:S02]  /*a250*/  ISETP.LT.OR P4, PT, R12.reuse, 0x9, P4 ;  /* 0x000000090c00780c */ /* 0x040fe40002781670 */
[----:B------:R-:W-:-:S02]  /*a260*/  ISETP.LT.OR P3, PT, R12, 0xa, P3 ;  /* 0x0000000a0c00780c */ /* 0x000fc40001f61670 */
[----:B------:R-:W-:Y:S01]  /*a270*/  FSEL R28, R28, -INF , !P4 ;  /* 0xff8000001c1c7808 */ /* 0x000fe20006000000 */
[--C-:B0-----:R-:W-:Y:S01]  /*a280*/  IMAD.IADD R0, R0, 0x1, R9.reuse ;  /* 0x0000000100007824 */ /* 0x101fe200078e0209 */
[----:B------:R-:W-:Y:S01]  /*a290*/  FSEL R29, R29, -INF , !P3 ;  /* 0xff8000001d1d7808 */ /* 0x000fe20005800000 */
[----:B------:R-:W-:Y:S01]  /*a2a0*/  IMAD.IADD R10, R10, 0x1, R9 ;  /* 0x000000010a0a7824 */ /* 0x000fe200078e0209 */
[C---:B------:R-:W-:Y:S02]  /*a2b0*/  ISETP.GT.AND P4, PT, R13.reuse, 0x10, P2 ;  /* 0x000000100d00780c */ /* 0x040fe40001784270 */
        /* <DEDUP_REMOVED lines=82> */
[----:B------:R-:W-:Y:S01]  /*a7e0*/  FSEL R85, R85, -INF , !P3 ;  /* 0xff80000055557808 */ /* 0x000fe20005800000 */
[----:B------:R-:W-:Y:S08]  /*a7f0*/  @!P6 BRA `(.L_x_853) ;  /* 0x00000000005ce947 */ /* 0x000ff00003800000 */
        /* <DEDUP_REMOVED lines=13> */
.L_x_855:
[----:B------:R-:W-:-:S05]  /*a8d0*/  IMAD.U32 R12, RZ, RZ, UR21 ;  /* 0x00000015ff0c7e24 */ /* 0x000fca000f8e00ff */
[----:B------:R-:W-:-:S13]  /*a8e0*/  ISETP.NE.AND P3, PT, R12, 0x1, PT ;  /* 0x000000010c00780c */ /* 0x000fda0003f65270 */
[----:B------:R-:W0:Y:S02]  /*a8f0*/  @P3 LDC.64 R8, c[0x0][0x9e8] ;  /* 0x00027a00ff083b82 */ /* 0x000e240000000a00 */
[----:B0-----:R-:W-:-:S05]  /*a900*/  @P3 IMAD.HI.U32 R8, R13, R8, RZ ;  /* 0x000000080d083227 */ /* 0x001fca00078e00ff */
[----:B------:R-:W-:-:S07]  /*a910*/  @P3 SHF.R.U32.HI R13, RZ, R9, R8 ;  /* 0x00000009ff0d3219 */ /* 0x000fce0000011608 */
.L_x_856:
[----:B------:R-:W-:Y:S05]  /*a920*/  BSYNC B0 ;  /* 0x0000000000007941 */ /* 0x000fea0003800000 */
.L_x_854:
[----:B------:R-:W-:-:S04]  /*a930*/  IMAD R13, R13, R12, -R2 ;  /* 0x0000000c0d0d7224 */ /* 0x000fc800078e0a02 */
[----:B------:R-:W-:-:S05]  /*a940*/  IMAD R13, R16, -0x2, R13 ;  /* 0xfffffffe100d7824 */ /* 0x000fca00078e020d */
[----:B------:R-:W-:Y:S02]  /*a950*/  VIADDMNMX R0, R13, R12, R0, PT ;  /* 0x0000000c0d007246 */ /* 0x000fe40003800100 */
[----:B------:R-:W-:-:S07]  /*a960*/  VIMNMX R10, R10, R13, !PT ;  /* 0x0000000d0a0a7248 */ /* 0x000fce0007fe0100 */
.L_x_853:
        /* <DEDUP_REMOVED lines=39> */
[C---:B------:R-:W-:Y:S02]  /*abe0*/  ISETP.GT.AND P4, PT, R10.reuse, 0x38, P2 ;  /* 0x000000380a00780c */ /* 0x040fe40001784270 */
        /* <DEDUP_REMOVED lines=26> */
[C---:B------:R-:W-:Y:S01]  /*ad90*/  ISETP.LT.OR P4, PT, R0.reuse, 0x42, P4 ;  /* 0x000000420000780c */ /* 0x040fe20002781670 */
[----:B------:R-:W0:Y:S01]  /*ada0*/  SHFL.BFLY PT, R9, R2, 0x2, 0x1f ;  /* 0x0c401f0002097f89 */ /* 0x000e2200000e0000 */
[----:B------:R-:W-:-:S02]  /*adb0*/  ISETP.LT.OR P3, PT, R0, 0x12, P3 ;  /* 0x000000120000780c */ /* 0x000fc40001f61670 */
[----:B------:R-:W-:Y:S02]  /*adc0*/  FSEL R59, R59, -INF , !P4 ;  /* 0xff8000003b3b7808 */ /* 0x000fe40006000000 */
[C---:B------:R-:W-:Y:S02]  /*add0*/  ISETP.GT.AND P4, PT, R10.reuse, 0x48, P2 ;  /* 0x000000480a00780c */ /* 0x040fe40001784270 */
[----:B------:R-:W-:Y:S02]  /*ade0*/  FSEL R35, R35, -INF , !P3 ;  /* 0xff80000023237808 */ /* 0x000fe40005800000 */
[----:B------:R-:W-:Y:S02]  /*adf0*/  ISETP.GT.AND P3, PT, R10, 0x19, P2 ;  /* 0x000000190a00780c */ /* 0x000fe40001764270 */
[C---:B------:R-:W-:Y:S02]  /*ae00*/  ISETP.LT.OR P4, PT, R0.reuse, 0x49, P4 ;  /* 0x000000490000780c */ /* 0x040fe40002781670 */
[----:B------:R-:W-:-:S02]  /*ae10*/  ISETP.LT.OR P3, PT, R0, 0x1a, P3 ;  /* 0x0000001a0000780c */ /* 0x000fc40001f61670 */
[----:B------:R-:W-:Y:S02]  /*ae20*/  FSEL R62, R62, -INF , !P4 ;  /* 0xff8000003e3e7808 */ /* 0x000fe40006000000 */
[C---:B------:R-:W-:Y:S02]  /*ae30*/  ISETP.GT.AND P4, PT, R10.reuse, RZ, P2 ;  /* 0x000000ff0a00720c */ /* 0x040fe40001784270 */
[----:B------:R-:W-:Y:S02]  /*ae40*/  FSEL R39, R39, -INF , !P3 ;  /* 0xff80000027277808 */ /* 0x000fe40005800000 */
[----:B------:R-:W-:Y:S02]  /*ae50*/  ISETP.GT.AND P3, PT, R10, 0x21, P2 ;  /* 0x000000210a00780c */ /* 0x000fe40001764270 */
[----:B------:R-:W-:Y:S02]  /*ae60*/  ISETP.LT.OR P4, PT, R0, 0x1, P4 ;  /* 0x000000010000780c */ /* 0x000fe40002781670 */
[----:B0-----:R-:W-:-:S02]  /*ae70*/  FMNMX.FTZ R2, R2, R9, !PT ;  /* 0x0000000902027209 */ /* 0x001fc40007810000 */
[----:B------:R-:W-:Y:S02]  /*ae80*/  ISETP.LT.OR P3, PT, R0, 0x22, P3 ;  /* 0x000000220000780c */ /* 0x000fe40001f61670 */
[----:B------:R-:W-:Y:S01]  /*ae90*/  FSEL R26, R26, -INF , !P4 ;  /* 0xff8000001a1a7808 */ /* 0x000fe20006000000 */
[----:B------:R-:W0:Y:S01]  /*aea0*/  SHFL.BFLY PT, R9, R2, 0x1, 0x1f ;  /* 0x0c201f0002097f89 */ /* 0x000e2200000e0000 */
[----:B------:R-:W-:Y:S02]  /*aeb0*/  FSEL R43, R43, -INF , !P3 ;  /* 0xff8000002b2b7808 */ /* 0x000fe40005800000 */
[----:B------:R-:W-:Y:S02]  /*aec0*/  ISETP.GT.AND P3, PT, R10, 0x29, P2 ;  /* 0x000000290a00780c */ /* 0x000fe40001764270 */
[----:B------:R-:W-:Y:S02]  /*aed0*/  FMNMX.FTZ R12, R26, R7, !PT ;  /* 0x000000071a0c7209 */ /* 0x000fe40007810000 */
[----:B------:R-:W-:-:S02]  /*aee0*/  ISETP.LT.OR P3, PT, R0, 0x2a, P3 ;  /* 0x0000002a0000780c */ /* 0x000fc40001f61670 */
[----:B------:R-:W-:Y:S02]  /*aef0*/  FMNMX.FTZ R15, R27, R12, !PT ;  /* 0x0000000c1b0f7209 */ /* 0x000fe40007810000 */
[----:B------:R-:W-:Y:S02]  /*af00*/  FSEL R47, R47, -INF , !P3 ;  /* 0xff8000002f2f7808 */ /* 0x000fe40005800000 */
[----:B------:R-:W-:Y:S02]  /*af10*/  ISETP.GT.AND P3, PT, R10, 0x31, P2 ;  /* 0x000000310a00780c */ /* 0x000fe40001764270 */
[----:B------:R-:W-:Y:S02]  /*af20*/  FMNMX.FTZ R12, R30, R15, !PT ;  /* 0x0000000f1e0c7209 */ /* 0x000fe40007810000 */
[----:B------:R-:W-:Y:S02]  /*af30*/  ISETP.GT.AND P4, PT, R10, 0x49, P2 ;  /* 0x000000490a00780c */ /* 0x000fe40001784270 */
[----:B------:R-:W-:-:S02]  /*af40*/  ISETP.LT.OR P3, PT, R0, 0x32, P3 ;  /* 0x000000320000780c */ /* 0x000fc40001f61670 */
[----:B------:R-:W-:Y:S02]  /*af50*/  FMNMX.FTZ R15, R31, R12, !PT ;  /* 0x0000000c1f0f7209 */ /* 0x000fe40007810000 */
[----:B------:R-:W-:Y:S02]  /*af60*/  ISETP.LT.OR P4, PT, R0, 0x4a, P4 ;  /* 0x0000004a0000780c */ /* 0x000fe40002781670 */
[----:B------:R-:W-:Y:S02]  /*af70*/  FSEL R51, R51, -INF , !P3 ;  /* 0xff80000033337808 */ /* 0x000fe40005800000 */
[----:B------:R-:W-:Y:S02]  /*af80*/  FMNMX.FTZ R12, R34, R15, !PT ;  /* 0x0000000f220c7209 */ /* 0x000fe40007810000 */
[----:B------:R-:W-:Y:S02]  /*af90*/  ISETP.GT.AND P3, PT, R10, 0x39, P2 ;  /* 0x000000390a00780c */ /* 0x000fe40001764270 */
[----:B------:R-:W-:-:S02]  /*afa0*/  FSEL R63, R63, -INF , !P4 ;  /* 0xff8000003f3f7808 */ /* 0x000fc40006000000 */
[----:B------:R-:W-:Y:S02]  /*afb0*/  ISETP.GT.AND P4, PT, R10, 0x50, P2 ;  /* 0x000000500a00780c */ /* 0x000fe40001784270 */
[----:B0-----:R-:W-:Y:S02]  /*afc0*/  FMNMX.FTZ R2, R2, R9, !PT ;  /* 0x0000000902027209 */ /* 0x001fe40007810000 */
[----:B------:R-:W-:Y:S02]  /*afd0*/  FMNMX.FTZ R21, R35, R12, !PT ;  /* 0x0000000c23157209 */ /* 0x000fe40007810000 */
[----:B------:R-:W-:Y:S01]  /*afe0*/  ISETP.LT.OR P3, PT, R0, 0x3a, P3 ;  /* 0x0000003a0000780c */ /* 0x000fe20001f61670 */
[----:B------:R-:W-:Y:S01]  /*aff0*/  FMUL.FTZ R8, R2, UR10 ;  /* 0x0000000a02087c20 */ /* 0x000fe20008410000 */
[----:B------:R-:W-:Y:S02]  /*b000*/  ISETP.LT.OR P4, PT, R0, 0x51, P4 ;  /* 0x000000510000780c */ /* 0x000fe40002781670 */
[----:B------:R-:W-:-:S02]  /*b010*/  FMNMX.FTZ R12, R38, R21, !PT ;  /* 0x00000015260c7209 */ /* 0x000fc40007810000 */
[----:B------:R-:W-:Y:S02]  /*b020*/  FSEL R55, R55, -INF , !P3 ;  /* 0xff80000037377808 */ /* 0x000fe40005800000 */
[----:B------:R-:W-:Y:S02]  /*b030*/  FSETP.NEU.FTZ.AND P3, PT, R2, -INF , PT ;  /* 0xff8000000200780b */ /* 0x000fe40003f7d000 */
[----:B------:R-:W-:Y:S02]  /*b040*/  FSEL R66, R66, -INF , !P4 ;  /* 0xff80000042427808 */ /* 0x000fe40006000000 */
[----:B------:R-:W-:Y:S02]  /*b050*/  ISETP.GT.AND P4, PT, R10, 0x51, P2 ;  /* 0x000000510a00780c */ /* 0x000fe40001784270 */
[----:B------:R-:W-:Y:S02]  /*b060*/  FMNMX.FTZ R21, R39, R12, !PT ;  /* 0x0000000c27157209 */ /* 0x000fe40007810000 */
[----:B------:R-:W-:-:S02]  /*b070*/  FSEL R8, R8, RZ, P3 ;  /* 0x000000ff08087208 */ /* 0x000fc40001800000 */
[----:B------:R-:W-:Y:S02]  /*b080*/  ISETP.LT.OR P4, PT, R0, 0x52, P4 ;  /* 0x000000520000780c */ /* 0x000fe40002781670 */
[----:B------:R-:W-:Y:S01]  /*b090*/  FMNMX.FTZ R12, R42, R21, !PT ;  /* 0x000000152a0c7209 */ /* 0x000fe20007810000 */
[--C-:B------:R-:W-:Y:S01]  /*b0a0*/  FFMA.FTZ R9, R25, UR10, -R8.reuse ;  /* 0x0000000a19097c23 */ /* 0x100fe20008010808 */
[----:B------:R-:W-:Y:S01]  /*b0b0*/  FSEL R67, R67, -INF , !P4 ;  /* 0xff80000043437808 */ /* 0x000fe20006000000 */
[--C-:B------:R-:W-:Y:S01]  /*b0c0*/  FFMA.FTZ R148, R11, UR10, -R8.reuse ;  /* 0x0000000a0b947c23 */ /* 0x100fe20008010808 */
[----:B------:R-:W-:Y:S01]  /*b0d0*/  ISETP.GT.AND P4, PT, R10, 0x58, P2 ;  /* 0x000000580a00780c */ /* 0x000fe20001784270 */
[--C-:B------:R-:W-:Y:S01]  /*b0e0*/  FFMA.FTZ R11, R29, UR10, -R8.reuse ;  /* 0x0000000a1d0b7c23 */ /* 0x100fe20008010808 */
        /* <DEDUP_REMOVED lines=14> */
[----:B------:R-:W-:Y:S01]  /*b1d0*/  ISETP.LT.OR P4, PT, R0, 0x5a, P4 ;  /* 0x0000005a0000780c */ /* 0x000fe20002781670 */
[----:B------:R-:W-:Y:S01]  /*b1e0*/  MUFU.EX2 R9, R9 ;  /* 0x0000000900097308 */ /* 0x000fe20000000800 */
[----:B------:R-:W-:Y:S01]  /*b1f0*/  FMNMX.FTZ R29, R51, R12, !PT ;  /* 0x0000000c331d7209 */ /* 0x000fe20007810000 */
[--C-:B------:R-:W-:Y:S01]  /*b200*/  FFMA.FTZ R146, R36, UR10, -R8.reuse ;  /* 0x0000000a24927c23 */ /* 0x100fe20008010808 */
[----:B------:R-:W-:Y:S01]  /*b210*/  FSEL R71, R71, -INF , !P4 ;  /* 0xff80000047477808 */ /* 0x000fe20006000000 */
[--C-:B------:R-:W-:Y:S01]  /*b220*/  FFMA.FTZ R140, R40, UR10, -R8.reuse ;  /* 0x0000000a288c7c23 */ /* 0x100fe20008010808 */
[----:B------:R-:W-:Y:S01]  /*b230*/  ISETP.GT.AND P4, PT, R10, 0x60, P2 ;  /* 0x000000600a00780c */ /* 0x000fe20001784270 */
[--C-:B------:R-:W-:Y:S01]  /*b240*/  FFMA.FTZ R142, R44, UR10, -R8.reuse ;  /* 0x0000000a2c8e7c23 */ /* 0x100fe20008010808 */
[----:B------:R-:W-:Y:S01]  /*b250*/  FMNMX.FTZ R12, R54, R29, !PT ;  /* 0x0000001d360c7209 */ /* 0x000fe20007810000 */
[----:B------:R-:W-:Y:S01]  /*b260*/  MUFU.EX2 R150, R150 ;  /* 0x0000009600967308 */ /* 0x000fe20000000800 */
[----:B------:R-:W-:Y:S01]  /*b270*/  ISETP.LT.OR P4, PT, R0, 0x61, P4 ;  /* 0x000000610000780c */ /* 0x000fe20002781670 */
[--C-:B------:R-:W-:Y:S01]  /*b280*/  FFMA.FTZ R136, R48, UR10, -R8.reuse ;  /* 0x0000000a30887c23 */ /* 0x100fe20008010808 */
[----:B------:R-:W-:Y:S01]  /*b290*/  FMNMX.FTZ R29, R55, R12, !PT ;  /* 0x0000000c371d7209 */ /* 0x000fe20007810000 */
[--C-:B------:R-:W-:Y:S01]  /*b2a0*/  FFMA.FTZ R138, R52, UR10, -R8.reuse ;  /* 0x0000000a348a7c23 */ /* 0x100fe20008010808 */
[----:B------:R-:W-:Y:S01]  /*b2b0*/  FSEL R74, R74, -INF , !P4 ;  /* 0xff8000004a4a7808 */ /* 0x000fe20006000000 */
        /* <DEDUP_REMOVED lines=11> */
[----:B------:R-:W-:Y:S01]  /*b370*/  ISETP.GT.AND P4, PT, R10, 0x68, P2 ;  /* 0x000000680a00780c */ /* 0x000fe20001784270 */
[--C-:B------:R-:W-:Y:S01]  /*b380*/  FFMA.FTZ R128, R64, UR10, -R8.reuse ;  /* 0x0000000a40807c23 */ /* 0x100fe20008010808 */
[----:B------:R-:W-:Y:S01]  /*b390*/  FMNMX.FTZ R12, R62, R33, !PT ;  /* 0x000000213e0c7209 */ /* 0x000fe20007810000 */
[--C-:B------:R-:W-:Y:S01]  /*b3a0*/  FFMA.FTZ R130, R68, UR10, -R8.reuse ;  /* 0x0000000a44827c23 */ /* 0x100fe20008010808 */
[----:B------:R-:W-:Y:S01]  /*b3b0*/  ISETP.LT.OR P4, PT, R0, 0x69, P4 ;  /* 0x000000690000780c */ /* 0x000fe20002781670 */
[--C-:B------:R-:W-:Y:S01]  /*b3c0*/  FFMA.FTZ R124, R72, UR10, -R8.reuse ;  /* 0x0000000a487c7c23 */ /* 0x100fe20008010808 */
[----:B------:R-:W-:Y:S01]  /*b3d0*/  FMNMX.FTZ R33, R63, R12, !PT ;  /* 0x0000000c3f217209 */ /* 0x000fe20007810000 */
[----:B------:R-:W-:Y:S01]  /*b3e0*/  MUFU.EX2 R13, R13 ;  /* 0x0000000d000d7308 */ /* 0x000fe20000000800 */
[----:B------:R-:W-:Y:S01]  /*b3f0*/  FSEL R78, R78, -INF , !P4 ;  /* 0xff8000004e4e7808 */ /* 0x000fe20006000000 */
[--C-:B------:R-:W-:Y:S01]  /*b400*/  FFMA.FTZ R126, R76, UR10, -R8.reuse ;  /* 0x0000000a4c7e7c23 */ /* 0x100fe20008010808 */
[----:B------:R-:W-:Y:S01]  /*b410*/  FMNMX.FTZ R12, R66, R33, !PT ;  /* 0x00000021420c7209 */ /* 0x000fe20007810000 */
        /* <DEDUP_REMOVED lines=8> */
[----:B------:R-:W-:Y:S01]  /*b4a0*/  FFMA.FTZ R122, R84, UR10, -R8 ;  /* 0x0000000a547a7c23 */ /* 0x000fe20008010808 */
[----:B------:R-:W-:-:S02]  /*b4b0*/  FSEL R79, R79, -INF , !P4 ;  /* 0xff8000004f4f7808 */ /* 0x000fc40006000000 */
[----:B------:R-:W-:Y:S01]  /*b4c0*/  ISETP.GT.AND P4, PT, R10, 0x70, P2 ;  /* 0x000000700a00780c */ /* 0x000fe20001784270 */
[----:B------:R-:W-:Y:S01]  /*b4d0*/  MUFU.EX2 R15, R15 ;  /* 0x0000000f000f7308 */ /* 0x000fe20000000800 */
[----:B------:R-:W-:Y:S02]  /*b4e0*/  FMNMX.FTZ R37, R71, R12, !PT ;  /* 0x0000000c47257209 */ /* 0x000fe40007810000 */
[----:B------:R-:W-:Y:S02]  /*b4f0*/  ISETP.LT.OR P4, PT, R0, 0x71, P4 ;  /* 0x000000710000780c */ /* 0x000fe40002781670 */
[----:B------:R-:W-:Y:S01]  /*b500*/  FMNMX.FTZ R12, R74, R37, !PT ;  /* 0x000000254a0c7209 */ /* 0x000fe20007810000 */
[----:B------:R-:W-:Y:S01]  /*b510*/  FFMA.FTZ R37, R57, UR10, -R8 ;  /* 0x0000000a39257c23 */ /* 0x000fe20008010808 */
[----:B------:R-:W-:Y:S01]  /*b520*/  FSEL R82, R82, -INF , !P4 ;  /* 0xff80000052527808 */ /* 0x000fe20006000000 */
[----:B------:R-:W-:Y:S01]  /*b530*/  MUFU.EX2 R140, R140 ;  /* 0x0000008c008c7308 */ /* 0x000fe20000000800 */
[----:B------:R-:W-:-:S02]  /*b540*/  ISETP.GT.AND P4, PT, R10, 0x71, P2 ;  /* 0x000000710a00780c */ /* 0x000fc40001784270 */
[----:B------:R-:W-:Y:S02]  /*b550*/  FMNMX.FTZ R41, R75, R12, !PT ;  /* 0x0000000c4b297209 */ /* 0x000fe40007810000 */
[----:B------:R-:W-:Y:S02]  /*b560*/  ISETP.LT.OR P4, PT, R0, 0x72, P4 ;  /* 0x000000720000780c */ /* 0x000fe40002781670 */
[----:B------:R-:W-:Y:S01]  /*b570*/  FMNMX.FTZ R12, R78, R41, !PT ;  /* 0x000000294e0c7209 */ /* 0x000fe20007810000 */
[----:B------:R-:W-:Y:S01]  /*b580*/  MUFU.EX2 R21, R21 ;  /* 0x0000001500157308 */ /* 0x000fe20000000800 */
[----:B------:R-:W-:Y:S02]  /*b590*/  FSEL R83, R83, -INF , !P4 ;  /* 0xff80000053537808 */ /* 0x000fe40006000000 */
[----:B------:R-:W-:Y:S02]  /*b5a0*/  ISETP.GT.AND P4, PT, R10, 0x78, P2 ;  /* 0x000000780a00780c */ /* 0x000fe40001784270 */
[----:B------:R-:W-:-:S02]  /*b5b0*/  FMNMX.FTZ R41, R79, R12, !PT ;  /* 0x0000000c4f297209 */ /* 0x000fc40007810000 */
[----:B------:R-:W-:Y:S01]  /*b5c0*/  ISETP.GT.AND P2, PT, R10, 0x79, P2 ;  /* 0x000000790a00780c */ /* 0x000fe20001744270 */
[----:B------:R-:W-:Y:S01]  /*b5d0*/  MUFU.EX2 R142, R142 ;  /* 0x0000008e008e7308 */ /* 0x000fe20000000800 */
[----:B------:R-:W-:Y:S02]  /*b5e0*/  ISETP.LT.OR P4, PT, R0, 0x79, P4 ;  /* 0x000000790000780c */ /* 0x000fe40002781670 */
[----:B------:R-:W-:Y:S01]  /*b5f0*/  FMNMX.FTZ R10, R82, R41, !PT ;  /* 0x00000029520a7209 */ /* 0x000fe20007810000 */
[--C-:B------:R-:W-:Y:S01]  /*b600*/  FFMA.FTZ R41, R61, UR10, -R8.reuse ;  /* 0x0000000a3d297c23 */ /* 0x100fe20008010808 */
[----:B------:R-:W-:Y:S01]  /*b610*/  ISETP.LT.OR P2, PT, R0, 0x7a, P2 ;  /* 0x0000007a0000780c */ /* 0x000fe20001741670 */
[----:B------:R-:W-:Y:S01]  /*b620*/  FFMA.FTZ R61, R81, UR10, -R8 ;  /* 0x0000000a513d7c23 */ /* 0x000fe20008010808 */
[----:B------:R-:W-:Y:S01]  /*b630*/  FSEL R86, R86, -INF , !P4 ;  /* 0xff80000056567808 */ /* 0x000fe20006000000 */
[----:B------:R-:W-:Y:S01]  /*b640*/  MUFU.EX2 R25, R25 ;  /* 0x0000001900197308 */ /* 0x000fe20000000800 */
[----:B------:R-:W-:-:S02]  /*b650*/  FMNMX.FTZ R45, R83, R10, !PT ;  /* 0x0000000a532d7209 */ /* 0x000fc40007810000 */
[----:B------:R-:W-:Y:S02]  /*b660*/  FSEL R87, R87, -INF , !P2 ;  /* 0xff80000057577808 */ /* 0x000fe40005000000 */
[----:B------:R-:W-:Y:S01]  /*b670*/  FMNMX.FTZ R0, R86, R45, !PT ;  /* 0x0000002d56007209 */ /* 0x000fe20007810000 */
[----:B------:R-:W-:Y:S01]  /*b680*/  FFMA.FTZ R45, R65, UR10, -R8 ;  /* 0x0000000a412d7c23 */ /* 0x000fe20008010808 */
[----:B------:R-:W-:Y:S01]  /*b690*/  FSEL R69, R2, RZ, P3 ;  /* 0x000000ff02457208 */ /* 0x000fe20001800000 */
[----:B------:R-:W-:Y:S01]  /*b6a0*/  MUFU.EX2 R136, R136 ;  /* 0x0000008800887308 */ /* 0x000fe20000000800 */
[----:B------:R-:W-:-:S03]  /*b6b0*/  FMNMX.FTZ R0, R87, R0, !PT ;  /* 0x0000000057007209 */ /* 0x000fc60007810000 */
[----:B------:R-:W-:Y:S02]  /*b6c0*/  FADD.FTZ R6, -R69, R6 ;  /* 0x0000000645067221 */ /* 0x000fe40000010100 */
[----:B------:R-:W0:Y:S02]  /*b6d0*/  SHFL.BFLY PT, R57, R0, 0x2, 0x1f ;  /* 0x0c401f0000397f89 */ /* 0x000e2400000e0000 */
        /* <DEDUP_REMOVED lines=15> */
[----:B------:R-:W-:Y:S03]  /*b7d0*/  MUFU.EX2 R41, R41 ;  /* 0x0000002900297308 */ /* 0x000fe60000000800 */
[----:B------:R-:W-:-:S05]  /*b7e0*/  FSEL R28, R28, RZ, P2 ;  /* 0x000000ff1c1c7208 */ /* 0x000fca0001000000 */
[----:B------:R-:W0:Y:S01]  /*b7f0*/  MUFU.EX2 R65, R65 ;  /* 0x0000004100417308 */ /* 0x000e220000000800 */
[--C-:B------:R-:W-:Y:S01]  /*b800*/  FFMA.FTZ R6, R26, UR10, -R28.reuse ;  /* 0x0000000a1a067c23 */ /* 0x100fe2000801081c */
[--C-:B------:R-:W-:Y:S01]  /*b810*/  FFMA.FTZ R151, R30, UR10, -R28.reuse ;  /* 0x0000000a1e977c23 */ /* 0x100fe2000801081c */
[--C-:B------:R-:W-:Y:S01]  /*b820*/  FFMA.FTZ R149, R27, UR10, -R28.reuse ;  /* 0x0000000a1b957c23 */ /* 0x100fe2000801081c */
[--C-:B-1----:R-:W-:Y:S01]  /*b830*/  FFMA.FTZ R8, R31, UR10, -R28.reuse ;  /* 0x0000000a1f087c23 */ /* 0x102fe2000801081c */
        /* <DEDUP_REMOVED lines=10> */
[----:B------:R-:W-:Y:S01]  /*b8e0*/  FFMA.FTZ R24, R51, UR10, -R28 ;  /* 0x0000000a33187c23 */ /* 0x000fe2000801081c */
[----:B------:R-:W-:Y:S01]  /*b8f0*/  MUFU.EX2 R149, R149 ;  /* 0x0000009500957308 */ /* 0x000fe20000000800 */
[----:B0-----:R-:W-:Y:S01]  /*b900*/  FFMA.FTZ R26, R65, R5, R148 ;  /* 0x00000005411a7223 */ /* 0x001fe20000010094 */
[--C-:B------:R-:W-:Y:S01]  /*b910*/  FFMA.FTZ R139, R54, UR10, -R28.reuse ;  /* 0x0000000a368b7c23 */ /* 0x100fe2000801081c */
[--C-:B------:R-:W-:Y:S01]  /*b920*/  FFMA.FTZ R55, R55, UR10, -R28.reuse ;  /* 0x0000000a37377c23 */ /* 0x100fe2000801081c */
[----:B------:R-:W-:Y:S01]  /*b930*/  FFMA.FTZ R133, R58, UR10, -R28 ;  /* 0x0000000a3a857c23 */ /* 0x000fe2000801081c */
[C---:B------:R-:W-:Y:S01]  /*b940*/  FADD.FTZ R5, R9.reuse, R26 ;  /* 0x0000001a09057221 */ /* 0x040fe20000010000 */
[--C-:B------:R-:W-:Y:S01]  /*b950*/  FFMA.FTZ R135, R62, UR10, -R28.reuse ;  /* 0x0000000a3e877c23 */ /* 0x100fe2000801081c */
[----:B------:R-:W-:Y:S01]  /*b960*/  F2FP.BF16.F32.PACK_AB R148, R9, R148 ;  /* 0x000000940994723e */ /* 0x000fe200000010ff */
[----:B------:R-:W-:Y:S01]  /*b970*/  MUFU.EX2 R151, R151 ;  /* 0x0000009700977308 */ /* 0x000fe20000000800 */
[----:B------:R-:W-:Y:S01]  /*b980*/  FADD.FTZ R26, R150, R5 ;  /* 0x00000005961a7221 */ /* 0x000fe20000010000 */
[--C-:B------:R-:W-:Y:S01]  /*b990*/  FFMA.FTZ R129, R66, UR10, -R28.reuse ;  /* 0x0000000a42817c23 */ /* 0x100fe2000801081c */
[--C-:B------:R-:W-:Y:S01]  /*b9a0*/  FFMA.FTZ R131, R70, UR10, -R28.reuse ;  /* 0x0000000a46837c23 */ /* 0x100fe2000801081c */
[----:B------:R-:W-:Y:S01]  /*b9b0*/  FFMA.FTZ R125, R74, UR10, -R28 ;  /* 0x0000000a4a7d7c23 */ /* 0x000fe2000801081c */
[----:B------:R-:W-:Y:S01]  /*b9c0*/  FADD.FTZ R5, R11, R26 ;  /* 0x0000001a0b057221 */ /* 0x000fe20000010000 */
[----:B------:R-:W-:Y:S01]  /*b9d0*/  FSEL R26, R0, RZ, P2 ;  /* 0x000000ff001a7208 */ /* 0x000fe20001000000 */
[--C-:B------:R-:W-:Y:S01]  /*b9e0*/  FFMA.FTZ R75, R75, UR10, -R28.reuse ;  /* 0x0000000a4b4b7c23 */ /* 0x100fe2000801081c */
[----:B------:R-:W-:Y:S01]  /*b9f0*/  MUFU.EX2 R8, R8 ;  /* 0x0000000800087308 */ /* 0x000fe20000000800 */
[----:B------:R-:W-:Y:S01]  /*ba00*/  FADD.FTZ R30, R144, R5 ;  /* 0x00000005901e7221 */ /* 0x000fe20000010000 */
[--C-:B------:R-:W-:Y:S01]  /*ba10*/  FFMA.FTZ R78, R78, UR10, -R28.reuse ;  /* 0x0000000a4e4e7c23 */ /* 0x100fe2000801081c */
[----:B------:R-:W-:Y:S01]  /*ba20*/  FADD.FTZ R5, -R26, R7 ;  /* 0x000000071a057221 */ /* 0x000fe20000010100 */
[----:B------:R-:W-:Y:S01]  /*ba30*/  FFMA.FTZ R79, R79, UR10, -R28 ;  /* 0x0000000a4f4f7c23 */ /* 0x000fe2000801081c */
[----:B------:R-:W-:Y:S01]  /*ba40*/  FADD.FTZ R7, R13, R30 ;  /* 0x0000001e0d077221 */ /* 0x000fe20000010000 */
[--C-:B------:R-:W-:Y:S01]  /*ba50*/  FFMA.FTZ R82, R82, UR10, -R28.reuse ;  /* 0x0000000a52527c23 */ /* 0x100fe2000801081c */
[----:B------:R-:W-:Y:S01]  /*ba60*/  FMUL.FTZ R5, R5, UR10 ;  /* 0x0000000a05057c20 */ /* 0x000fe20008410000 */
[----:B------:R-:W-:Y:S01]  /*ba70*/  MUFU.EX2 R145, R145 ;  /* 0x0000009100917308 */ /* 0x000fe20000000800 */
[----:B------:R-:W-:Y:S01]  /*ba80*/  FADD.FTZ R30, R146, R7 ;  /* 0x00000007921e7221 */ /* 0x000fe20000010000 */
[--C-:B------:R-:W-:Y:S01]  /*ba90*/  FFMA.FTZ R83, R83, UR10, -R28.reuse ;  /* 0x0000000a53537c23 */ /* 0x100fe2000801081c */
[----:B------:R-:W-:Y:S01]  /*baa0*/  FFMA.FTZ R86, R86, UR10, -R28 ;  /* 0x0000000a56567c23 */ /* 0x000fe2000801081c */
[----:B------:R-:W-:-:S02]  /*bab0*/  IMAD.U32 R31, RZ, RZ, UR26 ;  /* 0x0000001aff1f7e24 */ /* 0x000fc4000f8e00ff */
[----:B------:R-:W-:Y:S01]  /*bac0*/  FADD.FTZ R27, R15, R30 ;  /* 0x0000001e0f1b7221 */ /* 0x000fe20000010000 */
[----:B------:R-:W-:Y:S01]  /*bad0*/  ISETP.GT.AND P2, PT, R3, UR43, PT ;  /* 0x0000002b03007c0c */ /* 0x000fe2000bf44270 */
[----:B------:R-:W-:Y:S01]  /*bae0*/  UMOV UR26, UR37 ;  /* 0x00000025001a7c82 */ /* 0x000fe20008000000 */
[----:B------:R0:W1:Y:S01]  /*baf0*/  MUFU.EX2 R7, R5 ;  /* 0x0000000500077308 */ /* 0x0000620000000800 */
[----:B------:R-:W-:Y:S01]  /*bb00*/  FADD.FTZ R30, R140, R27 ;  /* 0x0000001b8c1e7221 */ /* 0x000fe20000010000 */
[----:B------:R-:W-:Y:S01]  /*bb10*/  @!P1 LEA R31, R31, UR45, 0x3 ;  /* 0x0000002d1f1f9c11 */ /* 0x000fe2000f8e18ff */
[-C--:B------:R-:W-:Y:S01]  /*bb20*/  FMUL.FTZ R88, R88, R65.reuse ;  /* 0x0000004158587220 */ /* 0x080fe20000410000 */
[----:B------:R-:W-:Y:S01]  /*bb30*/  F2FP.BF16.F32.PACK_AB R150, R11, R150 ;  /* 0x000000960b96723e */ /* 0x000fe200000010ff */
[----:B------:R-:W-:Y:S01]  /*bb40*/  FADD.FTZ R27, R21, R30 ;  /* 0x0000001e151b7221 */ /* 0x000fe20000010000 */
[----:B------:R-:W-:Y:S01]  /*bb50*/  FFMA.FTZ R30, R59, UR10, -R28 ;  /* 0x0000000a3b1e7c23 */ /* 0x000fe2000801081c */
[----:B------:R-:W-:Y:S01]  /*bb60*/  @!P1 VIADD R31, R31, 0x16860 ;  /* 0x000168601f1f9836 */ /* 0x000fe20000000000 */
[----:B------:R-:W2:Y:S01]  /*bb70*/  MUFU.EX2 R10, R10 ;  /* 0x0000000a000a7308 */ /* 0x000ea20000000800 */
[----:B------:R-:W-:Y:S01]  /*bb80*/  FADD.FTZ R32, R142, R27 ;  /* 0x0000001b8e207221 */ /* 0x000fe20000010000 */
[----:B------:R-:W-:Y:S01]  /*bb90*/  F2FP.BF16.F32.PACK_AB R144, R13, R144 ;  /* 0x000000900d90723e */ /* 0x000fe200000010ff */
[-C--:B------:R-:W-:Y:S01]  /*bba0*/  FMUL.FTZ R89, R89, R65.reuse ;  /* 0x0000004159597220 */ /* 0x080fe20000410000 */
[----:B------:R-:W-:Y:S01]  /*bbb0*/  @!P1 PRMT R31, RZ, 0x654, R31 ;  /* 0x00000654ff1f9816 */ /* 0x000fe2000000001f */
[----:B0-----:R-:W-:Y:S01]  /*bbc0*/  FADD.FTZ R5, R25, R32 ;  /* 0x0000002019057221 */ /* 0x001fe20000010000 */
[----:B------:R-:W-:Y:S01]  /*bbd0*/  F2FP.BF16.F32.PACK_AB R146, R15, R146 ;  /* 0x000000920f92723e */ /* 0x000fe200000010ff */
[----:B------:R-:W-:Y:S01]  /*bbe0*/  FMUL.FTZ R92, R92, R65 ;  /* 0x000000415c5c7220 */ /* 0x000fe20000410000 */
[----:B------:R-:W0:Y:S01]  /*bbf0*/  MUFU.EX2 R147, R147 ;  /* 0x0000009300937308 */ /* 0x000e220000000800 */
[----:B-1----:R-:W-:Y:S01]  /*bc00*/  FFMA.FTZ R32, R7, R4, R6 ;  /* 0x0000000407207223 */ /* 0x002fe20000010006 */
[----:B------:R-:W-:Y:S01]  /*bc10*/  FADD.FTZ R36, R136, R5 ;  /* 0x0000000588247221 */ /* 0x000fe20000010000 */
[----:B------:R-:W-:Y:S01]  /*bc20*/  FFMA.FTZ R4, R63, UR10, -R28 ;  /* 0x0000000a3f047c23 */ /* 0x000fe2000801081c */
[----:B------:R1:W-:Y:S01]  /*bc30*/  @!P1 SYNCS.ARRIVE.TRANS64.RED.A1T0 RZ, [R31+URZ], RZ ;  /* 0x000000ff1fff99a7 */ /* 0x0003e2000810043f */
[----:B------:R-:W-:Y:S01]  /*bc40*/  FADD.FTZ R34, R149, R32 ;  /* 0x0000002095227221 */ /* 0x000fe20000010000 */
[----:B------:R-:W-:Y:S01]  /*bc50*/  FADD.FTZ R27, R29, R36 ;  /* 0x000000241d1b7221 */ /* 0x000fe20000010000 */
[----:B------:R-:W-:Y:S01]  /*bc60*/  FFMA.FTZ R32, R67, UR10, -R28 ;  /* 0x0000000a43207c23 */ /* 0x000fe2000801081c */
[----:B------:R-:W3:Y:S01]  /*bc70*/  MUFU.EX2 R12, R12 ;  /* 0x0000000c000c7308 */ /* 0x000ee20000000800 */
[----:B------:R-:W-:Y:S01]  /*bc80*/  FADD.FTZ R5, R151, R34 ;  /* 0x0000002297057221 */ /* 0x000fe20000010000 */
[----:B------:R-:W-:Y:S01]  /*bc90*/  FADD.FTZ R34, R138, R27 ;  /* 0x0000001b8a227221 */ /* 0x000fe20000010000 */
[----:B------:R-:W-:Y:S01]  /*bca0*/  F2FP.BF16.F32.PACK_AB R149, R149, R6 ;  /* 0x000000069595723e */ /* 0x000fe200000010ff */
[-C--:B------:R-:W-:Y:S01]  /*bcb0*/  FMUL.FTZ R90, R90, R7.reuse ;  /* 0x000000075a5a7220 */ /* 0x080fe20000410000 */
[----:B------:R-:W-:Y:S01]  /*bcc0*/  FADD.FTZ R36, R8, R5 ;  /* 0x0000000508247221 */ /* 0x000fe20000010000 */
[----:B------:R-:W-:Y:S01]  /*bcd0*/  FADD.FTZ R27, R33, R34 ;  /* 0x00000022211b7221 */ /* 0x000fe20000010000 */
[----:B------:R-:W-:Y:S01]  /*bce0*/  FFMA.FTZ R34, R71, UR10, -R28 ;  /* 0x0000000a47227c23 */ /* 0x000fe2000801081c */
[----:B------:R-:W4:Y:S01]  /*bcf0*/  MUFU.EX2 R141, R141 ;  /* 0x0000008d008d7308 */ /* 0x000f220000000800 */
[----:B------:R-:W-:Y:S01]  /*bd00*/  FADD.FTZ R5, R145, R36 ;  /* 0x0000002491057221 */ /* 0x000fe20000010000 */
[----:B------:R-:W-:Y:S01]  /*bd10*/  FADD.FTZ R38, R132, R27 ;  /* 0x0000001b84267221 */ /* 0x000fe20000010000 */
[----:B------:R-:W-:Y:S01]  /*bd20*/  FFMA.FTZ R28, R87, UR10, -R28 ;  /* 0x0000000a571c7c23 */ /* 0x000fe2000801081c */
[-C--:B------:R-:W-:Y:S01]  /*bd30*/  FMUL.FTZ R91, R91, R7.reuse ;  /* 0x000000075b5b7220 */ /* 0x080fe20000410000 */
[----:B--2---:R-:W-:Y:S01]  /*bd40*/  FADD.FTZ R36, R10, R5 ;  /* 0x000000050a247221 */ /* 0x004fe20000010000 */
[----:B------:R-:W-:Y:S01]  /*bd50*/  FADD.FTZ R27, R37, R38 ;  /* 0x00000026251b7221 */ /* 0x000fe20000010000 */
[-C--:B------:R-:W-:Y:S01]  /*bd60*/  FMUL.FTZ R94, R94, R7.reuse ;  /* 0x000000075e5e7220 */ /* 0x080fe20000410000 */
[----:B------:R-:W2:Y:S01]  /*bd70*/  MUFU.EX2 R14, R14 ;  /* 0x0000000e000e7308 */ /* 0x000ea20000000800 */
[----:B0-----:R-:W-:Y:S01]  /*bd80*/  FADD.FTZ R5, R147, R36 ;  /* 0x0000002493057221 */ /* 0x001fe20000010000 */
[----:B------:R-:W-:Y:S01]  /*bd90*/  FADD.FTZ R38, R134, R27 ;  /* 0x0000001b86267221 */ /* 0x000fe20000010000 */
[-C--:B------:R-:W-:Y:S01]  /*bda0*/  FMUL.FTZ R95, R95, R7.reuse ;  /* 0x000000075f5f7220 */ /* 0x080fe20000410000 */
[-C--:B------:R-:W-:Y:S01]  /*bdb0*/  FMUL.FTZ R98, R98, R7.reuse ;  /* 0x0000000762627220 */ /* 0x080fe20000410000 */
[----:B---3--:R-:W-:Y:S01]  /*bdc0*/  FADD.FTZ R36, R12, R5 ;  /* 0x000000050c247221 */ /* 0x008fe20000010000 */
[----:B------:R-:W-:Y:S01]  /*bdd0*/  FADD.FTZ R27, R41, R38 ;  /* 0x00000026291b7221 */ /* 0x000fe20000010000 */
[-C--:B------:R-:W-:Y:S01]  /*bde0*/  FMUL.FTZ R99, R99, R7.reuse ;  /* 0x0000000763637220 */ /* 0x080fe20000410000 */
[----:B------:R-:W0:Y:S01]  /*bdf0*/  MUFU.EX2 R128, R128 ;  /* 0x0000008000807308 */ /* 0x000e220000000800 */
[----:B----4-:R-:W-:Y:S01]  /*be00*/  FADD.FTZ R5, R141, R36 ;  /* 0x000000248d057221 */ /* 0x010fe20000010000 */
[-C--:B------:R-:W-:Y:S01]  /*be10*/  FMUL.FTZ R102, R102, R7.reuse ;  /* 0x0000000766667220 */ /* 0x080fe20000410000 */
[-C--:B------:R-:W-:Y:S01]  /*be20*/  FMUL.FTZ R103, R103, R7.reuse ;  /* 0x0000000767677220 */ /* 0x080fe20000410000 */
[-C--:B------:R-:W-:Y:S01]  /*be30*/  FMUL.FTZ R106, R106, R7.reuse ;  /* 0x000000076a6a7220 */ /* 0x080fe20000410000 */
[-C--:B------:R-:W-:Y:S01]  /*be40*/  FMUL.FTZ R107, R107, R7.reuse ;  /* 0x000000076b6b7220 */ /* 0x080fe20000410000 */
[-C--:B------:R-:W-:Y:S01]  /*be50*/  FMUL.FTZ R110, R110, R7.reuse ;  /* 0x000000076e6e7220 */ /* 0x080fe20000410000 */
[-C--:B------:R-:W-:Y:S01]  /*be60*/  FMUL.FTZ R111, R111, R7.reuse ;  /* 0x000000076f6f7220 */ /* 0x080fe20000410000 */
[----:B------:R-:W3:Y:S01]  /*be70*/  MUFU.EX2 R143, R143 ;  /* 0x0000008f008f7308 */ /* 0x000ee20000000800 */
[----:B--2---:R-:W-:Y:S01]  /*be80*/  FADD.FTZ R36, R14, R5 ;  /* 0x000000050e247221 */ /* 0x004fe20000010000 */
[-C--:B------:R-:W-:Y:S01]  /*be90*/  FMUL.FTZ R114, R114, R7.reuse ;  /* 0x0000000772727220 */ /* 0x080fe20000410000 */
[-C--:B------:R-:W-:Y:S01]  /*bea0*/  FMUL.FTZ R115, R115, R7.reuse ;  /* 0x0000000773737220 */ /* 0x080fe20000410000 */
[-C--:B------:R-:W-:Y:S01]  /*beb0*/  FMUL.FTZ R118, R118, R7.reuse ;  /* 0x0000000776767220 */ /* 0x080fe20000410000 */
[----:B------:R-:W-:Y:S01]  /*bec0*/  FMUL.FTZ R119, R119, R7 ;  /* 0x0000000777777220 */ /* 0x000fe20000410000 */
[----:B------:R-:W-:Y:S01]  /*bed0*/  F2FP.BF16.F32.PACK_AB R140, R21, R140 ;  /* 0x0000008c158c723e */ /* 0x000fe200000010ff */
[-C--:B------:R-:W-:Y:S01]  /*bee0*/  FMUL.FTZ R93, R93, R65.reuse ;  /* 0x000000415d5d7220 */ /* 0x080fe20000410000 */
[----:B------:R-:W2:Y:S01]  /*bef0*/  MUFU.EX2 R45, R45 ;  /* 0x0000002d002d7308 */ /* 0x000ea20000000800 */
        /* <DEDUP_REMOVED lines=8> */
[----:B---3--:R-:W-:Y:S01]  /*bf80*/  FADD.FTZ R5, R143, R36 ;  /* 0x000000248f057221 */ /* 0x008fe20000010000 */
[----:B------:R-:W-:Y:S01]  /*bf90*/  F2FP.BF16.F32.PACK_AB R132, R37, R132 ;  /* 0x000000842584723e */ /* 0x000fe200000010ff */
[-C--:B------:R-:W-:Y:S01]  /*bfa0*/  FMUL.FTZ R101, R101, R65.reuse ;  /* 0x0000004165657220 */ /* 0x080fe20000410000 */
[----:B------:R-:W-:Y:S01]  /*bfb0*/  F2FP.BF16.F32.PACK_AB R134, R41, R134 ;  /* 0x000000862986723e */ /* 0x000fe200000010ff */
[-C--:B------:R-:W-:Y:S01]  /*bfc0*/  FMUL.FTZ R104, R104, R65.reuse ;  /* 0x0000004168687220 */ /* 0x080fe20000410000 */
[-C--:B------:R-:W-:Y:S01]  /*bfd0*/  FMUL.FTZ R105, R105, R65.reuse ;  /* 0x0000004169697220 */ /* 0x080fe20000410000 */
[-C--:B------:R-:W-:Y:S01]  /*bfe0*/  FMUL.FTZ R108, R108, R65.reuse ;  /* 0x000000416c6c7220 */ /* 0x080fe20000410000 */
[----:B------:R-:W3:Y:S01]  /*bff0*/  MUFU.EX2 R130, R130 ;  /* 0x0000008200827308 */ /* 0x000ee20000000800 */
[C---:B--2---:R-:W-:Y:S01]  /*c000*/  FADD.FTZ R27, R45.reuse, R38 ;  /* 0x000000262d1b7221 */ /* 0x044fe20000010000 */
[----:B------:R-:W-:Y:S01]  /*c010*/  F2FP.BF16.F32.PACK_AB R128, R45, R128 ;  /* 0x000000802d80723e */ /* 0x000fe200000010ff */
[-C--:B------:R-:W-:Y:S01]  /*c020*/  FMUL.FTZ R109, R109, R65.reuse ;  /* 0x000000416d6d7220 */ /* 0x080fe20000410000 */
[-C--:B------:R-:W-:Y:S01]  /*c030*/  FMUL.FTZ R112, R112, R65.reuse ;  /* 0x0000004170707220 */ /* 0x080fe20000410000 */
[-C--:B------:R-:W-:Y:S01]  /*c040*/  FMUL.FTZ R113, R113, R65.reuse ;  /* 0x0000004171717220 */ /* 0x080fe20000410000 */
[-C--:B------:R-:W-:Y:S01]  /*c050*/  FMUL.FTZ R116, R116, R65.reuse ;  /* 0x0000004174747220 */ /* 0x080fe20000410000 */
[----:B------:R-:W-:Y:S01]  /*c060*/  FMUL.FTZ R117, R117, R65 ;  /* 0x0000004175757220 */ /* 0x000fe20000410000 */
[----:B------:R-:W2:Y:S01]  /*c070*/  MUFU.EX2 R137, R137 ;  /* 0x0000008900897308 */ /* 0x000ea20000000800 */
[----:B0-----:R-:W-:Y:S01]  /*c080*/  FADD.FTZ R36, R20, R5 ;  /* 0x0000000514247221 */ /* 0x001fe20000010000 */
[----:B------:R-:W-:Y:S01]  /*c090*/  F2FP.BF16.F32.PACK_AB R151, R8, R151 ;  /* 0x000000970897723e */ /* 0x000fe200000010ff */
[----:B------:R-:W-:Y:S01]  /*c0a0*/  VIADD R3, R3, 0xffffffff ;  /* 0xffffffff03037836 */ /* 0x000fe20000000000 */
[----:B------:R-:W-:Y:S01]  /*c0b0*/  F2FP.BF16.F32.PACK_AB R145, R10, R145 ;  /* 0x000000910a91723e */ /* 0x000fe200000010ff */
[----:B------:R-:W-:Y:S01]  /*c0c0*/  IMAD.MOV.U32 R6, RZ, RZ, R2 ;  /* 0x000000ffff067224 */ /* 0x000fe200078e0002 */
[----:B------:R-:W-:Y:S01]  /*c0d0*/  F2FP.BF16.F32.PACK_AB R147, R12, R147 ;  /* 0x000000930c93723e */ /* 0x000fe200000010ff */
[----:B------:R-:W-:Y:S01]  /*c0e0*/  IMAD.MOV.U32 R7, RZ, RZ, R0 ;  /* 0x000000ffff077224 */ /* 0x000fe200078e0000 */
[----:B------:R-:W0:Y:S01]  /*c0f0*/  MUFU.EX2 R49, R49 ;  /* 0x0000003100317308 */ /* 0x000e220000000800 */
[----:B---3--:R-:W-:Y:S01]  /*c100*/  FADD.FTZ R38, R130, R27 ;  /* 0x0000001b82267221 */ /* 0x008fe20000010000 */
[----:B------:R-:W-:-:S02]  /*c110*/  F2FP.BF16.F32.PACK_AB R141, R14, R141 ;  /* 0x0000008d0e8d723e */ /* 0x000fc400000010ff */
[----:B------:R-:W-:-:S04]  /*c120*/  F2FP.BF16.F32.PACK_AB R143, R20, R143 ;  /* 0x0000008f148f723e */ /* 0x000fc800000010ff */
[----:B------:R-:W3:Y:S01]  /*c130*/  MUFU.EX2 R24, R24 ;  /* 0x0000001800187308 */ /* 0x000ee20000000800 */
[----:B--2---:R-:W-:-:S07]  /*c140*/  FADD.FTZ R5, R137, R36 ;  /* 0x0000002489057221 */ /* 0x004fce0000010000 */
[----:B------:R-:W2:Y:S01]  /*c150*/  MUFU.EX2 R124, R124 ;  /* 0x0000007c007c7308 */ /* 0x000ea20000000800 */
[C---:B0-----:R-:W-:Y:S01]  /*c160*/  FADD.FTZ R9, R49.reuse, R38 ;  /* 0x0000002631097221 */ /* 0x041fe20000010000 */
[----:B------:R-:W-:-:S06]  /*c170*/  F2FP.BF16.F32.PACK_AB R130, R49, R130 ;  /* 0x000000823182723e */ /* 0x000fcc00000010ff */
[----:B------:R-:W0:Y:S01]  /*c180*/  MUFU.EX2 R139, R139 ;  /* 0x0000008b008b7308 */ /* 0x000e220000000800 */
[C---:B---3--:R-:W-:Y:S01]  /*c190*/  FADD.FTZ R36, R24.reuse, R5 ;  /* 0x0000000518247221 */ /* 0x048fe20000010000 */
[----:B------:R-:W-:-:S06]  /*c1a0*/  F2FP.BF16.F32.PACK_AB R137, R24, R137 ;  /* 0x000000891889723e */ /* 0x000fcc00000010ff */
[----:B------:R-:W3:Y:S01]  /*c1b0*/  MUFU.EX2 R53, R53 ;  /* 0x0000003500357308 */ /* 0x000ee20000000800 */
[----:B--2---:R-:W-:-:S07]  /*c1c0*/  FADD.FTZ R38, R124, R9 ;  /* 0x000000097c267221 */ /* 0x004fce0000010000 */
[----:B------:R-:W2:Y:S01]  /*c1d0*/  MUFU.EX2 R26, R55 ;  /* 0x00000037001a7308 */ /* 0x000ea20000000800 */
[----:B0-----:R-:W-:-:S07]  /*c1e0*/  FADD.FTZ R5, R139, R36 ;  /* 0x000000248b057221 */ /* 0x001fce0000010000 */
[----:B------:R-:W0:Y:S01]  /*c1f0*/  MUFU.EX2 R126, R126 ;  /* 0x0000007e007e7308 */ /* 0x000e220000000800 */
[C---:B---3--:R-:W-:Y:S01]  /*c200*/  FADD.FTZ R9, R53.reuse, R38 ;  /* 0x0000002635097221 */ /* 0x048fe20000010000 */
[----:B------:R-:W-:-:S06]  /*c210*/  F2FP.BF16.F32.PACK_AB R124, R53, R124 ;  /* 0x0000007c357c723e */ /* 0x000fcc00000010ff */
[----:B------:R-:W3:Y:S01]  /*c220*/  MUFU.EX2 R133, R133 ;  /* 0x0000008500857308 */ /* 0x000ee20000000800 */
[C---:B--2---:R-:W-:Y:S01]  /*c230*/  FADD.FTZ R36, R26.reuse, R5 ;  /* 0x000000051a247221 */ /* 0x044fe20000010000 */
[----:B------:R-:W-:-:S06]  /*c240*/  F2FP.BF16.F32.PACK_AB R139, R26, R139 ;  /* 0x0000008b1a8b723e */ /* 0x000fcc00000010ff */
[----:B------:R-:W2:Y:S01]  /*c250*/  MUFU.EX2 R57, R57 ;  /* 0x0000003900397308 */ /* 0x000ea20000000800 */
[----:B0-----:R-:W-:-:S07]  /*c260*/  FADD.FTZ R38, R126, R9 ;  /* 0x000000097e267221 */ /* 0x001fce0000010000 */
[----:B------:R-:W0:Y:S01]  /*c270*/  MUFU.EX2 R30, R30 ;  /* 0x0000001e001e7308 */ /* 0x000e220000000800 */
[----:B---3--:R-:W-:-:S07]  /*c280*/  FADD.FTZ R5, R133, R36 ;  /* 0x0000002485057221 */ /* 0x008fce0000010000 */
[----:B------:R-:W3:Y:S01]  /*c290*/  MUFU.EX2 R120, R120 ;  /* 0x0000007800787308 */ /* 0x000ee20000000800 */
[C---:B--2---:R-:W-:Y:S01]  /*c2a0*/  FADD.FTZ R9, R57.reuse, R38 ;  /* 0x0000002639097221 */ /* 0x044fe20000010000 */
[----:B------:R-:W-:-:S06]  /*c2b0*/  F2FP.BF16.F32.PACK_AB R126, R57, R126 ;  /* 0x0000007e397e723e */ /* 0x000fcc00000010ff */
[----:B------:R-:W2:Y:S01]  /*c2c0*/  MUFU.EX2 R135, R135 ;  /* 0x0000008700877308 */ /* 0x000ea20000000800 */
[C---:B0-----:R-:W-:Y:S01]  /*c2d0*/  FADD.FTZ R36, R30.reuse, R5 ;  /* 0x000000051e247221 */ /* 0x041fe20000010000 */
[----:B------:R-:W-:-:S06]  /*c2e0*/  F2FP.BF16.F32.PACK_AB R133, R30, R133 ;  /* 0x000000851e85723e */ /* 0x000fcc00000010ff */
[----:B------:R-:W0:Y:S01]  /*c2f0*/  MUFU.EX2 R61, R61 ;  /* 0x0000003d003d7308 */ /* 0x000e220000000800 */
[----:B---3--:R-:W-:-:S07]  /*c300*/  FADD.FTZ R38, R120, R9 ;  /* 0x0000000978267221 */ /* 0x008fce0000010000 */
        /* <DEDUP_REMOVED lines=9> */
[----:B--2---:R-:W-:Y:S01]  /*c3a0*/  FADD.FTZ R38, R122, R9 ;  /* 0x000000097a267221 */ /* 0x004fe20000010000 */
[----:B------:R-:W-:-:S03]  /*c3b0*/  F2FP.BF16.F32.PACK_AB R122, R69, R122 ;  /* 0x0000007a457a723e */ /* 0x000fc600000010ff */
[----:B------:R-:W-:-:S03]  /*c3c0*/  FADD.FTZ R5, R69, R38 ;  /* 0x0000002645057221 */ /* 0x000fc60000010000 */
[----:B------:R-:W2:Y:S01]  /*c3d0*/  MUFU.EX2 R131, R131 ;  /* 0x0000008300837308 */ /* 0x000ea20000000800 */
[----:B0-----:R-:W-:-:S07]  /*c3e0*/  FADD.FTZ R9, R129, R36 ;  /* 0x0000002481097221 */ /* 0x001fce0000010000 */
[----:B------:R-:W0:Y:S01]  /*c3f0*/  MUFU.EX2 R34, R34 ;  /* 0x0000002200227308 */ /* 0x000e220000000800 */
[C---:B---3--:R-:W-:Y:S01]  /*c400*/  FADD.FTZ R36, R32.reuse, R9 ;  /* 0x0000000920247221 */ /* 0x048fe20000010000 */
[----:B------:R-:W-:-:S06]  /*c410*/  F2FP.BF16.F32.PACK_AB R129, R32, R129 ;  /* 0x000000812081723e */ /* 0x000fcc00000010ff */
[----:B------:R-:W3:Y:S01]  /*c420*/  MUFU.EX2 R125, R125 ;  /* 0x0000007d007d7308 */ /* 0x000ee20000000800 */
[----:B--2---:R-:W-:-:S07]  /*c430*/  FADD.FTZ R9, R131, R36 ;  /* 0x0000002483097221 */ /* 0x004fce0000010000 */
[----:B------:R-:W2:Y:S01]  /*c440*/  MUFU.EX2 R75, R75 ;  /* 0x0000004b004b7308 */ /* 0x000ea20000000800 */
[C---:B0-----:R-:W-:Y:S01]  /*c450*/  FADD.FTZ R36, R34.reuse, R9 ;  /* 0x0000000922247221 */ /* 0x041fe20000010000 */
[----:B------:R-:W-:-:S06]  /*c460*/  F2FP.BF16.F32.PACK_AB R131, R34, R131 ;  /* 0x000000832283723e */ /* 0x000fcc00000010ff */
[----:B------:R-:W0:Y:S01]  /*c470*/  MUFU.EX2 R127, R78 ;  /* 0x0000004e007f7308 */ /* 0x000e220000000800 */
[----:B---3--:R-:W-:-:S07]  /*c480*/  FADD.FTZ R36, R125, R36 ;  /* 0x000000247d247221 */ /* 0x008fce0000010000 */
[----:B------:R-:W3:Y:S01]  /*c490*/  MUFU.EX2 R79, R79 ;  /* 0x0000004f004f7308 */ /* 0x000ee20000000800 */
[C---:B--2---:R-:W-:Y:S01]  /*c4a0*/  FADD.FTZ R36, R75.reuse, R36 ;  /* 0x000000244b247221 */ /* 0x044fe20000010000 */
[----:B------:R-:W-:-:S06]  /*c4b0*/  F2FP.BF16.F32.PACK_AB R125, R75, R125 ;  /* 0x0000007d4b7d723e */ /* 0x000fcc00000010ff */
        /* <DEDUP_REMOVED lines=9> */
[----:B------:R-:W-:-:S03]  /*c550*/  F2FP.BF16.F32.PACK_AB R121, R83, R121 ;  /* 0x000000795379723e */ /* 0x000fc600000010ff */
[----:B---3--:R-:W-:-:S04]  /*c560*/  FADD.FTZ R36, R123, R36 ;  /* 0x000000247b247221 */ /* 0x008fc80000010000 */
[C---:B--2---:R-:W-:Y:S01]  /*c570*/  FADD.FTZ R4, R28.reuse, R36 ;  /* 0x000000241c047221 */ /* 0x044fe20000010000 */
[----:B------:R-:W-:Y:S01]  /*c580*/  F2FP.BF16.F32.PACK_AB R123, R28, R123 ;  /* 0x0000007b1c7b723e */ /* 0x000fe200000010ff */
[----:B-1----:R-:W-:Y:S06]  /*c590*/  @P2 BRA `(.L_x_857) ;  /* 0xffffffd000b82947 */ /* 0x002fec000383ffff */
.L_x_840:
[----:B------:R-:W-:Y:S06]  /*c5a0*/  BAR.ARV 0x8, 0x200 ;  /* 0x0208000000007b1d */ /* 0x000fec0000002000 */
[----:B------:R-:W-:Y:S05]  /*c5b0*/  @!P0 BRA `(.L_x_858) ;  /* 0x0000000000048947 */ /* 0x000fea0003800000 */
[----:B------:R-:W-:Y:S01]  /*c5c0*/  BPT.TRAP 0x1 ;  /* 0x000000040000795c */ /* 0x000fe20000300000 */
.L_x_858:
[----:B------:R-:W-:Y:S01]  /*c5d0*/  ULEA UR5, UR37, UR45, 0x3 ;  /* 0x0000002d25057291 */ /* 0x000fe2000f8e183f */
[----:B------:R-:W-:-:S05]  /*c5e0*/  IMAD.U32 R3, RZ, RZ, UR36 ;  /* 0x00000024ff037e24 */ /* 0x000fca000f8e00ff */
[----:B------:R-:W-:-:S04]  /*c5f0*/  SHF.L.U32 R3, R3, 0x1f, RZ ;  /* 0x0000001f03037819 */ /* 0x000fc800000006ff */
[----:B------:R0:W1:Y:S01]  /*c600*/  SYNCS.PHASECHK.TRANS64.TRYWAIT P2, [UR5+0x16850], R3 ;  /* 0x01685003ff0075a7 */ /* 0x0000620008040145 */
[----:B------:R-:W-:Y:S05]  /*c610*/  @!P0 BRA `(.L_x_859) ;  /* 0x0000000000048947 */ /* 0x000fea0003800000 */
[----:B------:R-:W-:Y:S01]  /*c620*/  BPT.TRAP 0x1 ;  /* 0x000000040000795c */ /* 0x000fe20000300000 */
.L_x_859:
[----:B-1----:R-:W-:Y:S05]  /*c630*/  @P2 BRA `(.L_x_860) ;  /* 0x0000000000082947 */ /* 0x002fea0003800000 */
[----:B------:R-:W1:Y:S02]  /*c640*/  SYNCS.PHASECHK.TRANS64.TRYWAIT P0, [UR5+0x16850], R3 ;  /* 0x01685003ff0075a7 */ /* 0x000e640008000145 */
[----:B-1----:R-:W-:Y:S05]  /*c650*/  @!P0 BRA `(.L_x_861) ;  /* 0x0000005c00d88947 */ /* 0x002fea0003800000 */
.L_x_860:
[----:B------:R-:W-:Y:S01]  /*c660*/  UIADD3 UR45, UR45, 0x400, URZ ;  /* 0x000004002d2d7890 */ /* 0x000fe2000fffe03f */
[----:B------:R-:W-:Y:S01]  /*c670*/  WARPGROUP.ARRIVE ;  /* 0x00000000000079c5 */ /* 0x000fe20000000000 */
[----:B------:R-:W-:Y:S01]  /*c680*/  UMOV UR7, 0x40000040 ;  /* 0x4000004000077882 */ /* 0x000fe20000000000 */
[----:B-1----:R-:W1:Y:S01]  /*c690*/  SHFL.BFLY PT, R6, R5, 0x2, 0x1f ;  /* 0x0c401f0005067f89 */ /* 0x002e6200000e0000 */
[----:B------:R-:W-:Y:S01]  /*c6a0*/  USHF.R.U32.HI UR45, URZ, 0x4, UR45 ;  /* 0x000000043f2d7899 */ /* 0x000fe2000801162d */
[----:B------:R-:W-:Y:S01]  /*c6b0*/  CS2R R34, SRZ ;  /* 0x0000000000227805 */ /* 0x000fe2000001ff00 */
[----:B------:R-:W-:Y:S01]  /*c6c0*/  IMAD.U32 R10, RZ, RZ, UR10 ;  /* 0x0000000aff0a7e24 */ /* 0x000fe2000f8e00ff */
[----:B0-----:R-:W0:Y:S01]  /*c6d0*/  SHFL.BFLY PT, R3, R4, 0x2, 0x1f ;  /* 0x0c401f0004037f89 */ /* 0x001e2200000e0000 */
[----:B------:R-:W-:Y:S01]  /*c6e0*/  ULOP3.LUT UR4, UR45, 0x3fff, URZ, 0xc0, !UPT ;  /* 0x00003fff2d047892 */ /* 0x000fe2000f8ec03f */
[----:B------:R-:W-:Y:S01]  /*c6f0*/  IMAD.MOV.U32 R25, RZ, RZ, -0x800000 ;  /* 0xff800000ff197424 */ /* 0x000fe200078e00ff */
[----:B------:R-:W-:Y:S01]  /*c700*/  UIADD3 UR46, UR46, 0x1, URZ ;  /* 0x000000012e2e7890 */ /* 0x000fe2000fffe03f */
[----:B------:R-:W-:Y:S01]  /*c710*/  IMAD.MOV.U32 R24, RZ, RZ, -0x800000 ;  /* 0xff800000ff187424 */ /* 0x000fe200078e00ff */
[----:B------:R-:W-:-:S02]  /*c720*/  ULEA UR4, UR37, UR4, 0xa ;  /* 0x0000000425047291 */ /* 0x000fc4000f8e503f */
[----:B------:R-:W-:-:S04]  /*c730*/  UIADD3 UR37, UR37, 0x1, URZ ;  /* 0x0000000125257890 */ /* 0x000fc8000fffe03f */
[----:B------:R-:W-:Y:S01]  /*c740*/  UISETP.NE.AND UP0, UPT, UR37, 0x2, UPT ;  /* 0x000000022500788c */ /* 0x000fe2000bf05270 */
[----:B------:R-:W-:Y:S02]  /*c750*/  UMOV UR6, UR4 ;  /* 0x0000000400067c82 */ /* 0x000fe40008000000 */
[----:B------:R-:W-:Y:S01]  /*c760*/  HGMMA.64x64x16.F32.BF16 R88, R148, gdesc[UR4].tnspB, R88, gsb0 ;  /* 0x40e0000494587df0 */ /* 0x000fe20008001858 */
[----:B------:R-:W-:Y:S01]  /*c770*/  UIADD3 UR6, UR4, 0x80, URZ ;  /* 0x0000008004067890 */ /* 0x000fe2000fffe03f */
[----:B------:R-:W-:Y:S01]  /*c780*/  UMOV UR7, 0x40000040 ;  /* 0x4000004000077882 */ /* 0x000fe20000000000 */
[----:B------:R-:W-:Y:S01]  /*c790*/  USEL UR37, UR37, URZ, UP0 ;  /* 0x0000003f25257287 */ /* 0x000fe20008000000 */
[----:B-1----:R-:W-:Y:S01]  /*c7a0*/  FADD.FTZ R6, R6, R5 ;  /* 0x0000000506067221 */ /* 0x002fe20000010000 */
[----:B0-----:R-:W-:-:S04]  /*c7b0*/  FADD.FTZ R7, R3, R4 ;  /* 0x0000000403077221 */ /* 0x001fc80000010000 */
[----:B------:R-:W0:Y:S04]  /*c7c0*/  SHFL.BFLY PT, R3, R6, 0x1, 0x1f ;  /* 0x0c201f0006037f89 */ /* 0x000e2800000e0000 */
[----:B------:R-:W1:Y:S01]  /*c7d0*/  SHFL.BFLY PT, R8, R7, 0x1, 0x1f ;  /* 0x0c201f0007087f89 */ /* 0x000e6200000e0000 */
[----:B0-----:R-:W-:Y:S01]  /*c7e0*/  FADD.FTZ R9, R6, R3 ;  /* 0x0000000306097221 */ /* 0x001fe20000010000 */
[----:B------:R-:W-:Y:S02]  /*c7f0*/  IMAD.U32 R6, RZ, RZ, UR5 ;  /* 0x00000005ff067e24 */ /* 0x000fe4000f8e00ff */
[----:B------:R-:W-:Y:S02]  /*c800*/  IMAD.U32 R3, RZ, RZ, UR10 ;  /* 0x0000000aff037e24 */ /* 0x000fe4000f8e00ff */
[----:B-1----:R-:W-:Y:S01]  /*c810*/  FADD.FTZ R8, R7, R8 ;  /* 0x0000000807087221 */ /* 0x002fe20000010000 */
[----:B------:R-:W-:Y:S01]  /*c820*/  FSETP.NE.FTZ.AND P0, PT, R9, RZ, PT ;  /* 0x000000ff0900720b */ /* 0x000fe20003f15000 */
[----:B------:R-:W-:-:S03]  /*c830*/  @!P1 VIADD R6, R6, 0x16860 ;  /* 0x0001686006069836 */ /* 0x000fc60000000000 */
[----:B------:R-:W-:Y:S02]  /*c840*/  FSETP.NE.FTZ.AND P2, PT, R8, RZ, PT ;  /* 0x000000ff0800720b */ /* 0x000fe40003f55000 */
[----:B------:R-:W-:-:S07]  /*c850*/  @!P1 PRMT R6, RZ, 0x654, R6 ;  /* 0x00000654ff069816 */ /* 0x000fce0000000006 */
[----:B------:R-:W0:Y:S01]  /*c860*/  @P0 MUFU.LG2 R4, R9 ;  /* 0x0000000900040308 */ /* 0x000e220000000c00 */
[----:B------:R-:W-:-:S03]  /*c870*/  @P0 FMUL.FTZ R3, R3, 0.69314718246459960938 ;  /* 0x3f31721803030820 */ /* 0x000fc60000410000 */
[----:B------:R-:W-:-:S04]  /*c880*/  @P2 FMUL.FTZ R10, R10, 0.69314718246459960938 ;  /* 0x3f3172180a0a2820 */ /* 0x000fc80000410000 */
[----:B------:R-:W1:Y:S08]  /*c890*/  @P2 MUFU.LG2 R5, R8 ;  /* 0x0000000800052308 */ /* 0x000e700000000c00 */
[----:B------:R-:W2:Y:S01]  /*c8a0*/  @P0 MUFU.RCP R34, R9 ;  /* 0x0000000900220308 */ /* 0x000ea20000001000 */
[----:B0-----:R-:W-:-:S04]  /*c8b0*/  @P0 FMUL.FTZ R4, R4, 0.69314718246459960938 ;  /* 0x3f31721804040820 */ /* 0x001fc80000410000 */
[----:B------:R-:W-:Y:S01]  /*c8c0*/  @P0 FFMA.FTZ R25, R3, R2, R4 ;  /* 0x0000000203190223 */ /* 0x000fe20000010004 */
[----:B------:R-:W-:Y:S02]  /*c8d0*/  PLOP3.LUT P0, PT, PT, PT, PT, 0x8, 0x0 ;  /* 0x000000000000781c */ /* 0x000fe40003f0e170 */
[----:B------:R-:W0:Y:S01]  /*c8e0*/  @P2 MUFU.RCP R35, R8 ;  /* 0x0000000800232308 */ /* 0x000e220000001000 */
[----:B------:R-:W-:Y:S02]  /*c8f0*/  WARPGROUP.DEPBAR.LE gsb0, 0x0 ;  /* 0x00008000000079c5 */ /* 0x000fe40000010000 */
[----:B------:R-:W-:Y:S01]  /*c900*/  WARPGROUP.ARRIVE ;  /* 0x00000000000079c5 */ /* 0x000fe20000000000 */
[----:B-1----:R-:W-:-:S04]  /*c910*/  @P2 FMUL.FTZ R5, R5, 0.69314718246459960938 ;  /* 0x3f31721805052820 */ /* 0x002fc80000410000 */
[----:B------:R-:W-:Y:S01]  /*c920*/  @P2 FFMA.FTZ R24, R10, R0, R5 ;  /* 0x000000000a182223 */ /* 0x000fe20000010005 */
        /* <DEDUP_REMOVED lines=23> */
[----:B------:R-:W-:Y:S01]  /*caa0*/  UIADD3 UR4, UR4, 0x380, URZ ;  /* 0x0000038004047890 */ /* 0x000fe2000fffe03f */
[----:B------:R-:W-:Y:S02]  /*cab0*/  WARPGROUP.DEPBAR.LE gsb0, 0x0 ;  /* 0x00008000000079c5 */ /* 0x000fe40000010000 */
[----:B------:R-:W-:-:S06]  /*cac0*/  WARPGROUP.ARRIVE ;  /* 0x00000000000079c5 */ /* 0x000fcc0000000000 */
[----:B------:R-:W-:Y:S01]  /*cad0*/  HGMMA.64x64x16.F32.BF16 R88, R124, gdesc[UR4].tnspB, R88, gsb0 ;  /* 0x40e000047c587df0 */ /* 0x000fe20008001858 */
[----:B------:R-:W-:Y:S01]  /*cae0*/  UMOV UR6, UR4 ;  /* 0x0000000400067c82 */ /* 0x000fe20008000000 */
[----:B------:R-:W-:Y:S01]  /*caf0*/  UMOV UR7, 0x40000040 ;  /* 0x4000004000077882 */ /* 0x000fe20000000000 */
[----:B------:R-:W-:-:S04]  /*cb00*/  USEL UR4, URZ, 0x1, UP0 ;  /* 0x000000013f047887 */ /* 0x000fc80008000000 */
[----:B------:R-:W-:Y:S01]  /*cb10*/  ULOP3.LUT UR36, UR36, UR4, URZ, 0x3c, !UPT ;  /* 0x0000000424247292 */ /* 0x000fe2000f8e3c3f */
[----:B------:R-:W-:Y:S02]  /*cb20*/  WARPGROUP.DEPBAR.LE gsb0, 0x0 ;  /* 0x00008000000079c5 */ /* 0x000fe40000010000 */
[----:B------:R-:W-:-:S06]  /*cb30*/  WARPGROUP.ARRIVE ;  /* 0x00000000000079c5 */ /* 0x000fcc0000000000 */
[----:B------:R-:W-:Y:S03]  /*cb40*/  HGMMA.64x64x16.F32.BF16 R88, R120, gdesc[UR4].tnspB, R88, gsb0 ;  /* 0x40e0000478587df0 */ /* 0x000fe60008001858 */
        /* <DEDUP_REMOVED lines=33> */
[----:B-1----:R-:W-:-:S07]  /*cd60*/  FMUL.FTZ R35, R119, R35 ;  /* 0x0000002377237220 */ /* 0x002fce0000410000 */
.L_x_791:
[----:B------:R-:W0:Y:S01]  /*cd70*/  S2R R3, SR_CgaCtaId ;  /* 0x0000000000037919 */ /* 0x000e220000008800 */
[----:B------:R-:W-:Y:S01]  /*cd80*/  MOV R0, 0x400 ;  /* 0x0000040000007802 */ /* 0x000fe20000000f00 */
[----:B------:R-:W-:Y:S01]  /*cd90*/  BSSY B0, `(.L_x_862) ;  /* 0x0000144000007945 */ /* 0x000fe20003800000 */
[----:B------:R-:W-:Y:S02]  /*cda0*/  BAR.SYNC.DEFER_BLOCKING 0x5, 0x200 ;  /* 0x0148000000007b1d */ /* 0x000fe40000010000 */
[----:B0-----:R-:W-:-:S05]  /*cdb0*/  LEA R0, R3, R0, 0x18 ;  /* 0x0000000003007211 */ /* 0x001fca00078ec0ff */
[----:B------:R-:W0:Y:S02]  /*cdc0*/  LDS R2, [R0+0x168d0] ;  /* 0x0168d00000027984 */ /* 0x000e240000000800 */
[----:B0-----:R-:W-:Y:S01]  /*cdd0*/  R2UR UR4, R2 ;  /* 0x00000000020472ca */ /* 0x001fe200000e0000 */
[----:B------:R-:W-:Y:S06]  /*cde0*/  BAR.ARV 0x4, 0x200 ;  /* 0x0108000000007b1d */ /* 0x000fec0000002000 */
[----:B------:R-:W-:Y:S08]  /*cdf0*/  @P0 BRA `(.L_x_863) ;  /* 0x0000000c00180947 */ /* 0x000ff00003800000 */
[----:B------:R-:W0:Y:S01]  /*ce00*/  S2R R5, SR_SWINHI ;  /* 0x0000000000057919 */ /* 0x000e220000002f00 */
[----:B------:R-:W1:Y:S01]  /*ce10*/  LDC R30, c[0x0][0xbe8] ;  /* 0x0002fa00ff1e7b82 */ /* 0x000e620000000800 */
[----:B------:R-:W-:Y:S01]  /*ce20*/  USHF.R.S32.HI UR12, URZ, 0x1f, UR42 ;  /* 0x0000001f3f0c7899 */ /* 0x000fe2000801142a */
[----:B------:R-:W-:Y:S01]  /*ce30*/  VIADD R47, R17, UR39 ;  /* 0x00000027112f7c36 */ /* 0x000fe20008000000 */
[----:B------:R-:W-:Y:S01]  /*ce40*/  ULDC.64 UR8, c[0x0][0xb90] ;  /* 0x0002e40000087ab9 */ /* 0x000fe20000000a00 */
[----:B------:R-:W-:Y:S01]  /*ce50*/  USHF.R.S32.HI UR13, URZ, 0x1f, UR40 ;  /* 0x0000001f3f0d7899 */ /* 0x000fe20008011428 */
[----:B------:R-:W-:Y:S01]  /*ce60*/  F2FP.BF16.F32.PACK_AB R12, R12, R41 ;  /* 0x000000290c0c723e */ /* 0x000fe200000010ff */
[----:B------:R-:W-:Y:S01]  /*ce70*/  UIMAD UR5, UR12, UR8, URZ ;  /* 0x000000080c0572a4 */ /* 0x000fe2000f8e023f */
[----:B------:R-:W-:Y:S01]  /*ce80*/  F2FP.BF16.F32.PACK_AB R13, R13, R106 ;  /* 0x0000006a0d0d723e */ /* 0x000fe200000010ff */
[----:B------:R-:W-:Y:S01]  /*ce90*/  UIMAD.WIDE.U32 UR6, UR42, UR8, URZ ;  /* 0x000000082a0672a5 */ /* 0x000fe2000f8e003f */
[----:B------:R-:W-:Y:S01]  /*cea0*/  F2FP.BF16.F32.PACK_AB R14, R14, R37 ;  /* 0x000000250e0e723e */ /* 0x000fe200000010ff */
[----:B------:R-:W-:Y:S01]  /*ceb0*/  UIMAD UR5, UR42, UR9, UR5 ;  /* 0x000000092a0572a4 */ /* 0x000fe2000f8e0205 */
[----:B------:R-:W-:Y:S01]  /*cec0*/  F2FP.BF16.F32.PACK_AB R15, R15, R110 ;  /* 0x0000006e0f0f723e */ /* 0x000fe200000010ff */
[----:B------:R-:W-:Y:S01]  /*ced0*/  ULDC.64 UR10, c[0x0][0xb98] ;  /* 0x0002e600000a7ab9 */ /* 0x000fe20000000a00 */
[----:B------:R-:W-:Y:S01]  /*cee0*/  F2FP.BF16.F32.PACK_AB R32, R32, R29 ;  /* 0x0000001d2020723e */ /* 0x000fe200000010ff */
[----:B------:R-:W-:Y:S01]  /*cef0*/  UIMAD UR8, UR13, UR10, URZ ;  /* 0x0000000a0d0872a4 */ /* 0x000fe2000f8e023f */
[----:B------:R-:W-:Y:S01]  /*cf00*/  F2FP.BF16.F32.PACK_AB R33, R33, R114 ;  /* 0x000000722121723e */ /* 0x000fe200000010ff */
[----:B------:R-:W-:Y:S01]  /*cf10*/  UIADD3 UR7, UR7, UR5, URZ ;  /* 0x0000000507077290 */ /* 0x000fe2000fffe03f */
[----:B------:R-:W-:Y:S01]  /*cf20*/  F2FP.BF16.F32.PACK_AB R34, R34, R21 ;  /* 0x000000152222723e */ /* 0x000fe200000010ff */
[----:B------:R-:W-:Y:S01]  /*cf30*/  UIMAD UR8, UR40, UR11, UR8 ;  /* 0x0000000b280872a4 */ /* 0x000fe2000f8e0208 */
[----:B------:R-:W-:Y:S01]  /*cf40*/  F2FP.BF16.F32.PACK_AB R35, R35, R118 ;  /* 0x000000762323723e */ /* 0x000fe200000010ff */
[----:B------:R-:W-:Y:S01]  /*cf50*/  UIMAD.WIDE.U32 UR6, UR40, UR10, UR6 ;  /* 0x0000000a280672a5 */ /* 0x000fe2000f8e0006 */
[----:B------:R-:W-:-:S02]  /*cf60*/  ULDC UR5, c[0x0][0xa88] ;  /* 0x0002a20000057ab9 */ /* 0x000fc40000000800 */
[----:B------:R-:W-:Y:S01]  /*cf70*/  ULDC.64 UR10, c[0x0][0xaf0] ;  /* 0x0002bc00000a7ab9 */ /* 0x000fe20000000a00 */
[----:B------:R-:W-:Y:S01]  /*cf80*/  BAR.SYNC.DEFER_BLOCKING 0x1, 0x180 ;  /* 0x0046000000007b1d */ /* 0x000fe20000010000 */
[----:B-1----:R-:W-:Y:S01]  /*cf90*/  ISETP.NE.AND P1, PT, R30, 0x1, PT ;  /* 0x000000011e00780c */ /* 0x002fe20003f25270 */
[----:B------:R-:W-:-:S04]  /*cfa0*/  IMAD.U32 R36, RZ, RZ, UR8 ;  /* 0x00000008ff247e24 */ /* 0x000fc8000f8e00ff */
[----:B------:R-:W-:Y:S01]  /*cfb0*/  ULDC.64 UR8, c[0x0][0xae8] ;  /* 0x0002ba0000087ab9 */ /* 0x000fe20000000a00 */
[----:B------:R-:W-:Y:S02]  /*cfc0*/  MOV R2, R0 ;  /* 0x0000000000027202 */ /* 0x000fe40000000f00 */
[----:B0-----:R-:W-:Y:S01]  /*cfd0*/  MOV R3, R5 ;  /* 0x0000000500037202 */ /* 0x001fe20000000f00 */
[----:B------:R-:W-:Y:S02]  /*cfe0*/  IMAD R5, R152, 0x40, R19 ;  /* 0x0000004098057824 */ /* 0x000fe400078e0213 */
[--C-:B------:R-:W-:Y:S02]  /*cff0*/  IMAD.WIDE R10, R156, 0x2, R2.reuse ;  /* 0x000000029c0a7825 */ /* 0x100fe400078e0202 */
[----:B------:R-:W0:Y:S02]  /*d000*/  @P1 LDC R20, c[0x0][0xbec] ;  /* 0x0002fb00ff141b82 */ /* 0x000e240000000800 */
[----:B------:R-:W-:Y:S01]  /*d010*/  IMAD.WIDE R2, R5, 0x2, R2 ;  /* 0x0000000205027825 */ /* 0x000fe200078e0202 */
[----:B------:R-:W-:-:S02]  /*d020*/  LOP3.LUT R4, R10, 0x380, RZ, 0xc0, !PT ;  /* 0x000003800a047812 */ /* 0x000fc400078ec0ff */
[----:B------:R-:W-:Y:S02]  /*d030*/  IADD3 R39, P0, R10, 0x60, RZ ;  /* 0x000000600a277810 */ /* 0x000fe40007f1e0ff */
[----:B------:R-:W-:Y:S01]  /*d040*/  SHF.R.U64 R5, R4, 0x3, RZ ;  /* 0x0000000304057819 */ /* 0x000fe200000012ff */
[----:B------:R-:W1:Y:S01]  /*d050*/  @P1 LDC R45, c[0x0][0xbf0] ;  /* 0x0002fc00ff2d1b82 */ /* 0x000e620000000800 */
[----:B------:R-:W-:Y:S01]  /*d060*/  LOP3.LUT R4, R39, 0x380, RZ, 0xc0, !PT ;  /* 0x0000038027047812 */ /* 0x000fe200078ec0ff */
[----:B------:R-:W-:Y:S01]  /*d070*/  IMAD.X R9, RZ, RZ, R11, P0 ;  /* 0x000000ffff097224 */ /* 0x000fe200000e060b */
[----:B------:R-:W-:Y:S02]  /*d080*/  IADD3 R27, P3, R10, 0x20, RZ ;  /* 0x000000200a1b7810 */ /* 0x000fe40007f7e0ff */
[----:B------:R-:W-:Y:S02]  /*d090*/  SHF.R.U64 R4, R4, 0x3, RZ ;  /* 0x0000000304047819 */ /* 0x000fe400000012ff */
[----:B------:R-:W-:-:S02]  /*d0a0*/  IADD3 R31, P2, R10, 0x40, RZ ;  /* 0x000000400a1f7810 */ /* 0x000fc40007f5e0ff */
[----:B------:R-:W-:Y:S02]  /*d0b0*/  LOP3.LUT R8, R4, R39, RZ, 0x3c, !PT ;  /* 0x0000002704087212 */ /* 0x000fe400078e3cff */
[----:B------:R-:W-:Y:S01]  /*d0c0*/  LOP3.LUT R4, R27, 0x380, RZ, 0xc0, !PT ;  /* 0x000003801b047812 */ /* 0x000fe200078ec0ff */
[----:B------:R-:W-:Y:S01]  /*d0d0*/  IMAD.X R7, RZ, RZ, R11, P2 ;  /* 0x000000ffff077224 */ /* 0x000fe200010e060b */
[----:B------:R-:W-:Y:S02]  /*d0e0*/  LOP3.LUT R6, R31, 0x380, RZ, 0xc0, !PT ;  /* 0x000003801f067812 */ /* 0x000fe400078ec0ff */
[----:B------:R-:W-:Y:S01]  /*d0f0*/  SHF.R.U64 R4, R4, 0x3, RZ ;  /* 0x0000000304047819 */ /* 0x000fe200000012ff */
[----:B0-----:R-:W-:Y:S01]  /*d100*/  @P1 IMAD.HI.U32 R20, R47, R20, RZ ;  /* 0x000000142f141227 */ /* 0x001fe200078e00ff */
[----:B------:R-:W-:Y:S02]  /*d110*/  SHF.R.U64 R6, R6, 0x3, RZ ;  /* 0x0000000306067819 */ /* 0x000fe400000012ff */
[----:B------:R-:W-:-:S02]  /*d120*/  IADD3 R39, P2, R2, 0x3000, RZ ;  /* 0x0000300002277810 */ /* 0x000fc40007f5e0ff */
[----:B------:R-:W-:Y:S01]  /*d130*/  LOP3.LUT R4, R4, R27, RZ, 0x3c, !PT ;  /* 0x0000001b04047212 */ /* 0x000fe200078e3cff */
[----:B------:R-:W-:Y:S01]  /*d140*/  IMAD.MOV.U32 R27, RZ, RZ, R47 ;  /* 0x000000ffff1b7224 */ /* 0x000fe200078e002f */
[----:B------:R-:W-:Y:S01]  /*d150*/  LOP3.LUT R6, R6, R31, RZ, 0x3c, !PT ;  /* 0x0000001f06067212 */ /* 0x000fe200078e3cff */
[----:B------:R-:W-:Y:S01]  /*d160*/  IMAD.X R21, RZ, RZ, R3, P2 ;  /* 0x000000ffff157224 */ /* 0x000fe200010e0603 */
[----:B------:R-:W-:Y:S02]  /*d170*/  LOP3.LUT R31, R39, 0x380, RZ, 0xc0, !PT ;  /* 0x00000380271f7812 */ /* 0x000fe400078ec0ff */
[----:B-1----:R-:W-:Y:S02]  /*d180*/  @P1 SHF.R.U32.HI R27, RZ, R45, R20 ;  /* 0x0000002dff1b1219 */ /* 0x002fe40000011614 */
[----:B------:R-:W-:Y:S02]  /*d190*/  SHF.R.U64 R20, R31, 0x3, RZ ;  /* 0x000000031f147819 */ /* 0x000fe400000012ff */
[----:B------:R-:W-:Y:S01]  /*d1a0*/  LOP3.LUT R10, R5, R10, RZ, 0x3c, !PT ;  /* 0x0000000a050a7212 */ /* 0x000fe200078e3cff */
[----:B------:R-:W-:Y:S01]  /*d1b0*/  IMAD.MOV R31, RZ, RZ, -R27 ;  /* 0x000000ffff1f7224 */ /* 0x000fe200078e0a1b */
[----:B------:R-:W-:Y:S01]  /*d1c0*/  MOV R40, R8 ;  /* 0x0000000800287202 */ /* 0x000fe20000000f00 */
[----:B------:R-:W-:Y:S01]  /*d1d0*/  IMAD.X R5, RZ, RZ, R11, P3 ;  /* 0x000000ffff057224 */ /* 0x000fe200018e060b */
[----:B------:R-:W-:Y:S01]  /*d1e0*/  MOV R44, R10 ;  /* 0x0000000a002c7202 */ /* 0x000fe20000000f00 */
[----:B------:R-:W-:Y:S01]  /*d1f0*/  IMAD R31, R30, R31, R47 ;  /* 0x0000001f1e1f7224 */ /* 0x000fe200078e022f */
[----:B------:R-:W-:-:S02]  /*d200*/  SHF.R.S32.HI R11, RZ, 0x1f, R27 ;  /* 0x0000001fff0b7819 */ /* 0x000fc4000001141b */
[----:B------:R-:W-:Y:S02]  /*d210*/  IADD3 R10, P0, R27, UR6, RZ ;  /* 0x000000061b0a7c10 */ /* 0x000fe4000ff1e0ff */
[----:B------:R-:W-:Y:S02]  /*d220*/  SHF.R.S32.HI R27, RZ, 0x1f, R31 ;  /* 0x0000001fff1b7819 */ /* 0x000fe4000001141f */
[----:B------:R-:W-:Y:S01]  /*d230*/  IADD3.X R11, R11, UR7, R36, P0, !PT ;  /* 0x000000070b0b7c10 */ /* 0x000fe200087fe424 */
[----:B------:R-:W-:Y:S01]  /*d240*/  ULDC.64 UR6, c[0x0][0xb88] ;  /* 0x0002e20000067ab9 */ /* 0x000fe20000000a00 */
[----:B------:R-:W-:Y:S01]  /*d250*/  IADD3 R43, P3, R2, 0x1800, RZ ;  /* 0x00001800022b7810 */ /* 0x000fe20007f7e0ff */
[----:B------:R-:W-:Y:S01]  /*d260*/  IMAD R8, R27, UR6, RZ ;  /* 0x000000061b087c24 */ /* 0x000fe2000f8e02ff */
[----:B------:R-:W-:Y:S01]  /*d270*/  MOV R42, R6 ;  /* 0x00000006002a7202 */ /* 0x000fe20000000f00 */
[----:B------:R-:W-:Y:S01]  /*d280*/  IMAD.WIDE.U32 R6, R31, UR6, R10 ;  /* 0x000000061f067c25 */ /* 0x000fe2000f8e000a */
[----:B------:R-:W-:-:S02]  /*d290*/  LOP3.LUT R28, R43, 0x380, RZ, 0xc0, !PT ;  /* 0x000003802b1c7812 */ /* 0x000fc400078ec0ff */
[----:B------:R-:W-:Y:S01]  /*d2a0*/  LOP3.LUT P0, RZ, R153, 0x3, RZ, 0xc0, !PT ;  /* 0x0000000399ff7812 */ /* 0x000fe2000780c0ff */
[----:B------:R-:W-:Y:S01]  /*d2b0*/  IMAD R9, R31, UR7, R8 ;  /* 0x000000071f097c24 */ /* 0x000fe2000f8e0208 */
[----:B------:R-:W-:Y:S01]  /*d2c0*/  ULDC.64 UR6, c[0x0][0xb50] ;  /* 0x0002d40000067ab9 */ /* 0x000fe20000000a00 */
[----:B------:R-:W-:Y:S01]  /*d2d0*/  VIADD R10, R155, UR39 ;  /* 0x000000279b0a7c36 */ /* 0x000fe20008000000 */
[----:B------:R-:W-:Y:S01]  /*d2e0*/  SHF.R.U64 R28, R28, 0x3, RZ ;  /* 0x000000031c1c7819 */ /* 0x000fe200000012ff */
[----:B------:R-:W-:Y:S01]  /*d2f0*/  IMAD R31, R30, UR5, RZ ;  /* 0x000000051e1f7c24 */ /* 0x000fe2000f8e02ff */
[----:B------:R-:W-:Y:S01]  /*d300*/  LEA R36, P5, R6, UR6, 0x2 ;  /* 0x0000000606247c11 */ /* 0x000fe2000f8a10ff */
[----:B------:R-:W-:Y:S01]  /*d310*/  IMAD.IADD R7, R7, 0x1, R9 ;  /* 0x0000000107077824 */ /* 0x000fe200078e0209 */
[----:B------:R-:W-:Y:S01]  /*d320*/  LOP3.LUT R28, R28, R43, RZ, 0x3c, !PT ;  /* 0x0000002b1c1c7212 */ /* 0x000fe200078e3cff */
[C---:B------:R-:W-:Y:S01]  /*d330*/  VIADD R8, R10.reuse, 0x8 ;  /* 0x000000080a087836 */ /* 0x040fe20000000000 */
[----:B------:R-:W-:Y:S01]  /*d340*/  MOV R43, R4 ;  /* 0x00000004002b7202 */ /* 0x000fe20000000f00 */
[----:B------:R-:W-:Y:S01]  /*d350*/  SHFL.IDX PT, R38, R36, 0x1, 0x1c1f ;  /* 0x003c1f0024267f89 */ /* 0x000fe200000e0000 */
[----:B------:R-:W-:Y:S01]  /*d360*/  ISETP.GE.OR P4, PT, R10, R31, P0 ;  /* 0x0000001f0a00720c */ /* 0x000fe20000786670 */
[----:B------:R-:W-:Y:S01]  /*d370*/  IMAD.X R29, RZ, RZ, R3, P3 ;  /* 0x000000ffff1d7224 */ /* 0x000fe200018e0603 */
[----:B------:R-:W-:-:S02]  /*d380*/  LEA.HI.X R45, R6, UR7, R7, 0x2, P5 ;  /* 0x00000007062d7c11 */ /* 0x000fc4000a8f1407 */
[----:B------:R-:W-:Y:S02]  /*d390*/  ISETP.GE.OR P0, PT, R8, R31, P0 ;  /* 0x0000001f0800720c */ /* 0x000fe40000706670 */
[----:B------:R-:W-:Y:S01]  /*d3a0*/  F2FP.BF16.F32.PACK_AB R4, R89, R26 ;  /* 0x0000001a5904723e */ /* 0x000fe200000010ff */
[----:B------:R-:W-:Y:S01]  /*d3b0*/  SHFL.IDX PT, R27, R45, RZ, 0x1c1f ;  /* 0x001c1fff2d1b7589 */ /* 0x000fe200000e0000 */
[----:B------:R-:W-:Y:S02]  /*d3c0*/  F2FP.BF16.F32.PACK_AB R5, R91, R90 ;  /* 0x0000005a5b05723e */ /* 0x000fe400000010ff */
[----:B------:R-:W-:Y:S01]  /*d3d0*/  F2FP.BF16.F32.PACK_AB R6, R93, R92 ;  /* 0x0000005c5d06723e */ /* 0x000fe200000010ff */
[----:B------:R0:W1:Y:S01]  /*d3e0*/  SHFL.IDX PT, R26, R36, RZ, 0x1c1f ;  /* 0x001c1fff241a7589 */ /* 0x00006200000e0000 */
[----:B------:R-:W-:Y:S02]  /*d3f0*/  F2FP.BF16.F32.PACK_AB R7, R95, R94 ;  /* 0x0000005e5f07723e */ /* 0x000fe400000010ff */
[----:B------:R-:W-:-:S02]  /*d400*/  F2FP.BF16.F32.PACK_AB R8, R97, R96 ;  /* 0x000000606108723e */ /* 0x000fc400000010ff */
[----:B------:R-:W-:Y:S01]  /*d410*/  F2FP.BF16.F32.PACK_AB R9, R99, R98 ;  /* 0x000000626309723e */ /* 0x000fe200000010ff */
[----:B------:R-:W-:Y:S01]  /*d420*/  STSM.16.M88.4 [R44], R4 ;  /* 0x000000042c007844 */ /* 0x000fe20000000200 */
[----:B------:R-:W-:Y:S02]  /*d430*/  F2FP.BF16.F32.PACK_AB R10, R101, R100 ;  /* 0x00000064650a723e */ /* 0x000fe400000010ff */
[----:B------:R-:W-:Y:S02]  /*d440*/  F2FP.BF16.F32.PACK_AB R11, R103, R102 ;  /* 0x00000066670b723e */ /* 0x000fe400000010ff */
[----:B------:R-:W-:Y:S02]  /*d450*/  LOP3.LUT R20, R20, R39, RZ, 0x3c, !PT ;  /* 0x0000002714147212 */ /* 0x000fe400078e3cff */
[----:B------:R-:W2:Y:S01]  /*d460*/  SHFL.IDX PT, R39, R45, 0x1, 0x1c1f ;  /* 0x003c1f002d277f89 */ /* 0x000ea200000e0000 */
[----:B------:R-:W-:-:S03]  /*d470*/  LOP3.LUT R37, R2, 0x380, RZ, 0xc0, !PT ;  /* 0x0000038002257812 */ /* 0x000fc600078ec0ff */
[----:B------:R3:W-:Y:S01]  /*d480*/  STSM.16.M88.4 [R43], R8 ;  /* 0x000000082b007844 */ /* 0x0007e20000000200 */
[----:B------:R-:W-:-:S03]  /*d490*/  SHF.R.U64 R37, R37, 0x3, RZ ;  /* 0x0000000325257819 */ /* 0x000fc600000012ff */
[----:B------:R4:W-:Y:S01]  /*d4a0*/  STSM.16.M88.4 [R42], R12 ;  /* 0x0000000c2a007844 */ /* 0x0009e20000000200 */
[----:B0-----:R-:W-:Y:S01]  /*d4b0*/  LOP3.LUT R36, R37, R2, RZ, 0x3c, !PT ;  /* 0x0000000225247212 */ /* 0x001fe200078e3cff */
[----:B------:R-:W-:Y:S02]  /*d4c0*/  IMAD.MOV.U32 R37, RZ, RZ, R3 ;  /* 0x000000ffff257224 */ /* 0x000fe400078e0003 */
[----:B------:R0:W-:Y:S01]  /*d4d0*/  STSM.16.M88.4 [R40], R32 ;  /* 0x0000002028007844 */ /* 0x0001e20000000200 */
[----:B------:R-:W-:Y:S06]  /*d4e0*/  BAR.SYNC.DEFER_BLOCKING 0x1, 0x180 ;  /* 0x0046000000007b1d */ /* 0x000fec0000010000 */
[----:B-1----:R1:W-:Y:S04]  /*d4f0*/  @!P4 ST.E desc[UR48][R26.64], R25 ;  /* 0x000000191a00c985 */ /* 0x0023e8000c101930 */
[----:B--2---:R2:W-:Y:S04]  /*d500*/  @!P0 ST.E desc[UR48][R38.64], R24 ;  /* 0x0000001826008985 */ /* 0x0045e8000c101930 */
[----:B------:R-:W2:Y:S04]  /*d510*/  LD.E.128 R4, desc[UR48][R36.64] ;  /* 0x0000003024047980 */ /* 0x000ea8000c101d00 */
[----:B---3--:R3:W2:Y:S04]  /*d520*/  LD.E.128 R8, desc[UR48][R28.64] ;  /* 0x000000301c087980 */ /* 0x0086a8000c101d00 */
[----:B----4-:R4:W4:Y:S01]  /*d530*/  LD.E.128 R12, desc[UR48][R20.64] ;  /* 0x00000030140c7980 */ /* 0x010922000c101d00 */
[----:B0-----:R-:W-:-:S04]  /*d540*/  IADD3 R33, P0, R2, 0x4800, RZ ;  /* 0x0000480002217810 */ /* 0x001fc80007f1e0ff */
[----:B------:R-:W-:Y:S01]  /*d550*/  LOP3.LUT R2, R33, 0x380, RZ, 0xc0, !PT ;  /* 0x0000038021027812 */ /* 0x000fe200078ec0ff */
[----:B-1----:R-:W-:Y:S02]  /*d560*/  IMAD.X R27, RZ, RZ, R3, P0 ;  /* 0x000000ffff1b7224 */ /* 0x002fe400000e0603 */
[----:B------:R-:W0:Y:S01]  /*d570*/  @P1 LDC R3, c[0x0][0xbec] ;  /* 0x0002fb00ff031b82 */ /* 0x000e220000000800 */
[----:B------:R-:W-:-:S04]  /*d580*/  SHF.R.U64 R2, R2, 0x3, RZ ;  /* 0x0000000302027819 */ /* 0x000fc800000012ff */
[----:B------:R-:W-:-:S03]  /*d590*/  LOP3.LUT R26, R2, R33, RZ, 0x3c, !PT ;  /* 0x00000021021a7212 */ /* 0x000fc600078e3cff */
[----:B------:R-:W1:Y:S01]  /*d5a0*/  @P1 LDC R33, c[0x0][0xbf0] ;  /* 0x0002fc00ff211b82 */ /* 0x000e620000000800 */
[----:B------:R-:W-:Y:S01]  /*d5b0*/  IMAD R2, R18, 0x30, R152 ;  /* 0x0000003012027824 */ /* 0x000fe200078e0298 */
[----:B------:R-:W-:Y:S02]  /*d5c0*/  UIMAD UR5, UR12, UR8, URZ ;  /* 0x000000080c0572a4 */ /* 0x000fe4000f8e023f */
[----:B------:R-:W-:Y:S01]  /*d5d0*/  UIMAD.WIDE.U32 UR6, UR42, UR8, URZ ;  /* 0x000000082a0672a5 */ /* 0x000fe2000f8e003f */
[----:B---3--:R-:W-:Y:S01]  /*d5e0*/  VIADD R28, R2, UR39 ;  /* 0x00000027021c7c36 */ /* 0x008fe20008000000 */
[----:B------:R-:W-:Y:S01]  /*d5f0*/  UIMAD UR5, UR42, UR9, UR5 ;  /* 0x000000092a0572a4 */ /* 0x000fe2000f8e0205 */
[----:B------:R-:W-:Y:S01]  /*d600*/  VIADD R36, R152, UR39 ;  /* 0x0000002798247c36 */ /* 0x000fe20008000000 */
[----:B------:R-:W-:Y:S01]  /*d610*/  UIMAD UR8, UR13, UR10, URZ ;  /* 0x0000000a0d0872a4 */ /* 0x000fe2000f8e023f */
[----:B--2---:R-:W5:Y:S01]  /*d620*/  LD.E.128 R24, desc[UR48][R26.64] ;  /* 0x000000301a187980 */ /* 0x004f62000c101d00 */
[----:B------:R-:W-:Y:S01]  /*d630*/  UIADD3 UR7, UR7, UR5, URZ ;  /* 0x0000000507077290 */ /* 0x000fe2000fffe03f */
[----:B----4-:R-:W-:Y:S01]  /*d640*/  IMAD.MOV.U32 R21, RZ, RZ, R28 ;  /* 0x000000ffff157224 */ /* 0x010fe200078e001c */
[----:B------:R-:W-:Y:S01]  /*d650*/  UIMAD UR5, UR40, UR11, UR8 ;  /* 0x0000000b280572a4 */ /* 0x000fe2000f8e0208 */
[----:B------:R-:W-:Y:S01]  /*d660*/  @!PT LDS RZ, [RZ] ;  /* 0x00000000fffff984 */ /* 0x000fe20000000800 */
[----:B------:R-:W-:Y:S01]  /*d670*/  @!PT LDS RZ, [RZ] ;  /* 0x00000000fffff984 */ /* 0x000fe20000000800 */
[----:B------:R-:W-:Y:S01]  /*d680*/  @!PT LDS RZ, [RZ] ;  /* 0x00000000fffff984 */ /* 0x000fe20000000800 */
[----:B------:R-:W-:Y:S01]  /*d690*/  @!PT LDS RZ, [RZ] ;  /* 0x00000000fffff984 */ /* 0x000fe20000000800 */
[----:B------:R2:W-:Y:S06]  /*d6a0*/  MEMBAR.ALL.CTA ;  /* 0x0000000000007992 */ /* 0x0005ec0000008000 */
[----:B--2---:R-:W2:Y:S01]  /*d6b0*/  FENCE.VIEW.ASYNC.S ;  /* 0x00000000000073c6 */ /* 0x004ea20000000000 */
[----:B------:R-:W-:Y:S01]  /*d6c0*/  UIMAD.WIDE.U32 UR40, UR40, UR10, UR6 ;  /* 0x0000000a282872a5 */ /* 0x000fe2000f8e0006 */
[----:B------:R-:W-:-:S02]  /*d6d0*/  VIADD R0, R0, 0x16820 ;  /* 0x0001682000007836 */ /* 0x000fc40000000000 */
[----:B0-----:R-:W-:Y:S01]  /*d6e0*/  @P1 IMAD.HI.U32 R2, R28, R3, RZ ;  /* 0x000000031c021227 */ /* 0x001fe200078e00ff */
[----:B------:R-:W-:Y:S01]  /*d6f0*/  UIADD3 UR5, UR41, UR5, URZ ;  /* 0x0000000529057290 */ /* 0x000fe2000fffe03f */
[----:B------:R-:W-:Y:S02]  /*d700*/  ULDC.64 UR6, c[0x0][0xae0] ;  /* 0x0002b80000067ab9 */ /* 0x000fe40000000a00 */
[----:B------:R-:W-:Y:S01]  /*d710*/  IMAD.U32 R3, RZ, RZ, UR41 ;  /* 0x00000029ff037e24 */ /* 0x000fe2000f8e00ff */
[----:B------:R-:W-:Y:S02]  /*d720*/  PRMT R0, RZ, 0x654, R0 ;  /* 0x00000654ff007816 */ /* 0x000fe40000000000 */
[----:B-1----:R-:W-:Y:S01]  /*d730*/  @P1 SHF.R.U32.HI R21, RZ, R33, R2 ;  /* 0x00000021ff151219 */ /* 0x002fe20000011602 */
[----:B------:R-:W-:Y:S02]  /*d740*/  IMAD.U32 R2, RZ, RZ, UR40 ;  /* 0x00000028ff027e24 */ /* 0x000fe4000f8e00ff */
[----:B------:R-:W-:Y:S01]  /*d750*/  IMAD.U32 R3, RZ, RZ, UR5 ;  /* 0x00000005ff037e24 */ /* 0x000fe2000f8e00ff */
[--C-:B------:R-:W-:Y:S01]  /*d760*/  SHF.R.S32.HI R20, RZ, 0x1f, R21.reuse ;  /* 0x0000001fff147819 */ /* 0x100fe20000011415 */
[----:B------:R-:W-:Y:S01]  /*d770*/  IMAD.MOV R29, RZ, RZ, -R21 ;  /* 0x000000ffff1d7224 */ /* 0x000fe200078e0a15 */
[----:B------:R-:W-:Y:S01]  /*d780*/  ULDC UR5, c[0x0][0xac8] ;  /* 0x0002b20000057ab9 */ /* 0x000fe20000000800 */
[----:B------:R-:W-:-:S04]  /*d790*/  IMAD.WIDE.U32 R2, R21, UR6, R2 ;  /* 0x0000000615027c25 */ /* 0x000fc8000f8e0002 */
[----:B------:R-:W-:Y:S02]  /*d7a0*/  IMAD R20, R20, UR6, RZ ;  /* 0x0000000614147c24 */ /* 0x000fe4000f8e02ff */
[----:B------:R-:W-:Y:S01]  /*d7b0*/  IMAD R29, R30, R29, R28 ;  /* 0x0000001d1e1d7224 */ /* 0x000fe200078e021c */
[----:B--2---:R0:W-:Y:S01]  /*d7c0*/  SYNCS.ARRIVE.TRANS64.RED.A1T0 RZ, [R0+URZ], RZ ;  /* 0x000000ff00ff79a7 */ /* 0x0041e2000810043f */
[----:B------:R-:W-:Y:S01]  /*d7d0*/  IMAD R33, R21, UR7, R20 ;  /* 0x0000000715217c24 */ /* 0x000fe2000f8e0214 */
[----:B------:R-:W-:Y:S02]  /*d7e0*/  ULDC.64 UR6, c[0x0][0xad8] ;  /* 0x0002b60000067ab9 */ /* 0x000fe40000000a00 */
[----:B------:R-:W-:Y:S01]  /*d7f0*/  SHF.R.S32.HI R20, RZ, 0x1f, R29 ;  /* 0x0000001fff147819 */ /* 0x000fe2000001141d */
[----:B------:R-:W-:Y:S02]  /*d800*/  IMAD.IADD R3, R3, 0x1, R33 ;  /* 0x0000000103037824 */ /* 0x000fe400078e0221 */
[----:B0-----:R-:W-:-:S02]  /*d810*/  VIADD R0, R36, 0x90 ;  /* 0x0000009024007836 */ /* 0x001fc40000000000 */
[----:B------:R-:W-:Y:S02]  /*d820*/  IMAD R20, R20, UR6, RZ ;  /* 0x0000000614147c24 */ /* 0x000fe4000f8e02ff */
[----:B------:R-:W-:-:S04]  /*d830*/  IMAD.WIDE.U32 R2, R29, UR6, R2 ;  /* 0x000000061d027c25 */ /* 0x000fc8000f8e0002 */
[----:B------:R-:W-:Y:S01]  /*d840*/  IMAD R21, R29, UR7, R20 ;  /* 0x000000071d157c24 */ /* 0x000fe2000f8e0214 */
[----:B------:R-:W-:Y:S01]  /*d850*/  ULDC.64 UR6, c[0x0][0xa80] ;  /* 0x0002a00000067ab9 */ /* 0x000fe20000000a00 */
[----:B------:R-:W-:Y:S01]  /*d860*/  VIADD R20, R36, 0x60 ;  /* 0x0000006024147836 */ /* 0x000fe20000000000 */
[----:B------:R-:W-:Y:S01]  /*d870*/  LEA R30, P0, R2, UR6, 0x1 ;  /* 0x00000006021e7c11 */ /* 0x000fe2000f8008ff */
[----:B------:R-:W-:-:S04]  /*d880*/  IMAD.IADD R3, R3, 0x1, R21 ;  /* 0x0000000103037824 */ /* 0x000fc800078e0215 */
[----:B------:R-:W0:Y:S01]  /*d890*/  SHFL.IDX PT, R28, R30, RZ, 0x181f ;  /* 0x00181fff1e1c7589 */ /* 0x000e2200000e0000 */
[----:B------:R-:W-:Y:S01]  /*d8a0*/  LEA.HI.X R32, R2, UR7, R3, 0x1, P0 ;  /* 0x0000000702207c11 */ /* 0x000fe200080f0c03 */
[C---:B------:R-:W-:Y:S01]  /*d8b0*/  VIADD R2, R36.reuse, 0x30 ;  /* 0x0000003024027836 */ /* 0x040fe20000000000 */
[----:B------:R-:W-:Y:S01]  /*d8c0*/  ISETP.GE.AND P0, PT, R19, UR5, PT ;  /* 0x0000000513007c0c */ /* 0x000fe2000bf06270 */
[----:B------:R-:W1:Y:S03]  /*d8d0*/  SHFL.IDX PT, R40, R30, 0x1, 0x181f ;  /* 0x00381f001e287f89 */ /* 0x000e6600000e0000 */
[-C--:B------:R-:W-:Y:S01]  /*d8e0*/  ISETP.GE.OR P1, PT, R36, R31.reuse, P0 ;  /* 0x0000001f2400720c */ /* 0x080fe20000726670 */
[----:B------:R-:W2:Y:S01]  /*d8f0*/  SHFL.IDX PT, R44, R30, 0x2, 0x181f ;  /* 0x00581f001e2c7f89 */ /* 0x000ea200000e0000 */
[-C--:B------:R-:W-:Y:S02]  /*d900*/  ISETP.GE.OR P2, PT, R2, R31.reuse, P0 ;  /* 0x0000001f0200720c */ /* 0x080fe40000746670 */
[-C--:B------:R-:W-:Y:S01]  /*d910*/  ISETP.GE.OR P3, PT, R20, R31.reuse, P0 ;  /* 0x0000001f1400720c */ /* 0x080fe20000766670 */
[----:B------:R-:W3:Y:S01]  /*d920*/  SHFL.IDX PT, R34, R32, RZ, 0x181f ;  /* 0x00181fff20227589 */ /* 0x000ee200000e0000 */
[----:B------:R-:W-:-:S03]  /*d930*/  ISETP.GE.OR P0, PT, R0, R31, P0 ;  /* 0x0000001f0000720c */ /* 0x000fc60000706670 */
[----:B------:R-:W4:Y:S04]  /*d940*/  SHFL.IDX PT, R38, R32, 0x1, 0x181f ;  /* 0x00381f0020267f89 */ /* 0x000f2800000e0000 */
[----:B------:R-:W4:Y:S01]  /*d950*/  SHFL.IDX PT, R42, R32, 0x2, 0x181f ;  /* 0x00581f00202a7f89 */ /* 0x000f2200000e0000 */
[----:B0-----:R-:W-:-:S03]  /*d960*/  @!P1 LEA R2, P4, R19, R28, 0x1 ;  /* 0x0000001c13029211 */ /* 0x001fc600078808ff */
[----:B------:R-:W0:Y:S01]  /*d970*/  SHFL.IDX PT, R30, R30, 0x3, 0x181f ;  /* 0x00781f001e1e7f89 */ /* 0x000e2200000e0000 */
[----:B-1----:R-:W-:-:S03]  /*d980*/  @!P2 LEA R20, P5, R19, R40, 0x1 ;  /* 0x000000281314a211 */ /* 0x002fc600078a08ff */
[----:B------:R-:W1:Y:S01]  /*d990*/  SHFL.IDX PT, R32, R32, 0x3, 0x181f ;  /* 0x00781f0020207f89 */ /* 0x000e6200000e0000 */
[C---:B--2---:R-:W-:Y:S02]  /*d9a0*/  @!P3 LEA R28, P6, R19.reuse, R44, 0x1 ;  /* 0x0000002c131cb211 */ /* 0x044fe400078c08ff */
[C-C-:B---3--:R-:W-:Y:S02]  /*d9b0*/  @!P1 LEA.HI.X R3, R19.reuse, R34, R157.reuse, 0x1, P4 ;  /* 0x0000002213039211 */ /* 0x148fe400020f0c9d */
[C-C-:B----4-:R-:W-:Y:S02]  /*d9c0*/  @!P2 LEA.HI.X R21, R19.reuse, R38, R157.reuse, 0x1, P5 ;  /* 0x000000261315a211 */ /* 0x150fe400028f0c9d */
[----:B------:R-:W-:Y:S01]  /*d9d0*/  @!P3 LEA.HI.X R29, R19, R42, R157, 0x1, P6 ;  /* 0x0000002a131db211 */ /* 0x000fe200030f0c9d */
[----:B------:R2:W-:Y:S04]  /*d9e0*/  @!P1 ST.E.128 desc[UR48][R2.64], R4 ;  /* 0x0000000402009985 */ /* 0x0005e8000c101d30 */
[----:B------:R2:W-:Y:S04]  /*d9f0*/  @!P2 ST.E.128 desc[UR48][R20.64], R8 ;  /* 0x000000081400a985 */ /* 0x0005e8000c101d30 */
[----:B------:R2:W-:Y:S01]  /*da00*/  @!P3 ST.E.128 desc[UR48][R28.64], R12 ;  /* 0x0000000c1c00b985 */ /* 0x0005e2000c101d30 */
[----:B01----:R-:W-:Y:S05]  /*da10*/  @P0 BRA `(.L_x_864) ;  /* 0x0000000400ec0947 */ /* 0x003fea0003800000 */
[----:B--2---:R-:W-:-:S04]  /*da20*/  LEA R2, P0, R19, R30, 0x1 ;  /* 0x0000001e13027211 */ /* 0x004fc800078008ff */
[----:B------:R-:W-:-:S05]  /*da30*/  LEA.HI.X R3, R19, R32, R157, 0x1, P0 ;  /* 0x0000002013037211 */ /* 0x000fca00000f0c9d */
[----:B-----5:R0:W-:Y:S01]  /*da40*/  ST.E.128 desc[UR48][R2.64], R24 ;  /* 0x0000001802007985 */ /* 0x0201e2000c101d30 */
[----:B------:R-:W-:Y:S05]  /*da50*/  BRA `(.L_x_864) ;  /* 0x0000000400dc7947 */ /* 0x000fea0003800000 */
.L_x_863:
[----:B------:R-:W0:Y:S01]  /*da60*/  LDC R10, c[0x0][0xbe8] ;  /* 0x0002fa00ff0a7b82 */ /* 0x000e220000000800 */
[----:B------:R-:W1:Y:S01]  /*da70*/  S2R R0, SR_TID.X ;  /* 0x0000000000007919 */ /* 0x000e620000002100 */
[----:B------:R-:W-:Y:S01]  /*da80*/  USHF.R.S32.HI UR8, URZ, 0x1f, UR42 ;  /* 0x0000001f3f087899 */ /* 0x000fe2000801142a */
[----:B------:R-:W-:Y:S01]  /*da90*/  BSSY B1, `(.L_x_865) ;  /* 0x0000031000017945 */ /* 0x000fe20003800000 */
[----:B------:R-:W-:Y:S01]  /*daa0*/  USHF.R.S32.HI UR9, URZ, 0x1f, UR40 ;  /* 0x0000001f3f097899 */ /* 0x000fe20008011428 */
[----:B------:R-:W-:Y:S01]  /*dab0*/  IMAD R6, R18, 0x30, R152 ;  /* 0x0000003012067824 */ /* 0x000fe200078e0298 */
[----:B0-----:R-:W-:Y:S01]  /*dac0*/  ISETP.NE.AND P1, PT, R10, 0x1, PT ;  /* 0x000000010a00780c */ /* 0x001fe20003f25270 */
[----:B-1----:R-:W-:-:S12]  /*dad0*/  VIADD R0, R0, 0xffffff80 ;  /* 0xffffff8000007836 */ /* 0x002fd80000000000 */
[----:B------:R-:W0:Y:S01]  /*dae0*/  @P1 LDC R9, c[0x0][0xbec] ;  /* 0x0002fb00ff091b82 */ /* 0x000e220000000800 */
[----:B------:R-:W-:-:S07]  /*daf0*/  ISETP.GE.AND P0, PT, R0, 0xc0, PT ;  /* 0x000000c00000780c */ /* 0x000fce0003f06270 */
[----:B------:R-:W1:Y:S06]  /*db00*/  @P1 LDC R11, c[0x0][0xbf0] ;  /* 0x0002fc00ff0b1b82 */ /* 0x000e6c0000000800 */
[----:B------:R-:W-:Y:S05]  /*db10*/  @P0 BRA `(.L_x_866) ;  /* 0x0000000000a00947 */ /* 0x000fea0003800000 */
[----:B------:R-:W2:Y:S01]  /*db20*/  S2R R0, SR_TID.X ;  /* 0x0000000000007919 */ /* 0x000ea20000002100 */
[----:B------:R-:W3:Y:S01]  /*db30*/  LDC R3, c[0x0][0xbe8] ;  /* 0x0002fa00ff037b82 */ /* 0x000ee20000000800 */
[----:B------:R-:W-:Y:S01]  /*db40*/  IMAD.U32 R4, RZ, RZ, UR39 ;  /* 0x00000027ff047e24 */ /* 0x000fe2000f8e00ff */
[----:B------:R-:W-:Y:S02]  /*db50*/  ULDC UR5, c[0x0][0xa88] ;  /* 0x0002a20000057ab9 */ /* 0x000fe40000000800 */
[----:B---3--:R-:W-:Y:S02]  /*db60*/  IMAD R5, R3, UR5, RZ ;  /* 0x0000000503057c24 */ /* 0x008fe4000f8e02ff */
[----:B--2---:R-:W-:-:S04]  /*db70*/  IADD3 R4, R4, -0x80, R0 ;  /* 0xffffff8004047810 */ /* 0x004fc80007ffe000 */
[----:B------:R-:W-:-:S13]  /*db80*/  ISETP.GE.AND P0, PT, R4, R5, PT ;  /* 0x000000050400720c */ /* 0x000fda0003f06270 */
[----:B------:R-:W-:Y:S05]  /*db90*/  @P0 BRA `(.L_x_866) ;  /* 0x0000000000800947 */ /* 0x000fea0003800000 */
[----:B------:R-:W-:Y:S01]  /*dba0*/  ISETP.NE.AND P0, PT, R3, 0x1, PT ;  /* 0x000000010300780c */ /* 0x000fe20003f05270 */
[----:B------:R-:W-:Y:S01]  /*dbb0*/  ULDC.64 UR10, c[0x0][0xb90] ;  /* 0x0002e400000a7ab9 */ /* 0x000fe20000000a00 */
[----:B------:R-:W-:Y:S01]  /*dbc0*/  IMAD.MOV.U32 R2, RZ, RZ, R4 ;  /* 0x000000ffff027224 */ /* 0x000fe200078e0004 */
[----:B------:R-:W-:Y:S02]  /*dbd0*/  UIMAD UR5, UR8, UR10, URZ ;  /* 0x0000000a080572a4 */ /* 0x000fe4000f8e023f */
[----:B------:R-:W-:Y:S02]  /*dbe0*/  UIMAD.WIDE.U32 UR6, UR42, UR10, URZ ;  /* 0x0000000a2a0672a5 */ /* 0x000fe4000f8e003f */
[----:B------:R-:W-:-:S03]  /*dbf0*/  UIMAD UR5, UR42, UR11, UR5 ;  /* 0x0000000b2a0572a4 */ /* 0x000fc6000f8e0205 */
[----:B------:R-:W-:Y:S01]  /*dc00*/  ULDC.64 UR10, c[0x0][0xb98] ;  /* 0x0002e600000a7ab9 */ /* 0x000fe20000000a00 */
[----:B------:R-:W-:Y:S02]  /*dc10*/  UIADD3 UR7, UR7, UR5, URZ ;  /* 0x0000000507077290 */ /* 0x000fe4000fffe03f */
[----:B------:R-:W2:Y:S01]  /*dc20*/  @P0 LDC R5, c[0x0][0xbec] ;  /* 0x0002fb00ff050b82 */ /* 0x000ea20000000800 */
[----:B------:R-:W-:Y:S02]  /*dc30*/  UIMAD UR5, UR9, UR10, URZ ;  /* 0x0000000a090572a4 */ /* 0x000fe4000f8e023f */
[----:B------:R-:W-:Y:S02]  /*dc40*/  UIMAD.WIDE.U32 UR6, UR40, UR10, UR6 ;  /* 0x0000000a280672a5 */ /* 0x000fe4000f8e0006 */
[----:B------:R-:W-:-:S03]  /*dc50*/  UIMAD UR5, UR40, UR11, UR5 ;  /* 0x0000000b280572a4 */ /* 0x000fc6000f8e0205 */
[----:B------:R-:W3:Y:S01]  /*dc60*/  @P0 LDC R7, c[0x0][0xbf0] ;  /* 0x0002fc00ff070b82 */ /* 0x000ee20000000800 */
[----:B------:R-:W-:Y:S01]  /*dc70*/  ULDC.64 UR10, c[0x0][0xb88] ;  /* 0x0002e200000a7ab9 */ /* 0x000fe20000000a00 */
[----:B--2---:R-:W-:-:S05]  /*dc80*/  @P0 IMAD.HI.U32 R0, R4, R5, RZ ;  /* 0x0000000504000227 */ /* 0x004fca00078e00ff */
[----:B---3--:R-:W-:-:S05]  /*dc90*/  @P0 SHF.R.U32.HI R2, RZ, R7, R0 ;  /* 0x00000007ff020219 */ /* 0x008fca0000011600 */
[----:B------:R-:W-:-:S04]  /*dca0*/  IMAD.MOV R5, RZ, RZ, -R2 ;  /* 0x000000ffff057224 */ /* 0x000fc800078e0a02 */
[----:B------:R-:W-:Y:S01]  /*dcb0*/  IMAD R5, R3, R5, R4 ;  /* 0x0000000503057224 */ /* 0x000fe200078e0204 */
[----:B------:R-:W-:Y:S01]  /*dcc0*/  SHF.R.S32.HI R3, RZ, 0x1f, R2 ;  /* 0x0000001fff037819 */ /* 0x000fe20000011402 */
[----:B------:R-:W-:Y:S01]  /*dcd0*/  IMAD.U32 R4, RZ, RZ, UR5 ;  /* 0x00000005ff047e24 */ /* 0x000fe2000f8e00ff */
        /* <DEDUP_REMOVED lines=12> */
.L_x_866:
[----:B------:R-:W-:Y:S05]  /*dda0*/  BSYNC B1 ;  /* 0x0000000000017941 */ /* 0x000fea0003800000 */
.L_x_865:
[----:B------:R-:W-:Y:S01]  /*ddb0*/  ULDC.64 UR10, c[0x0][0xae8] ;  /* 0x0002ba00000a7ab9 */ /* 0x000fe20000000a00 */
[----:B------:R-:W-:Y:S01]  /*ddc0*/  VIADD R6, R6, UR39 ;  /* 0x0000002706067c36 */ /* 0x000fe20008000000 */
[----:B------:R-:W-:Y:S02]  /*ddd0*/  UIMAD UR5, UR8, UR10, URZ ;  /* 0x0000000a080572a4 */ /* 0x000fe4000f8e023f */
[----:B------:R-:W-:Y:S01]  /*dde0*/  UIMAD.WIDE.U32 UR6, UR42, UR10, URZ ;  /* 0x0000000a2a0672a5 */ /* 0x000fe2000f8e003f */
[----:B0-----:R-:W-:Y:S01]  /*ddf0*/  @P1 IMAD.HI.U32 R0, R6, R9, RZ ;  /* 0x0000000906001227 */ /* 0x001fe200078e00ff */
[----:B------:R-:W-:-:S03]  /*de00*/  UIMAD UR5, UR42, UR11, UR5 ;  /* 0x0000000b2a0572a4 */ /* 0x000fc6000f8e0205 */
[----:B------:R-:W-:Y:S01]  /*de10*/  ULDC.64 UR10, c[0x0][0xaf0] ;  /* 0x0002bc00000a7ab9 */ /* 0x000fe20000000a00 */
[----:B------:R-:W-:Y:S01]  /*de20*/  UIADD3 UR7, UR7, UR5, URZ ;  /* 0x0000000507077290 */ /* 0x000fe2000fffe03f */
[----:B--2---:R-:W-:Y:S01]  /*de30*/  IMAD.MOV.U32 R5, RZ, RZ, R6 ;  /* 0x000000ffff057224 */ /* 0x004fe200078e0006 */
[----:B------:R-:W-:Y:S01]  /*de40*/  UIMAD UR5, UR9, UR10, URZ ;  /* 0x0000000a090572a4 */ /* 0x000fe2000f8e023f */
[----:B-1----:R-:W-:-:S03]  /*de50*/  @P1 SHF.R.U32.HI R5, RZ, R11, R0 ;  /* 0x0000000bff051219 */ /* 0x002fc60000011600 */
[----:B------:R-:W-:Y:S01]  /*de60*/  UIMAD UR5, UR40, UR11, UR5 ;  /* 0x0000000b280572a4 */ /* 0x000fe2000f8e0205 */
[--C-:B------:R-:W-:Y:S01]  /*de70*/  SHF.R.S32.HI R0, RZ, 0x1f, R5.reuse ;  /* 0x0000001fff007819 */ /* 0x100fe20000011405 */
[----:B------:R-:W-:Y:S01]  /*de80*/  UIMAD.WIDE.U32 UR40, UR40, UR10, UR6 ;  /* 0x0000000a282872a5 */ /* 0x000fe2000f8e0006 */
[----:B------:R-:W-:Y:S02]  /*de90*/  IMAD.MOV R7, RZ, RZ, -R5 ;  /* 0x000000ffff077224 */ /* 0x000fe400078e0a05 */
[----:B------:R-:W-:Y:S01]  /*dea0*/  ULDC.64 UR6, c[0x0][0xae0] ;  /* 0x0002b80000067ab9 */ /* 0x000fe20000000a00 */
[----:B------:R-:W-:Y:S01]  /*deb0*/  UIADD3 UR5, UR41, UR5, URZ ;  /* 0x0000000529057290 */ /* 0x000fe2000fffe03f */
[----:B------:R-:W-:Y:S02]  /*dec0*/  IMAD R7, R10, R7, R6 ;  /* 0x000000070a077224 */ /* 0x000fe400078e0206 */
[----:B------:R-:W-:Y:S02]  /*ded0*/  IMAD R0, R0, UR6, RZ ;  /* 0x0000000600007c24 */ /* 0x000fe4000f8e02ff */
[----:B------:R-:W-:-:S02]  /*dee0*/  IMAD.U32 R3, RZ, RZ, UR41 ;  /* 0x00000029ff037e24 */ /* 0x000fc4000f8e00ff */
[----:B------:R-:W-:Y:S02]  /*def0*/  IMAD.U32 R2, RZ, RZ, UR40 ;  /* 0x00000028ff027e24 */ /* 0x000fe4000f8e00ff */
[----:B------:R-:W-:Y:S01]  /*df00*/  IMAD.U32 R3, RZ, RZ, UR5 ;  /* 0x00000005ff037e24 */ /* 0x000fe2000f8e00ff */
[----:B------:R-:W-:Y:S01]  /*df10*/  ULDC UR5, c[0x0][0xac8] ;  /* 0x0002b20000057ab9 */ /* 0x000fe20000000800 */
[C---:B------:R-:W-:Y:S01]  /*df20*/  IMAD R9, R5.reuse, UR7, R0 ;  /* 0x0000000705097c24 */ /* 0x040fe2000f8e0200 */
[----:B------:R-:W-:Y:S01]  /*df30*/  SHF.R.S32.HI R0, RZ, 0x1f, R7 ;  /* 0x0000001fff007819 */ /* 0x000fe20000011407 */
[----:B------:R-:W-:Y:S01]  /*df40*/  IMAD.WIDE.U32 R2, R5, UR6, R2 ;  /* 0x0000000605027c25 */ /* 0x000fe2000f8e0002 */
[----:B------:R-:W-:-:S03]  /*df50*/  ULDC.64 UR6, c[0x0][0xad8] ;  /* 0x0002b60000067ab9 */ /* 0x000fc60000000a00 */
[----:B------:R-:W-:Y:S02]  /*df60*/  IMAD R0, R0, UR6, RZ ;  /* 0x0000000600007c24 */ /* 0x000fe4000f8e02ff */
[----:B------:R-:W-:Y:S02]  /*df70*/  IMAD.IADD R3, R3, 0x1, R9 ;  /* 0x0000000103037824 */ /* 0x000fe400078e0209 */
[C---:B------:R-:W-:Y:S02]  /*df80*/  IMAD R5, R7.reuse, UR7, R0 ;  /* 0x0000000707057c24 */ /* 0x040fe4000f8e0200 */
[----:B------:R-:W-:Y:S01]  /*df90*/  IMAD.WIDE.U32 R2, R7, UR6, R2 ;  /* 0x0000000607027c25 */ /* 0x000fe2000f8e0002 */
[----:B------:R-:W-:-:S03]  /*dfa0*/  ULDC.64 UR6, c[0x0][0xa80] ;  /* 0x0002a00000067ab9 */ /* 0x000fc60000000a00 */
[----:B------:R-:W-:Y:S01]  /*dfb0*/  IMAD.IADD R5, R3, 0x1, R5 ;  /* 0x0000000103057824 */ /* 0x000fe200078e0205 */
[----:B------:R-:W-:Y:S01]  /*dfc0*/  LEA R9, P0, R2, UR6, 0x1 ;  /* 0x0000000602097c11 */ /* 0x000fe2000f8008ff */
[----:B------:R-:W-:Y:S01]  /*dfd0*/  ULDC UR6, c[0x0][0xa88] ;  /* 0x0002a20000067ab9 */ /* 0x000fe20000000800 */
[----:B------:R-:W-:Y:S02]  /*dfe0*/  VIADD R7, R152, UR39 ;  /* 0x0000002798077c36 */ /* 0x000fe40008000000 */
[----:B------:R-:W-:Y:S01]  /*dff0*/  LEA.HI.X R11, R2, UR7, R5, 0x1, P0 ;  /* 0x00000007020b7c11 */ /* 0x000fe200080f0c05 */
[----:B------:R-:W0:Y:S01]  /*e000*/  SHFL.IDX PT, R4, R9, 0x1, 0x181f ;  /* 0x00381f0009047f89 */ /* 0x000e2200000e0000 */
[----:B------:R-:W-:Y:S01]  /*e010*/  IMAD R20, R10, UR6, RZ ;  /* 0x000000060a147c24 */ /* 0x000fe2000f8e02ff */
[----:B------:R-:W-:Y:S01]  /*e020*/  ISETP.GE.AND P0, PT, R19, UR5, PT ;  /* 0x0000000513007c0c */ /* 0x000fe2000bf06270 */
[C---:B------:R-:W-:Y:S01]  /*e030*/  VIADD R3, R7.reuse, 0x30 ;  /* 0x0000003007037836 */ /* 0x040fe20000000000 */
[----:B------:R-:W1:Y:S01]  /*e040*/  SHFL.IDX PT, R2, R9, RZ, 0x181f ;  /* 0x00181fff09027589 */ /* 0x000e6200000e0000 */
[C---:B------:R-:W-:Y:S01]  /*e050*/  VIADD R5, R7.reuse, 0x60 ;  /* 0x0000006007057836 */ /* 0x040fe20000000000 */
[CC--:B------:R-:W-:Y:S01]  /*e060*/  ISETP.GE.OR P3, PT, R7.reuse, R20.reuse, P0 ;  /* 0x000000140700720c */ /* 0x0c0fe20000766670 */
[----:B------:R-:W-:Y:S01]  /*e070*/  VIADD R7, R7, 0x90 ;  /* 0x0000009007077836 */ /* 0x000fe20000000000 */
[----:B------:R-:W2:Y:S01]  /*e080*/  SHFL.IDX PT, R6, R9, 0x2, 0x181f ;  /* 0x00581f0009067f89 */ /* 0x000ea200000e0000 */
[----:B------:R-:W-:-:S02]  /*e090*/  ISETP.GE.OR P2, PT, R3, R20, P0 ;  /* 0x000000140300720c */ /* 0x000fc40000746670 */
[-C--:B------:R-:W-:Y:S01]  /*e0a0*/  ISETP.GE.OR P1, PT, R5, R20.reuse, P0 ;  /* 0x000000140500720c */ /* 0x080fe20000726670 */
[----:B------:R-:W3:Y:S01]  /*e0b0*/  SHFL.IDX PT, R0, R11, RZ, 0x181f ;  /* 0x00181fff0b007589 */ /* 0x000ee200000e0000 */
[----:B------:R-:W-:-:S03]  /*e0c0*/  ISETP.GE.OR P0, PT, R7, R20, P0 ;  /* 0x000000140700720c */ /* 0x000fc60000706670 */
[----:B------:R-:W4:Y:S04]  /*e0d0*/  SHFL.IDX PT, R8, R9, 0x3, 0x181f ;  /* 0x00781f0009087f89 */ /* 0x000f2800000e0000 */
[----:B------:R-:W5:Y:S04]  /*e0e0*/  SHFL.IDX PT, R10, R11, 0x1, 0x181f ;  /* 0x00381f000b0a7f89 */ /* 0x000f6800000e0000 */
[----:B------:R-:W5:Y:S01]  /*e0f0*/  SHFL.IDX PT, R12, R11, 0x2, 0x181f ;  /* 0x00581f000b0c7f89 */ /* 0x000f6200000e0000 */
[----:B0-----:R-:W-:-:S03]  /*e100*/  @!P2 LEA R4, P5, R19, R4, 0x1 ;  /* 0x000000041304a211 */ /* 0x001fc600078a08ff */
[----:B------:R-:W0:Y:S01]  /*e110*/  SHFL.IDX PT, R14, R11, 0x3, 0x181f ;  /* 0x00781f000b0e7f89 */ /* 0x000e2200000e0000 */
[C---:B-1----:R-:W-:Y:S02]  /*e120*/  @!P3 LEA R2, P6, R19.reuse, R2, 0x1 ;  /* 0x000000021302b211 */ /* 0x042fe400078c08ff */
[C---:B--2---:R-:W-:Y:S02]  /*e130*/  @!P1 LEA R6, P4, R19.reuse, R6, 0x1 ;  /* 0x0000000613069211 */ /* 0x044fe400078808ff */
[C---:B---3--:R-:W-:Y:S02]  /*e140*/  @!P3 LEA.HI.X R3, R19.reuse, R0, R157, 0x1, P6 ;  /* 0x000000001303b211 */ /* 0x048fe400030f0c9d */
[----:B----4-:R-:W-:-:S03]  /*e150*/  @!P0 LEA R8, P6, R19, R8, 0x1 ;  /* 0x0000000813088211 */ /* 0x010fc600078c08ff */
[----:B------:R1:W-:Y:S01]  /*e160*/  @!P3 ST.E.128 desc[UR48][R2.64], RZ ;  /* 0x000000ff0200b985 */ /* 0x0003e2000c101d30 */
[C-C-:B-----5:R-:W-:Y:S02]  /*e170*/  @!P2 LEA.HI.X R5, R19.reuse, R10, R157.reuse, 0x1, P5 ;  /* 0x0000000a1305a211 */ /* 0x160fe400028f0c9d */
[----:B------:R-:W-:-:S03]  /*e180*/  @!P1 LEA.HI.X R7, R19, R12, R157, 0x1, P4 ;  /* 0x0000000c13079211 */ /* 0x000fc600020f0c9d */
[----:B------:R1:W-:Y:S01]  /*e190*/  @!P2 ST.E.128 desc[UR48][R4.64], RZ ;  /* 0x000000ff0400a985 */ /* 0x0003e2000c101d30 */
[----:B0-----:R-:W-:-:S03]  /*e1a0*/  @!P0 LEA.HI.X R9, R19, R14, R157, 0x1, P6 ;  /* 0x0000000e13098211 */ /* 0x001fc600030f0c9d */
[----:B------:R1:W-:Y:S04]  /*e1b0*/  @!P1 ST.E.128 desc[UR48][R6.64], RZ ;  /* 0x000000ff06009985 */ /* 0x0003e8000c101d30 */
[----:B------:R1:W-:Y:S02]  /*e1c0*/  @!P0 ST.E.128 desc[UR48][R8.64], RZ ;  /* 0x000000ff08008985 */ /* 0x0003e4000c101d30 */
.L_x_864:
[----:B------:R-:W-:Y:S05]  /*e1d0*/  BSYNC B0 ;  /* 0x0000000000007941 */ /* 0x000fea0003800000 */
.L_x_862:
[----:B------:R-:W-:Y:S02]  /*e1e0*/  ULDC UR5, c[0x0][0xc38] ;  /* 0x00030e0000057ab9 */ /* 0x000fe40000000800 */
[----:B------:R-:W-:-:S06]  /*e1f0*/  UISETP.GE.AND UP0, UPT, UR4, UR5, UPT ;  /* 0x000000050400728c */ /* 0x000fcc000bf06270 */
[----:B------:R-:W-:-:S13]  /*e200*/  PLOP3.LUT P0, PT, PT, PT, UP0, 0x80, 0x0 ;  /* 0x000000000000781c */ /* 0x000fda0003f0f008 */
[----:B------:R-:W-:Y:S05]  /*e210*/  @!P0 BRA `(.L_x_867) ;  /* 0xffffff2800d48947 */ /* 0x000fea000383ffff */
[----:B------:R-:W-:Y:S05]  /*e220*/  EXIT ;  /* 0x000000000000794d */ /* 0x000fea0003800000 */
.L_x_781:
[----:B------:R-:W-:-:S08]  /*e230*/  NOP ;  /* 0x0000000000007918 */ /* 0x000fd00000000000 */
[----:B------:R-:W0:-:S00]  /*e240*/  USETMAXREG.DEALLOC.CTAPOOL 0x20 ;  /* 0x00000020000079c8 */ /* 0x000e0000080e0500 */
[----:B0-----:R-:W-:-:S06]  /*e250*/  LOP3.LUT R0, R0, 0x3, RZ, 0xc0, !PT ;  /* 0x0000000300007812 */ /* 0x001fcc00078ec0ff */
[----:B------:R-:W0:Y:S01]  /*e260*/  S2UR UR6, SR_CTAID.X ;  /* 0x00000000000679c3 */ /* 0x000e220000002500 */
[----:B------:R-:W-:Y:S01]  /*e270*/  LOP3.LUT R23, R23, 0xfffffffb, RZ, 0xc0, !PT ;  /* 0xfffffffb17177812 */ /* 0x000fe200078ec0ff */
[----:B------:R-:W-:Y:S01]  /*e280*/  IMAD.MOV.U32 R16, RZ, RZ, RZ ;  /* 0x000000ffff107224 */ /* 0x000fe200078e00ff */
[----:B------:R1:W2:Y:S01]  /*e290*/  SHFL.IDX PT, R2, R0, RZ, 0x1f ;  /* 0x00001fff00027589 */ /* 0x0002a200000e0000 */
[----:B------:R-:W-:Y:S02]  /*e2a0*/  IMAD.MOV.U32 R24, RZ, RZ, 0x1 ;  /* 0x00000001ff187424 */ /* 0x000fe400078e00ff */
[----:B------:R-:W-:Y:S02]  /*e2b0*/  IMAD.MOV.U32 R29, RZ, RZ, RZ ;  /* 0x000000ffff1d7224 */ /* 0x000fe400078e00ff */
[----:B-1----:R-:W0:Y:S01]  /*e2c0*/  LDC R0, c[0x0][0xc38] ;  /* 0x00030e00ff007b82 */ /* 0x002e220000000800 */
[----:B--2---:R-:W-:-:S13]  /*e2d0*/  ISETP.NE.AND P0, PT, R2, RZ, PT ;  /* 0x000000ff0200720c */ /* 0x004fda0003f05270 */
[----:B------:R-:W-:Y:S01]  /*e2e0*/  @P0 LOP3.LUT R23, R23, 0x4, RZ, 0xfc, !PT ;  /* 0x0000000417170812 */ /* 0x000fe200078efcff */
[----:B------:R-:W-:Y:S06]  /*e2f0*/  @P0 BAR.ARV 0x4, 0x200 ;  /* 0x0108000000000b1d */ /* 0x000fec0000002000 */
[----:B0-----:R-:W-:-:S13]  /*e300*/  ISETP.LE.AND P0, PT, R0, UR6, PT ;  /* 0x0000000600007c0c */ /* 0x001fda000bf03270 */
[----:B------:R-:W-:Y:S05]  /*e310*/  @P0 BRA `(.L_x_868) ;  /* 0x0000003c00080947 */ /* 0x000fea0003800000 */
[----:B------:R-:W0:Y:S01]  /*e320*/  S2R R6, SR_TID.X ;  /* 0x0000000000067919 */ /* 0x000e220000002100 */
[----:B------:R-:W1:Y:S01]  /*e330*/  S2UR UR5, SR_CgaCtaId ;  /* 0x00000000000579c3 */ /* 0x000e620000008800 */
[----:B------:R-:W-:Y:S01]  /*e340*/  UMOV UR4, 0x400 ;  /* 0x0000040000047882 */ /* 0x000fe20000000000 */
[----:B------:R-:W-:Y:S01]  /*e350*/  IMAD.U32 R27, RZ, RZ, UR6 ;  /* 0x00000006ff1b7e24 */ /* 0x000fe2000f8e00ff */
[----:B------:R-:W-:Y:S01]  /*e360*/  ULDC UR42, c[0x0][0xc] ;  /* 0x00000300002a7ab9 */ /* 0x000fe20000000800 */
[----:B------:R-:W-:Y:S01]  /*e370*/  IMAD.MOV.U32 R24, RZ, RZ, 0x1 ;  /* 0x00000001ff187424 */ /* 0x000fe200078e00ff */
[----:B------:R-:W-:Y:S01]  /*e380*/  ULDC.64 UR46, c[0x0][0x198] ;  /* 0x00006600002e7ab9 */ /* 0x000fe20000000a00 */
[----:B------:R-:W-:Y:S02]  /*e390*/  IMAD.MOV.U32 R29, RZ, RZ, RZ ;  /* 0x000000ffff1d7224 */ /* 0x000fe400078e00ff */
[----:B------:R-:W-:Y:S01]  /*e3a0*/  IMAD.MOV.U32 R16, RZ, RZ, RZ ;  /* 0x000000ffff107224 */ /* 0x000fe200078e00ff */
[----:B-1----:R-:W-:-:S06]  /*e3b0*/  ULEA UR4, UR5, UR4, 0x18 ;  /* 0x0000000405047291 */ /* 0x002fcc000f8ec03f */
[----:B------:R-:W-:Y:S01]  /*e3c0*/  IMAD.U32 R17, RZ, RZ, UR4 ;  /* 0x00000004ff117e24 */ /* 0x000fe2000f8e00ff */
[C---:B0-----:R-:W-:Y:S01]  /*e3d0*/  LOP3.LUT R5, R6.reuse, 0x7f, RZ, 0xc0, !PT ;  /* 0x0000007f06057812 */ /* 0x041fe200078ec0ff */
[C---:B------:R-:W-:Y:S01]  /*e3e0*/  IMAD.SHL.U32 R0, R6.reuse, 0x8, RZ ;  /* 0x0000000806007824 */ /* 0x040fe200078e00ff */
[C---:B------:R-:W-:Y:S01]  /*e3f0*/  LOP3.LUT R28, R6.reuse, 0x1f, RZ, 0xc0, !PT ;  /* 0x0000001f061c7812 */ /* 0x040fe200078ec0ff */
[----:B------:R-:W-:Y:S02]  /*e400*/  IMAD.SHL.U32 R4, R6, 0x10, RZ ;  /* 0x0000001006047824 */ /* 0x000fe400078e00ff */
[----:B------:R-:W-:Y:S01]  /*e410*/  IMAD.SHL.U32 R3, R5, 0x8, RZ ;  /* 0x0000000805037824 */ /* 0x000fe200078e00ff */
[----:B------:R-:W-:-:S04]  /*e420*/  LOP3.LUT R2, R0, 0x1f8, RZ, 0xc0, !PT ;  /* 0x000001f800027812 */ /* 0x000fc800078ec0ff */
[----:B------:R-:W-:-:S04]  /*e430*/  LOP3.LUT R2, R2, 0x38, R6, 0x78, !PT ;  /* 0x0000003802027812 */ /* 0x000fc800078e7806 */
[----:B------:R-:W-:Y:S02]  /*e440*/  LOP3.LUT R2, R2, 0x200, R3, 0xf8, !PT ;  /* 0x0000020002027812 */ /* 0x000fe400078ef803 */
[----:B------:R-:W-:-:S03]  /*e450*/  SHF.R.U32.HI R3, RZ, 0x3, R5 ;  /* 0x00000003ff037819 */ /* 0x000fc60000011605 */
[----:B------:R-:W-:Y:S01]  /*e460*/  IMAD R26, R2, 0x2, R17 ;  /* 0x00000002021a7824 */ /* 0x000fe200078e0211 */
[----:B------:R-:W-:-:S07]  /*e470*/  LOP3.LUT R0, R3, 0x70, R4, 0xf8, !PT ;  /* 0x0000007003007812 */ /* 0x000fce00078ef804 */
.L_x_952:
[----:B------:R-:W-:Y:S01]  /*e480*/  ULDC UR8, c[0x0][0xc60] ;  /* 0x0003180000087ab9 */ /* 0x000fe20000000800 */
[C---:B------:R-:W-:Y:S01]  /*e490*/  R2UR UR7, R27.reuse ;  /* 0x000000001b0772ca */ /* 0x040fe200000e0000 */
[----:B------:R-:W-:Y:S01]  /*e4a0*/  UISETP.NE.AND UP0, UPT, UR8, 0x1, UPT ;  /* 0x000000010800788c */ /* 0x000fe2000bf05270 */
[----:B------:R-:W-:-:S10]  /*e4b0*/  R2UR UR6, R27 ;  /* 0x000000001b0672ca */ /* 0x000fd400000e0000 */
        /* <DEDUP_REMOVED lines=9> */
[----:B0-----:R-:W-:Y:S05]  /*e550*/  @!P0 BRA `(.L_x_869) ;  /* 0x0000000000208947 */ /* 0x001fea0003800000 */
        /* <DEDUP_REMOVED lines=8> */
.L_x_869:
[----:B------:R-:W-:Y:S01]  /*e5e0*/  ULDC UR9, c[0x0][0xc54] ;  /* 0x0003150000097ab9 */ /* 0x000fe20000000800 */
[----:B------:R-:W-:Y:S01]  /*e5f0*/  UMOV UR6, UR8 ;  /* 0x0000000800067c82 */ /* 0x000fe20008000000 */
[----:B------:R-:W-:-:S11]  /*e600*/  UISETP.NE.AND UP0, UPT, UR9, 0x1, UPT ;  /* 0x000000010900788c */ /* 0x000fd6000bf05270 */
[----:B------:R-:W-:Y:S02]  /*e610*/  @UP0 ULDC.64 UR10, c[0x0][0xc58] ;  /* 0x00031600000a0ab9 */ /* 0x000fe40000000a00 */
[----:B------:R-:W-:-:S04]  /*e620*/  UIMAD.WIDE.U32 UR4, UR8, UR10, URZ ;  /* 0x0000000a080472a5 */ /* 0x000fc8000f8e003f */
[----:B------:R-:W-:-:S04]  /*e630*/  @UP0 USHF.R.U32.HI UR6, URZ, UR11, UR5 ;  /* 0x0000000b3f060299 */ /* 0x000fc80008011605 */
[----:B------:R-:W-:-:S12]  /*e640*/  UIMAD UR4, UR6, UR9, URZ ;  /* 0x00000009060472a4 */ /* 0x000fd8000f8e023f */
.L_x_870:
[----:B------:R-:W-:Y:S02]  /*e650*/  ULOP3.LUT UR5, URZ, UR6, URZ, 0x33, !UPT ;  /* 0x000000063f057292 */ /* 0x000fe4000f8e333f */
[----:B------:R-:W-:Y:S01]  /*e660*/  UIADD3 UR4, UR8, -UR4, URZ ;  /* 0x8000000408047290 */ /* 0x000fe2000fffe03f */
[----:B------:R-:W-:Y:S01]  /*e670*/  ULDC UR15, c[0x0][0xc48] ;  /* 0x00031200000f7ab9 */ /* 0x000fe20000000800 */
[----:B------:R-:W-:Y:S01]  /*e680*/  ULDC UR9, c[0x0][0x448] ;  /* 0x0001120000097ab9 */ /* 0x000fe20000000800 */
[----:B------:R-:W-:Y:S01]  /*e690*/  ULDC UR41, c[0x0][0xc3c] ;  /* 0x00030f0000297ab9 */ /* 0x000fe20000000800 */
[----:B------:R-:W-:Y:S02]  /*e6a0*/  UISETP.NE.AND UP2, UPT, UR15, 0x1, UPT ;  /* 0x000000010f00788c */ /* 0x000fe4000bf45270 */
[----:B------:R-:W-:Y:S02]  /*e6b0*/  UISETP.NE.AND UP1, UPT, UR9, 0x1, UPT ;  /* 0x000000010900788c */ /* 0x000fe4000bf25270 */
[----:B------:R-:W-:Y:S01]  /*e6c0*/  UIADD3 UR41, UR5, UR41, URZ ;  /* 0x0000002905297290 */ /* 0x000fe2000fffe03f */
[----:B------:R-:W-:Y:S01]  /*e6d0*/  ULDC UR14, c[0x0][0xc54] ;  /* 0x00031500000e7ab9 */ /* 0x000fe20000000800 */
[----:B------:R-:W-:Y:S01]  /*e6e0*/  ULDC.64 UR10, c[0x0][0x418] ;  /* 0x00010600000a7ab9 */ /* 0x000fe20000000a00 */
[----:B------:R-:W-:-:S02]  /*e6f0*/  UIMAD UR14, UR7, UR14, UR4 ;  /* 0x0000000e070e72a4 */ /* 0x000fc4000f8e0204 */
[----:B------:R-:W-:Y:S01]  /*e700*/  UISETP.NE.U32.AND UP0, UPT, UR10, URZ, UPT ;  /* 0x0000003f0a00728c */ /* 0x000fe2000bf05070 */
[----:B------:R-:W-:Y:S01]  /*e710*/  ULDC.64 UR4, c[0x0][0x9e0] ;  /* 0x0002780000047ab9 */ /* 0x000fe20000000a00 */
[----:B------:R-:W-:Y:S02]  /*e720*/  UIMAD UR41, UR41, 0xc0, URZ ;  /* 0x000000c0292978a4 */ /* 0x000fe4000f8e023f */
[----:B------:R-:W-:Y:S02]  /*e730*/  UISETP.GE.AND UP3, UPT, UR5, 0x1, UPT ;  /* 0x000000010500788c */ /* 0x000fe4000bf66270 */
[----:B------:R-:W-:Y:S02]  /*e740*/  UISETP.NE.AND.EX UP0, UPT, UR11, URZ, UPT, UP0 ;  /* 0x0000003f0b00728c */ /* 0x000fe4000bf05300 */
[----:B------:R-:W-:Y:S01]  /*e750*/  UIADD3 UR9, UR41, 0xbf, URZ ;  /* 0x000000bf29097890 */ /* 0x000fe2000fffe03f */
[----:B------:R-:W-:Y:S01]  /*e760*/  ULDC UR8, c[0x0][0x424] ;  /* 0x0001090000087ab9 */ /* 0x000fe20000000800 */
[----:B------:R-:W-:Y:S01]  /*e770*/  ULDC UR6, c[0x0][0x288] ;  /* 0x0000a20000067ab9 */ /* 0x000fe20000000800 */
[----:B------:R-:W-:Y:S01]  /*e780*/  @UP2 ULDC UR10, c[0x0][0xc4c] ;  /* 0x00031300000a2ab9 */ /* 0x000fe20000000800 */
[----:B------:R-:W-:Y:S01]  /*e790*/  @UP1 ULDC UR12, c[0x0][0x44c] ;  /* 0x00011300000c1ab9 */ /* 0x000fe20000000800 */
[----:B------:R-:W-:Y:S01]  /*e7a0*/  UIADD3 UR16, -UR6, 0x1, URZ ;  /* 0x0000000106107890 */ /* 0x000fe2000fffe13f */
[----:B------:R-:W-:Y:S01]  /*e7b0*/  PLOP3.LUT P1, PT, PT, PT, UP3, 0x80, 0x0 ;  /* 0x000000000000781c */ /* 0x000fe20003f2f038 */
[----:B------:R-:W-:-:S02]  /*e7c0*/  UIMAD.WIDE.U32 UR10, UR14, UR10, URZ ;  /* 0x0000000a0e0a72a5 */ /* 0x000fc4000f8e003f */
[----:B------:R-:W-:Y:S02]  /*e7d0*/  USEL UR8, UR8, 0x1, UP0 ;  /* 0x0000000108087887 */ /* 0x000fe40008000000 */
[----:B------:R-:W-:Y:S01]  /*e7e0*/  UIMAD.WIDE.U32 UR12, UR9, UR12, URZ ;  /* 0x0000000c090c72a5 */ /* 0x000fe2000f8e003f */
[----:B------:R-:W-:Y:S01]  /*e7f0*/  ULDC UR7, c[0x0][0x2f0] ;  /* 0x0000bc0000077ab9 */ /* 0x000fe20000000800 */
[----:B------:R-:W-:Y:S01]  /*e800*/  @UP2 ULDC UR17, c[0x0][0xc50] ;  /* 0x0003140000112ab9 */ /* 0x000fe20000000800 */
[----:B------:R-:W-:Y:S01]  /*e810*/  @UP1 ULDC UR18, c[0x0][0x450] ;  /* 0x0001140000121ab9 */ /* 0x000fe20000000800 */
[----:B------:R-:W-:Y:S01]  /*e820*/  UMOV UR43, UR14 ;  /* 0x0000000e002b7c82 */ /* 0x000fe20008000000 */
[----:B------:R-:W-:Y:S02]  /*e830*/  UIMAD UR16, UR8, UR7, UR16 ;  /* 0x00000007081072a4 */ /* 0x000fe4000f8e0210 */
[----:B------:R-:W-:Y:S02]  /*e840*/  @UP2 USHF.R.U32.HI UR43, URZ, UR17, UR11 ;  /* 0x000000113f2b2299 */ /* 0x000fe4000801160b */
[----:B------:R-:W-:-:S02]  /*e850*/  @UP1 USHF.R.U32.HI UR9, URZ, UR18, UR13 ;  /* 0x000000123f091299 */ /* 0x000fc4000801160d */
[----:B------:R-:W-:Y:S02]  /*e860*/  UIADD3 UR36, -UR43, URZ, URZ ;  /* 0x0000003f2b247290 */ /* 0x000fe4000fffe13f */
[----:B------:R-:W-:Y:S02]  /*e870*/  UIADD3 UR10, UR16, UR9, URZ ;  /* 0x00000009100a7290 */ /* 0x000fe4000fffe03f */
[----:B------:R-:W-:Y:S02]  /*e880*/  UIMAD UR36, UR15, UR36, UR14 ;  /* 0x000000240f2472a4 */ /* 0x000fe4000f8e020e */
[----:B------:R-:W-:Y:S01]  /*e890*/  UIADD3 UR4, UR10, UR4, URZ ;  /* 0x000000040a047290 */ /* 0x000fe2000fffe03f */
[----:B------:R-:W-:Y:S11]  /*e8a0*/  @!P1 BRA `(.L_x_871) ;  /* 0x0000000000449947 */ /* 0x000ff60003800000 */
        /* <DEDUP_REMOVED lines=10> */
.L_x_872:
[----:B------:R-:W-:-:S11]  /*e950*/  UISETP.NE.AND UP0, UPT, UR5, 0x1, UPT ;  /* 0x000000010500788c */ /* 0x000fd6000bf05270 */
[----:B------:R-:W-:Y:S02]  /*e960*/  @UP0 ULDC.64 UR12, c[0x0][0x9e8] ;  /* 0x00027a00000c0ab9 */ /* 0x000fe40000000a00 */
[----:B------:R-:W-:-:S04]  /*e970*/  UIMAD.WIDE.U32 UR10, UR9, UR12, URZ ;  /* 0x0000000c090a72a5 */ /* 0x000fc8000f8e003f */
[----:B------:R-:W-:-:S12]  /*e980*/  @UP0 USHF.R.U32.HI UR9, URZ, UR13, UR11 ;  /* 0x0000000d3f090299 */ /* 0x000fd8000801160b */
.L_x_873:
[----:B------:R-:W-:-:S04]  /*e990*/  UIMAD UR9, UR9, UR5, UR5 ;  /* 0x00000005090972a4 */ /* 0x000fc8000f8e0205 */
[----:B------:R-:W-:-:S04]  /*e9a0*/  UISETP.LT.AND UP0, UPT, UR4, UR9, UPT ;  /* 0x000000090400728c */ /* 0x000fc8000bf01270 */
[----:B------:R-:W-:-:S12]  /*e9b0*/  USEL UR4, UR4, UR9, UP0 ;  /* 0x0000000904047287 */ /* 0x000fd80008000000 */
.L_x_871:
[----:B------:R-:W-:Y:S02]  /*e9c0*/  UIMAD UR13, UR8, UR7, 0x7f ;  /* 0x0000007f080d74a4 */ /* 0x000fe4000f8e0207 */
[----:B------:R-:W-:Y:S02]  /*e9d0*/  UIADD3 UR4, UR4, 0x7f, URZ ;  /* 0x0000007f04047890 */ /* 0x000fe4000fffe03f */
[----:B------:R-:W-:Y:S02]  /*e9e0*/  USHF.R.S32.HI UR14, URZ, 0x1f, UR13 ;  /* 0x0000001f3f0e7899 */ /* 0x000fe4000801140d */
[----:B------:R-:W-:Y:S01]  /*e9f0*/  USHF.R.S32.HI UR9, URZ, 0x1f, UR4 ;  /* 0x0000001f3f097899 */ /* 0x000fe20008011404 */
[----:B------:R-:W-:Y:S01]  /*ea00*/  @UP1 ULDC UR10, c[0x0][0x44c] ;  /* 0x00011300000a1ab9 */ /* 0x000fe20000000800 */
[----:B------:R-:W-:Y:S02]  /*ea10*/  ULEA.HI UR14, UR14, UR13, URZ, 0x7 ;  /* 0x0000000d0e0e7291 */ /* 0x000fe4000f8f383f */
[----:B------:R-:W-:-:S02]  /*ea20*/  UIMAD.WIDE.U32 UR10, UR41, UR10, URZ ;  /* 0x0000000a290a72a5 */ /* 0x000fc4000f8e003f */
[----:B------:R-:W-:Y:S01]  /*ea30*/  ULEA.HI UR9, UR9, UR4, URZ, 0x7 ;  /* 0x0000000409097291 */ /* 0x000fe2000f8f383f */
[----:B------:R-:W-:Y:S01]  /*ea40*/  @UP1 ULDC UR15, c[0x0][0x450] ;  /* 0x00011400000f1ab9 */ /* 0x000fe20000000800 */
[----:B------:R-:W-:Y:S01]  /*ea50*/  UMOV UR12, UR41 ;  /* 0x00000029000c7c82 */ /* 0x000fe20008000000 */
[----:B------:R-:W-:Y:S02]  /*ea60*/  UIMAD UR4, UR8, UR7, -UR6 ;  /* 0x00000007080472a4 */ /* 0x000fe4000f8e0a06 */
[----:B------:R-:W-:Y:S02]  /*ea70*/  USHF.R.S32.HI UR14, URZ, 0x7, UR14 ;  /* 0x000000073f0e7899 */ /* 0x000fe4000801140e */
[----:B------:R-:W-:Y:S02]  /*ea80*/  USHF.R.S32.HI UR9, URZ, 0x7, UR9 ;  /* 0x000000073f097899 */ /* 0x000fe40008011409 */
[----:B------:R-:W-:Y:S02]  /*ea90*/  @UP1 USHF.R.U32.HI UR12, URZ, UR15, UR11 ;  /* 0x0000000f3f0c1299 */ /* 0x000fe4000801160b */
[----:B------:R-:W-:-:S02]  /*eaa0*/  UISETP.LT.AND UP0, UPT, UR14, UR9, UPT ;  /* 0x000000090e00728c */ /* 0x000fc4000bf01270 */
[----:B------:R-:W-:Y:S01]  /*eab0*/  UIADD3 UR4, UR4, UR12, URZ ;  /* 0x0000000c04047290 */ /* 0x000fe2000fffe03f */
[----:B------:R-:W-:Y:S01]  /*eac0*/  ULDC UR8, c[0x0][0x9dc] ;  /* 0x0002770000087ab9 */ /* 0x000fe20000000800 */
[----:B------:R-:W-:Y:S02]  /*ead0*/  USEL UR40, UR14, UR9, UP0 ;  /* 0x000000090e287287 */ /* 0x000fe40008000000 */
        /* <DEDUP_REMOVED lines=12> */
.L_x_875:
[----:B------:R-:W-:-:S11]  /*eba0*/  UISETP.NE.AND UP0, UPT, UR5, 0x1, UPT ;  /* 0x000000010500788c */ /* 0x000fd6000bf05270 */
[----:B------:R-:W-:Y:S02]  /*ebb0*/  @UP0 ULDC.64 UR10, c[0x0][0x9e8] ;  /* 0x00027a00000a0ab9 */ /* 0x000fe40000000a00 */
[----:B------:R-:W-:-:S04]  /*ebc0*/  UIMAD.WIDE.U32 UR6, UR4, UR10, URZ ;  /* 0x0000000a040672a5 */ /* 0x000fc8000f8e003f */
[----:B------:R-:W-:-:S12]  /*ebd0*/  @UP0 USHF.R.U32.HI UR4, URZ, UR11, UR7 ;  /* 0x0000000b3f040299 */ /* 0x000fd80008011607 */
.L_x_876:
[----:B------:R-:W-:-:S04]  /*ebe0*/  UIMAD UR4, UR4, UR5, URZ ;  /* 0x00000005040472a4 */ /* 0x000fc8000f8e023f */
[----:B------:R-:W-:-:S04]  /*ebf0*/  UISETP.LT.AND UP0, UPT, UR8, UR4, UPT ;  /* 0x000000040800728c */ /* 0x000fc8000bf01270 */
[----:B------:R-:W-:-:S12]  /*ec00*/  USEL UR8, UR8, UR4, !UP0 ;  /* 0x0000000408087287 */ /* 0x000fd8000c000000 */
.L_x_874:
[----:B------:R-:W-:Y:S01]  /*ec10*/  USHF.R.S32.HI UR4, URZ, 0x1f, UR8 ;  /* 0x0000001f3f047899 */ /* 0x000fe20008011408 */
[----:B------:R-:W-:Y:S03]  /*ec20*/  BSSY B7, `(.L_x_877) ;  /* 0x0000318000077945 */ /* 0x000fe60003800000 */
[----:B------:R-:W-:-:S04]  /*ec30*/  ULEA.HI UR4, UR4, UR8, URZ, 0x7 ;  /* 0x0000000804047291 */ /* 0x000fc8000f8f383f */
[----:B------:R-:W-:-:S04]  /*ec40*/  USHF.R.S32.HI UR4, URZ, 0x7, UR4 ;  /* 0x000000073f047899 */ /* 0x000fc80008011404 */
[----:B------:R-:W-:-:S04]  /*ec50*/  UISETP.LT.AND UP0, UPT, URZ, UR4, UPT ;  /* 0x000000043f00728c */ /* 0x000fc8000bf01270 */
[----:B------:R-:W-:-:S04]  /*ec60*/  USEL UR39, URZ, UR4, !UP0 ;  /* 0x000000043f277287 */ /* 0x000fc8000c000000 */
[----:B------:R-:W-:-:S06]  /*ec70*/  UISETP.GT.AND UP0, UPT, UR40, UR39, UPT ;  /* 0x000000272800728c */ /* 0x000fcc000bf04270 */
[----:B------:R-:W-:-:S13]  /*ec80*/  PLOP3.LUT P0, PT, PT, PT, UP0, 0x80, 0x0 ;  /* 0x000000000000781c */ /* 0x000fda0003f0f008 */
[----:B------:R-:W-:Y:S05]  /*ec90*/  @P0 BRA `(.L_x_878) ;  /* 0x0000000000440947 */ /* 0x000fea0003800000 */
[----:B------:R-:W0:Y:S02]  /*eca0*/  S2R R0, SR_TID.X ;  /* 0x0000000000007919 */ /* 0x000e240000002100 */
[----:B0-----:R-:W-:-:S04]  /*ecb0*/  LOP3.LUT R0, R0, 0x7f, RZ, 0xc0, !PT ;  /* 0x0000007f00007812 */ /* 0x001fc800078ec0ff */
[----:B------:R-:W-:-:S13]  /*ecc0*/  ISETP.NE.AND P1, PT, R0, RZ, PT ;  /* 0x000000ff0000720c */ /* 0x000fda0003f25270 */
[----:B------:R-:W-:Y:S05]  /*ecd0*/  @P1 BRA `(.L_x_879) ;  /* 0x0000003000301947 */ /* 0x000fea0003800000 */
[----:B------:R-:W0:Y:S01]  /*ece0*/  S2R R7, SR_LANEID ;  /* 0x0000000000077919 */ /* 0x000e220000000000 */
[----:B------:R-:W-:Y:S01]  /*ecf0*/  VOTEU.ANY UR4, UPT, PT ;  /* 0x0000000000047886 */ /* 0x000fe200038e0100 */
[----:B------:R-:W1:Y:S01]  /*ed00*/  LDC.64 R2, c[0x0][0xc80] ;  /* 0x00032000ff027b82 */ /* 0x000e620000000a00 */
[----:B------:R-:W0:Y:S08]  /*ed10*/  FLO.U32 R0, UR4 ;  /* 0x0000000400007d00 */ /* 0x000e3000080e0000 */
[----:B------:R-:W1:Y:S01]  /*ed20*/  POPC R5, UR4 ;  /* 0x0000000400057d09 */ /* 0x000e620008000000 */
[----:B0-----:R-:W-:-:S13]  /*ed30*/  ISETP.EQ.U32.AND P0, PT, R0, R7, PT ;  /* 0x000000070000720c */ /* 0x001fda0003f02070 */
[----:B-1----:R-:W2:Y:S01]  /*ed40*/  @P0 ATOMG.E.ADD.STRONG.GPU PT, R3, desc[UR48][R2.64], R5 ;  /* 0x00000005020309a8 */ /* 0x002ea200081ee1f0 */
[----:B------:R-:W0:Y:S02]  /*ed50*/  S2R R4, SR_LTMASK ;  /* 0x0000000000047919 */ /* 0x000e240000003900 */
[----:B0-----:R-:W-:-:S04]  /*ed60*/  LOP3.LUT R4, R4, UR4, RZ, 0xc0, !PT ;  /* 0x0000000404047c12 */ /* 0x001fc8000f8ec0ff */
[----:B------:R-:W0:Y:S01]  /*ed70*/  POPC R27, R4 ;  /* 0x00000004001b7309 */ /* 0x000e220000000000 */
[----:B--2---:R-:W0:Y:S02]  /*ed80*/  SHFL.IDX PT, R0, R3, R0, 0x1f ;  /* 0x00001f0003007589 */ /* 0x004e2400000e0000 */
[----:B0-----:R-:W-:Y:S01]  /*ed90*/  IADD3 R27, R0, UR42, R27 ;  /* 0x0000002a001b7c10 */ /* 0x001fe2000fffe01b */
[----:B------:R-:W-:Y:S06]  /*eda0*/  BRA `(.L_x_879) ;  /* 0x0000002c00fc7947 */ /* 0x000fec0003800000 */
.L_x_878:
[----:B------:R-:W-:Y:S01]  /*edb0*/  VIADD R0, R17, 0xe400 ;  /* 0x0000e40011007836 */ /* 0x000fe20000000000 */
[----:B------:R-:W-:Y:S04]  /*edc0*/  BSSY B6, `(.L_x_880) ;  /* 0x0000013000067945 */ /* 0x000fe80003800000 */
[----:B------:R-:W-:-:S13]  /*edd0*/  LOP3.LUT P0, RZ, R0, 0x3ff, RZ, 0xc0, !PT ;  /* 0x000003ff00ff7812 */ /* 0x000fda000780c0ff */
[----:B------:R-:W-:Y:S05]  /*ede0*/  @!P0 BRA `(.L_x_881) ;  /* 0x0000000000408947 */ /* 0x000fea0003800000 */
[----:B------:R-:W-:Y:S01]  /*edf0*/  MOV R2, 0x0 ;  /* 0x0000000000027802 */ /* 0x000fe20000000f00 */
[----:B------:R-:W-:Y:S01]  /*ee00*/  ULDC.64 UR4, c[0x4][0xa8] ;  /* 0x01002a0000047ab9 */ /* 0x000fe20000000a00 */
[----:B------:R-:W-:Y:S01]  /*ee10*/  ULDC.64 UR6, c[0x4][0xb0] ;  /* 0x01002c0000067ab9 */ /* 0x000fe20000000a00 */
[----:B------:R-:W-:Y:S02]  /*ee20*/  IMAD.U32 R4, RZ, RZ, UR4 ;  /* 0x00000004ff047e24 */ /* 0x000fe4000f8e00ff */
[----:B------:R-:W-:Y:S01]  /*ee30*/  IMAD.U32 R5, RZ, RZ, UR5 ;  /* 0x00000005ff057e24 */ /* 0x000fe2000f8e00ff */
[----:B------:R-:W0:Y:S01]  /*ee40*/  LDC.64 R2, c[0x4][R2] ;  /* 0x0100000002027b82 */ /* 0x000e220000000a00 */
[----:B------:R-:W-:Y:S01]  /*ee50*/  ULDC.64 UR4, c[0x4][0x8] ;  /* 0x0100020000047ab9 */ /* 0x000fe20000000a00 */
        /* <DEDUP_REMOVED lines=9> */
.L_x_881:
[----:B------:R-:W-:Y:S05]  /*eef0*/  BSYNC B6 ;  /* 0x0000000000067941 */ /* 0x000fea0003800000 */
.L_x_880:
        /* <DEDUP_REMOVED lines=8> */
[----:B------:R0:W1:Y:S01]  /*ef80*/  LDC.64 R2, c[0x4][R18] ;  /* 0x0100000012027b82 */ /* 0x0000620000000a00 */
[----:B------:R-:W-:Y:S02]  /*ef90*/  IMAD.U32 R4, RZ, RZ, UR6 ;  /* 0x00000006ff047e24 */ /* 0x000fe4000f8e00ff */
[----:B------:R-:W-:Y:S02]  /*efa0*/  IMAD.U32 R5, RZ, RZ, UR7 ;  /* 0x00000007ff057e24 */ /* 0x000fe4000f8e00ff */
[----:B------:R-:W-:Y:S02]  /*efb0*/  IMAD.U32 R6, RZ, RZ, UR8 ;  /* 0x00000008ff067e24 */ /* 0x000fe4000f8e00ff */
[----:B------:R-:W-:-:S02]  /*efc0*/  IMAD.U32 R7, RZ, RZ, UR9 ;  /* 0x00000009ff077e24 */ /* 0x000fc4000f8e00ff */
[----:B------:R-:W-:Y:S02]  /*efd0*/  IMAD.U32 R10, RZ, RZ, UR4 ;  /* 0x00000004ff0a7e24 */ /* 0x000fe4000f8e00ff */
[----:B------:R-:W-:Y:S02]  /*efe0*/  IMAD.U32 R11, RZ, RZ, UR5 ;  /* 0x00000005ff0b7e24 */ /* 0x000fe4000f8e00ff */
[----:B------:R-:W-:Y:S02]  /*eff0*/  IMAD.MOV.U32 R8, RZ, RZ, 0x70 ;  /* 0x00000070ff087424 */ /* 0x000fe400078e00ff */
[----:B------:R-:W-:Y:S02]  /*f000*/  IMAD.MOV.U32 R12, RZ, RZ, 0x1 ;  /* 0x00000001ff0c7424 */ /* 0x000fe400078e00ff */
[----:B0-----:R-:W-:-:S07]  /*f010*/  IMAD.MOV.U32 R13, RZ, RZ, RZ ;  /* 0x000000ffff0d7224 */ /* 0x001fce00078e00ff */
[----:B------:R-:W-:-:S07]  /*f020*/  LEPC R20, `(.L_x_884) ;  /* 0x000000001014794e */ /* 0x000fce0000000000 */
[----:B-1----:R-:W-:Y:S05]  /*f030*/  CALL.ABS.NOINC R2 ;  /* 0x0000000002007343 */ /* 0x002fea0003c00000 */
.L_x_884:
[----:B------:R0:W1:Y:S01]  /*f040*/  LDC.64 R2, c[0x4][R18] ;  /* 0x0100000012027b82 */ /* 0x0000620000000a00 */
[----:B------:R-:W-:Y:S01]  /*f050*/  ULDC.64 UR4, c[0x4][0xa8] ;  /* 0x01002a0000047ab9 */ /* 0x000fe20000000a00 */
[----:B------:R-:W-:Y:S01]  /*f060*/  ULDC.64 UR6, c[0x4][0xb0] ;  /* 0x01002c0000067ab9 */ /* 0x000fe20000000a00 */
[----:B------:R-:W-:Y:S02]  /*f070*/  IMAD.U32 R4, RZ, RZ, UR4 ;  /* 0x00000004ff047e24 */ /* 0x000fe4000f8e00ff */
        /* <DEDUP_REMOVED lines=11> */
.L_x_883:
[----:B------:R-:W-:Y:S05]  /*f130*/  BSYNC B6 ;  /* 0x0000000000067941 */ /* 0x000fea0003800000 */
.L_x_882:
[----:B------:R-:W-:Y:S01]  /*f140*/  ULDC.64 UR4, c[0x0][0x9f8] ;  /* 0x00027e0000047ab9 */ /* 0x000fe20000000a00 */
[----:B------:R-:W-:Y:S01]  /*f150*/  IMAD.U32 R22, RZ, RZ, UR43 ;  /* 0x0000002bff167e24 */ /* 0x000fe2000f8e00ff */
[----:B------:R-:W-:-:S04]  /*f160*/  UISETP.NE.U32.AND UP0, UPT, UR4, URZ, UPT ;  /* 0x0000003f0400728c */ /* 0x000fc8000bf05070 */
[----:B------:R-:W-:-:S06]  /*f170*/  UISETP.NE.AND.EX UP0, UPT, UR5, URZ, UPT, UP0 ;  /* 0x0000003f0500728c */ /* 0x000fcc000bf05300 */
[----:B------:R-:W-:-:S05]  /*f180*/  PLOP3.LUT P0, PT, PT, PT, UP0, 0x80, 0x0 ;  /* 0x000000000000781c */ /* 0x000fca0003f0f008 */
[----:B------:R-:W-:Y:S02]  /*f190*/  @UP0 ULDC.64 UR4, c[0x0][0x9f8] ;  /* 0x00027e0000040ab9 */ /* 0x000fe40000000a00 */
[----:B------:R-:W-:-:S06]  /*f1a0*/  @UP0 UIMAD.WIDE UR4, UR43, 0x4, UR4 ;  /* 0x000000042b0408a5 */ /* 0x000fcc000f8e0204 */
[----:B------:R-:W-:Y:S02]  /*f1b0*/  IMAD.U32 R2, RZ, RZ, UR4 ;  /* 0x00000004ff027e24 */ /* 0x000fe4000f8e00ff */
[----:B------:R-:W-:-:S05]  /*f1c0*/  IMAD.U32 R3, RZ, RZ, UR5 ;  /* 0x00000005ff037e24 */ /* 0x000fca000f8e00ff */
[----:B------:R0:W2:Y:S01]  /*f1d0*/  @P0 LDG.E R22, desc[UR48][R2.64] ;  /* 0x0000003002160981 */ /* 0x0000a2000c1e1900 */
[----:B------:R-:W-:Y:S01]  /*f1e0*/  UMOV UR4, 0xffffffff ;  /* 0xffffffff00047882 */ /* 0x000fe20000000000 */
[----:B------:R-:W-:Y:S01]  /*f1f0*/  IMAD.U32 R19, RZ, RZ, UR40 ;  /* 0x00000028ff137e24 */ /* 0x000fe2000f8e00ff */
[----:B------:R-:W-:Y:S01]  /*f200*/  LOP3.LUT R23, R23, 0xfffffffe, RZ, 0xc0, !PT ;  /* 0xfffffffe17177812 */ /* 0x000fe200078ec0ff */
[----:B------:R-:W1:Y:S02]  /*f210*/  S2R R18, SR_TID.X ;  /* 0x0000000000127919 */ /* 0x000e640000002100 */
[----:B------:R-:W-:Y:S01]  /*f220*/  VIADD R19, R19, 0xffffffff ;  /* 0xffffffff13137836 */ /* 0x000fe20000000000 */
[----:B0-----:R-:W0:Y:S02]  /*f230*/  LDC.64 R2, c[0x0][0x418] ;  /* 0x00010600ff027b82 */ /* 0x001e240000000a00 */
[----:B0-----:R-:W-:Y:S02]  /*f240*/  ISETP.NE.U32.AND P0, PT, R2, RZ, PT ;  /* 0x000000ff0200720c */ /* 0x001fe40003f05070 */
[----:B-1----:R-:W-:-:S02]  /*f250*/  SHF.R.U32.HI R20, RZ, 0x5, R18 ;  /* 0x00000005ff147819 */ /* 0x002fc40000011612 */
[----:B------:R-:W-:Y:S02]  /*f260*/  ISETP.NE.AND.EX P1, PT, R3, RZ, PT, P0 ;  /* 0x000000ff0300720c */ /* 0x000fe40003f25300 */
[----:B------:R-:W-:-:S11]  /*f270*/  LOP3.LUT R20, R20, 0x3, RZ, 0xc0, !PT ;  /* 0x0000000314147812 */ /* 0x000fd600078ec0ff */
[----:B------:R-:W-:Y:S02]  /*f280*/  @P1 LOP3.LUT R23, R23, 0x1, RZ, 0xfc, !PT ;  /* 0x0000000117171812 */ /* 0x000fe400078efcff */
[----:B--2---:R-:W-:Y:S02]  /*f290*/  SHF.R.S32.HI R25, RZ, 0x1f, R22 ;  /* 0x0000001fff197819 */ /* 0x004fe40000011416 */
[----:B------:R-:W-:Y:S01]  /*f2a0*/  SEL R18, R22, RZ, !P1 ;  /* 0x000000ff16127207 */ /* 0x000fe20004800000 */
[----:B------:R-:W-:Y:S06]  /*f2b0*/  BRA.DIV UR4, `(.L_x_885) ;  /* 0x0000003204d87947 */ /* 0x000fec000b800000 */
[----:B------:R0:W1:Y:S02]  /*f2c0*/  SHFL.IDX PT, R14, R20, RZ, 0x1f ;  /* 0x00001fff140e7589 */ /* 0x00006400000e0000 */
.L_x_967:
[----:B-1----:R-:W-:Y:S02]  /*f2d0*/  ISETP.NE.AND P0, PT, R14, RZ, PT ;  /* 0x000000ff0e00720c */ /* 0x002fe40003f05270 */
[----:B------:R-:W-:Y:S02]  /*f2e0*/  PLOP3.LUT P2, PT, PT, PT, PT, 0x8, 0x0 ;  /* 0x000000000000781c */ /* 0x000fe40003f4e170 */
[----:B------:R-:W-:-:S11]  /*f2f0*/  LOP3.LUT R23, R23, 0xfffffffd, RZ, 0xc0, !PT ;  /* 0xfffffffd17177812 */ /* 0x000fd600078ec0ff */
[----:B------:R-:W-:Y:S01]  /*f300*/  @P2 LOP3.LUT R23, R23, 0x2, RZ, 0xfc, !PT ;  /* 0x0000000217172812 */ /* 0x000fe200078efcff */
[----:B------:R-:W-:Y:S06]  /*f310*/  @P0 BRA `(.L_x_886) ;  /* 0x0000000000dc0947 */ /* 0x000fec0003800000 */
[----:B------:R-:W-:-:S03]  /*f320*/  UMOV UR4, 0xffffffff ;  /* 0xffffffff00047882 */ /* 0x000fc60000000000 */
[----:B------:R-:W-:Y:S05]  /*f330*/  BRA.DIV UR4, `(.L_x_887) ;  /* 0x0000003204d87947 */ /* 0x000fea000b800000 */
[----:B------:R-:W-:-:S13]  /*f340*/  ELECT P6, URZ, PT ;  /* 0x00000000003f782f */ /* 0x000fda00038c0000 */
.L_x_970:
[----:B------:R-:W-:Y:S05]  /*f350*/  @!P6 BRA `(.L_x_886) ;  /* 0x0000000000cce947 */ /* 0x000fea0003800000 */
[----:B------:R-:W-:Y:S01]  /*f360*/  IMAD.MOV.U32 R18, RZ, RZ, R22 ;  /* 0x000000ffff127224 */ /* 0x000fe200078e0016 */
[----:B------:R-:W-:Y:S06]  /*f370*/  @!P1 BRA `(.L_x_888) ;  /* 0x0000000000489947 */ /* 0x000fec0003800000 */
[----:B------:R-:W1:Y:S01]  /*f380*/  LDC R0, c[0x0][0x43c] ;  /* 0x00010f00ff007b82 */ /* 0x000e620000000800 */
[----:B------:R-:W-:Y:S01]  /*f390*/  IMAD.MOV.U32 R7, RZ, RZ, R19 ;  /* 0x000000ffff077224 */ /* 0x000fe200078e0013 */
[----:B------:R-:W-:Y:S02]  /*f3a0*/  ULDC.64 UR4, c[0x0][0x428] ;  /* 0x00010a0000047ab9 */ /* 0x000fe40000000a00 */
[----:B------:R-:W-:-:S04]  /*f3b0*/  IMAD R9, R25, UR4, RZ ;  /* 0x0000000419097c24 */ /* 0x000fc8000f8e02ff */
[----:B------:R-:W-:Y:S01]  /*f3c0*/  IMAD R9, R22, UR5, R9 ;  /* 0x0000000516097c24 */ /* 0x000fe2000f8e0209 */
[----:B-1----:R-:W-:-:S13]  /*f3d0*/  ISETP.NE.AND P0, PT, R0, 0x1, PT ;  /* 0x000000010000780c */ /* 0x002fda0003f05270 */
[----:B------:R-:W1:Y:S02]  /*f3e0*/  @P0 LDC.64 R4, c[0x0][0x440] ;  /* 0x00011000ff040b82 */ /* 0x000e640000000a00 */
[----:B-1----:R-:W-:-:S05]  /*f3f0*/  @P0 IMAD.HI.U32 R4, R19, R4, RZ ;  /* 0x0000000413040227 */ /* 0x002fca00078e00ff */
        /* <DEDUP_REMOVED lines=10> */
.L_x_888:
[----:B------:R-:W2:Y:S01]  /*f4a0*/  S2R R0, SR_TID.X ;  /* 0x0000000000007919 */ /* 0x000ea20000002100 */
[----:B-1----:R-:W-:Y:S01]  /*f4b0*/  IMAD R3, R16, 0x8, R17 ;  /* 0x0000000810037824 */ /* 0x002fe200078e0211 */
[----:B--2---:R-:W-:Y:S02]  /*f4c0*/  LOP3.LUT R2, R0, 0x7f, RZ, 0xc0, !PT ;  /* 0x0000007f00027812 */ /* 0x004fe400078ec0ff */
[----:B------:R-:W-:Y:S02]  /*f4d0*/  SHF.L.U32 R0, R24, 0x1f, RZ ;  /* 0x0000001f18007819 */ /* 0x000fe400000006ff */
[----:B------:R-:W-:Y:S02]  /*f4e0*/  ISETP.NE.AND P1, PT, R2, RZ, PT ;  /* 0x000000ff0200720c */ /* 0x000fe40003f25270 */
[----:B------:R-:W1:Y:S02]  /*f4f0*/  SYNCS.PHASECHK.TRANS64.TRYWAIT P0, [R3+URZ+0x16840], R0 ;  /* 0x01684000030075a7 */ /* 0x000e64000800017f */
[----:B-1----:R-:W-:Y:S09]  /*f500*/  @!P0 BRA `(.L_x_889) ;  /* 0x0000003000848947 */ /* 0x002ff20003800000 */
.L_x_971:
[----:B------:R-:W-:Y:S05]  /*f510*/  @P1 BRA `(.L_x_890) ;  /* 0x0000000000141947 */ /* 0x000fea0003800000 */
[----:B------:R-:W-:Y:S01]  /*f520*/  ISETP.NE.AND P0, PT, R28, RZ, PT ;  /* 0x000000ff1c00720c */ /* 0x000fe20003f05270 */
[----:B-1----:R-:W-:-:S04]  /*f530*/  IMAD.MOV.U32 R0, RZ, RZ, 0x4000 ;  /* 0x00004000ff007424 */ /* 0x002fc800078e00ff */
[----:B------:R2:W-:Y:S08]  /*f540*/  SYNCS.ARRIVE.TRANS64 RZ, [R3+URZ+0x16830], R0 ;  /* 0x0168300003ff79a7 */ /* 0x0005f0000800003f */
[----:B------:R-:W-:Y:S05]  /*f550*/  @!P0 BRA `(.L_x_890) ;  /* 0x0000000000048947 */ /* 0x000fea0003800000 */
[----:B------:R-:W-:Y:S01]  /*f560*/  BPT.TRAP 0x1 ;  /* 0x000000040000795c */ /* 0x000fe20000300000 */
.L_x_890:
[----:B-12---:R-:W-:Y:S01]  /*f570*/  IMAD R0, R16, 0x4000, R17 ;  /* 0x0000400010007824 */ /* 0x006fe200078e0211 */
[----:B------:R-:W-:Y:S01]  /*f580*/  R2UR UR33, R3 ;  /* 0x00000000032172ca */ /* 0x000fe200000e0000 */
[----:B------:R-:W-:Y:S01]  /*f590*/  UIADD3 UR4, UP0, UR46, 0x370, URZ ;  /* 0x000003702e047890 */ /* 0x000fe2000ff1e03f */
[----:B------:R-:W-:Y:S01]  /*f5a0*/  R2UR UR35, R19 ;  /* 0x00000000132372ca */ /* 0x000fe200000e0000 */
[----:B------:R-:W-:Y:S01]  /*f5b0*/  UMOV UR6, 0x0 ;  /* 0x0000000000067882 */ /* 0x000fe20000000000 */
[----:B------:R-:W-:Y:S01]  /*f5c0*/  R2UR UR32, R0 ;  /* 0x00000000002072ca */ /* 0x000fe200000e0000 */
[----:B------:R-:W-:Y:S01]  /*f5d0*/  UIADD3.X UR5, URZ, UR47, URZ, UP0, !UPT ;  /* 0x0000002f3f057290 */ /* 0x000fe200087fe43f */
[----:B-----5:R-:W-:Y:S01]  /*f5e0*/  R2UR UR37, R18 ;  /* 0x00000000122572ca */ /* 0x020fe200000e0000 */
[----:B------:R-:W-:Y:S01]  /*f5f0*/  UMOV UR7, 0x14f00000 ;  /* 0x14f0000000077882 */ /* 0x000fe20000000000 */
[----:B------:R-:W-:Y:S01]  /*f600*/  UMOV UR34, URZ ;  /* 0x0000003f00227c82 */ /* 0x000fe20008000000 */
[----:B------:R-:W-:-:S02]  /*f610*/  PLOP3.LUT P0, PT, PT, PT, PT, 0x80, 0x0 ;  /* 0x000000000000781c */ /* 0x000fc40003f0f070 */
[----:B------:R-:W-:Y:S02]  /*f620*/  LOP3.LUT R23, R23, 0xfffffffd, RZ, 0xc0, !PT ;  /* 0xfffffffd17177812 */ /* 0x000fe400078ec0ff */
[----:B------:R-:W-:Y:S02]  /*f630*/  UIADD3 UR33, UR33, 0x16830, URZ ;  /* 0x0001683021217890 */ /* 0x000fe4000fffe03f */
[----:B------:R-:W-:Y:S02]  /*f640*/  USHF.L.U32 UR35, UR35, 0x7, URZ ;  /* 0x0000000723237899 */ /* 0x000fe4000800063f */
[----:B------:R-:W-:-:S05]  /*f650*/  UIADD3 UR32, UR32, 0xe400, URZ ;  /* 0x0000e40020207890 */ /* 0x000fca000fffe03f */
[----:B------:R-:W-:-:S04]  /*f660*/  @P0 LOP3.LUT R23, R23, 0x2, RZ, 0xfc, !PT ;  /* 0x0000000217170812 */ /* 0x000fc800078efcff */
[----:B------:R1:W-:Y:S02]  /*f670*/  UTMALDG.4D [UR32], [UR4], desc[UR6] ;  /* 0x00000620040075b4 */ /* 0x0003e40008019000 */
[----:B-1----:R-:W-:Y:S01]  /*f680*/  NOP ;  /* 0x0000000000007918 */ /* 0x002fe20000000000 */
.L_x_886:
[----:B------:R-:W-:Y:S05]  /*f690*/  WARPSYNC.ALL ;  /* 0x0000000000007948 */ /* 0x000fea0003800000 */
[----:B------:R-:W-:Y:S01]  /*f6a0*/  VIADD R0, R17, 0x8400 ;  /* 0x0000840011007836 */ /* 0x000fe20000000000 */
[----:B------:R-:W-:Y:S01]  /*f6b0*/  USHF.R.S32.HI UR4, URZ, 0x1f, UR36 ;  /* 0x0000001f3f047899 */ /* 0x000fe20008011424 */
[----:B------:R-:W-:Y:S01]  /*f6c0*/  BAR.SYNC.DEFER_BLOCKING 0x8, 0x200 ;  /* 0x0208000000007b1d */ /* 0x000fe20000010000 */
[----:B------:R-:W-:Y:S02]  /*f6d0*/  USHF.R.S32.HI UR37, URZ, 0x1f, UR43 ;  /* 0x0000001f3f257899 */ /* 0x000fe4000801142b */
[----:B------:R-:W-:-:S03]  /*f6e0*/  LOP3.LUT P0, RZ, R0, 0x3ff, RZ, 0xc0, !PT ;  /* 0x000003ff00ff7812 */ /* 0x000fc6000780c0ff */
[----:B------:R-:W-:Y:S01]  /*f6f0*/  ULDC.64 UR6, c[0x0][0x2d8] ;  /* 0x0000b60000067ab9 */ /* 0x000fe20000000a00 */
[----:B------:R-:W-:Y:S01]  /*f700*/  BSSY B6, `(.L_x_891) ;  /* 0x0000016000067945 */ /* 0x000fe20003800000 */
[----:B------:R-:W-:Y:S02]  /*f710*/  UIMAD UR4, UR4, UR6, URZ ;  /* 0x00000006040472a4 */ /* 0x000fe4000f8e023f */
[----:B------:R-:W-:Y:S02]  /*f720*/  UIMAD.WIDE.U32 UR50, UR36, UR6, URZ ;  /* 0x00000006243272a5 */ /* 0x000fe4000f8e003f */
[----:B------:R-:W-:-:S04]  /*f730*/  UIMAD UR4, UR36, UR7, UR4 ;  /* 0x00000007240472a4 */ /* 0x000fc8000f8e0204 */
[----:B------:R-:W-:Y:S01]  /*f740*/  UIADD3 UR45, UR51, UR4, URZ ;  /* 0x00000004332d7290 */ /* 0x000fe2000fffe03f */
[----:B------:R-:W-:Y:S11]  /*f750*/  @!P0 BRA `(.L_x_892) ;  /* 0x0000000000408947 */ /* 0x000ff60003800000 */
        /* <DEDUP_REMOVED lines=14> */
[----:B0-----:R-:W-:-:S07]  /*f840*/  LEPC R20, `(.L_x_892) ;  /* 0x000000001014794e */ /* 0x001fce0000000000 */
[----:B-1----:R-:W-:Y:S05]  /*f850*/  CALL.ABS.NOINC R2 ;  /* 0x0000000002007343 */ /* 0x002fea0003c00000 */
.L_x_892:
[----:B------:R-:W-:Y:S05]  /*f860*/  BSYNC B6 ;  /* 0x0000000000067941 */ /* 0x000fea0003800000 */
.L_x_891:
[----:B------:R-:W1:Y:S01]  /*f870*/  LDC R7, c[0x0][0x448] ;  /* 0x00011200ff077b82 */ /* 0x000e620000000800 */
[----:B0-----:R-:W0:Y:S01]  /*f880*/  S2R R20, SR_TID.X ;  /* 0x0000000000147919 */ /* 0x001e220000002100 */
[----:B------:R-:W-:Y:S01]  /*f890*/  ULDC.64 UR8, c[0x0][0x2e0] ;  /* 0x0000b80000087ab9 */ /* 0x000fe20000000a00 */
[----:B------:R-:W-:Y:S01]  /*f8a0*/  UMOV UR44, UR50 ;  /* 0x00000032002c7c82 */ /* 0x000fe20008000000 */
[----:B------:R-:W-:Y:S02]  /*f8b0*/  UIMAD UR6, UR37, UR8, URZ ;  /* 0x00000008250672a4 */ /* 0x000fe4000f8e023f */
[----:B------:R-:W-:Y:S02]  /*f8c0*/  UIMAD.WIDE.U32 UR4, UR43, UR8, UR44 ;  /* 0x000000082b0472a5 */ /* 0x000fe4000f8e002c */
[----:B------:R-:W-:-:S03]  /*f8d0*/  UIMAD UR6, UR43, UR9, UR6 ;  /* 0x000000092b0672a4 */ /* 0x000fc6000f8e0206 */
[----:B------:R-:W-:Y:S01]  /*f8e0*/  ULDC.64 UR8, c[0x0][0x280] ;  /* 0x0000a00000087ab9 */ /* 0x000fe20000000a00 */
[----:B------:R-:W-:Y:S01]  /*f8f0*/  UIADD3 UR6, UR5, UR6, URZ ;  /* 0x0000000605067290 */ /* 0x000fe2000fffe03f */
[----:B------:R-:W-:-:S04]  /*f900*/  IMAD.U32 R4, RZ, RZ, UR4 ;  /* 0x00000004ff047e24 */ /* 0x000fc8000f8e00ff */
[----:B------:R-:W-:Y:S01]  /*f910*/  IMAD.MOV.U32 R2, RZ, RZ, R4 ;  /* 0x000000ffff027224 */ /* 0x000fe200078e0004 */
[----:B-1----:R-:W-:Y:S02]  /*f920*/  ISETP.NE.AND P1, PT, R7, 0x1, PT ;  /* 0x000000010700780c */ /* 0x002fe40003f25270 */
[C---:B0-----:R-:W-:Y:S01]  /*f930*/  LOP3.LUT R21, R20.reuse, 0x7f, RZ, 0xc0, !PT ;  /* 0x0000007f14157812 */ /* 0x041fe200078ec0ff */
[----:B------:R-:W-:-:S10]  /*f940*/  IMAD.SHL.U32 R20, R20, 0x10, RZ ;  /* 0x0000001014147824 */ /* 0x000fd400078e00ff */
[----:B------:R-:W0:Y:S01]  /*f950*/  @P1 LDC R3, c[0x0][0x44c] ;  /* 0x00011300ff031b82 */ /* 0x000e220000000800 */
[----:B------:R-:W-:-:S04]  /*f960*/  SHF.R.U32.HI R21, RZ, 0x3, R21 ;  /* 0x00000003ff157819 */ /* 0x000fc80000011615 */
[----:B------:R-:W-:-:S03]  /*f970*/  LOP3.LUT R20, R21, 0x70, R20, 0xf8, !PT ;  /* 0x0000007015147812 */ /* 0x000fc600078ef814 */
[----:B------:R-:W1:Y:S02]  /*f980*/  @P1 LDC R5, c[0x0][0x450] ;  /* 0x00011400ff051b82 */ /* 0x000e640000000800 */
[----:B------:R-:W-:Y:S02]  /*f990*/  VIADD R6, R20, UR41 ;  /* 0x0000002914067c36 */ /* 0x000fe40008000000 */
[----:B------:R-:W2:Y:S02]  /*f9a0*/  S2R R20, SR_TID.X ;  /* 0x0000000000147919 */ /* 0x000ea40000002100 */
[----:B------:R-:W-:Y:S02]  /*f9b0*/  IMAD.MOV.U32 R11, RZ, RZ, R6 ;  /* 0x000000ffff0b7224 */ /* 0x000fe400078e0006 */
[----:B------:R-:W3:Y:S01]  /*f9c0*/  @P1 LDC R8, c[0x0][0x450] ;  /* 0x00011400ff081b82 */ /* 0x000ee20000000800 */
[C---:B------:R-:W-:Y:S02]  /*f9d0*/  VIADD R10, R6.reuse, 0x80 ;  /* 0x00000080060a7836 */ /* 0x040fe40000000000 */
[----:B0-----:R-:W-:-:S04]  /*f9e0*/  @P1 IMAD.HI.U32 R0, R6, R3, RZ ;  /* 0x0000000306001227 */ /* 0x001fc800078e00ff */
[----:B------:R-:W-:Y:S01]  /*f9f0*/  IMAD.U32 R3, RZ, RZ, UR6 ;  /* 0x00000006ff037e24 */ /* 0x000fe2000f8e00ff */
[----:B------:R-:W-:Y:S01]  /*fa00*/  ULDC.64 UR6, c[0x0][0x2c8] ;  /* 0x0000b20000067ab9 */ /* 0x000fe20000000a00 */
[----:B-1----:R-:W-:Y:S01]  /*fa10*/  @P1 SHF.R.U32.HI R11, RZ, R5, R0 ;  /* 0x00000005ff0b1219 */ /* 0x002fe20000011600 */
[----:B------:R-:W-:Y:S01]  /*fa20*/  IMAD.U32 R5, RZ, RZ, UR5 ;  /* 0x00000005ff057e24 */ /* 0x000fe2000f8e00ff */
[----:B------:R-:W-:Y:S02]  /*fa30*/  ULDC.64 UR4, c[0x0][0x2d0] ;  /* 0x0000b40000047ab9 */ /* 0x000fe40000000a00 */
[--C-:B------:R-:W-:Y:S01]  /*fa40*/  SHF.R.S32.HI R0, RZ, 0x1f, R11.reuse ;  /* 0x0000001fff007819 */ /* 0x100fe2000001140b */
[----:B------:R-:W-:Y:S02]  /*fa50*/  IMAD.MOV R9, RZ, RZ, -R11 ;  /* 0x000000ffff097224 */ /* 0x000fe400078e0a0b */
[----:B------:R-:W-:-:S04]  /*fa60*/  IMAD.WIDE.U32 R4, R11, UR4, R2 ;  /* 0x000000040b047c25 */ /* 0x000fc8000f8e0002 */
[----:B------:R-:W-:Y:S02]  /*fa70*/  IMAD R0, R0, UR4, RZ ;  /* 0x0000000400007c24 */ /* 0x000fe4000f8e02ff */
[----:B------:R-:W-:Y:S02]  /*fa80*/  IMAD R9, R7, R9, R6 ;  /* 0x0000000907097224 */ /* 0x000fe400078e0206 */
[----:B------:R-:W-:Y:S02]  /*fa90*/  IMAD R13, R11, UR5, R0 ;  /* 0x000000050b0d7c24 */ /* 0x000fe4000f8e0200 */
[----:B--2---:R-:W-:Y:S01]  /*faa0*/  IMAD.SHL.U32 R21, R20, 0x8, RZ ;  /* 0x0000000814157824 */ /* 0x004fe200078e00ff */
[----:B------:R-:W-:Y:S01]  /*fab0*/  SHF.R.S32.HI R0, RZ, 0x1f, R9 ;  /* 0x0000001fff007819 */ /* 0x000fe20000011409 */
[----:B------:R-:W-:-:S03]  /*fac0*/  IMAD.IADD R5, R5, 0x1, R13 ;  /* 0x0000000105057824 */ /* 0x000fc600078e020d */
[----:B------:R-:W-:Y:S01]  /*fad0*/  LOP3.LUT R21, R21, 0x38, RZ, 0xc0, !PT ;  /* 0x0000003815157812 */ /* 0x000fe200078ec0ff */
[----:B------:R-:W-:Y:S02]  /*fae0*/  IMAD R0, R0, UR6, RZ ;  /* 0x0000000600007c24 */ /* 0x000fe4000f8e02ff */
[----:B------:R-:W-:-:S04]  /*faf0*/  IMAD.WIDE.U32 R4, R9, UR6, R4 ;  /* 0x0000000609047c25 */ /* 0x000fc8000f8e0004 */
[----:B------:R-:W-:Y:S01]  /*fb00*/  IMAD R11, R9, UR7, R0 ;  /* 0x00000007090b7c24 */ /* 0x000fe2000f8e0200 */
[----:B------:R-:W-:Y:S01]  /*fb10*/  LEA R0, P0, R4, UR8, 0x1 ;  /* 0x0000000804007c11 */ /* 0x000fe2000f8008ff */
[----:B------:R-:W0:Y:S02]  /*fb20*/  @P1 LDC R9, c[0x0][0x44c] ;  /* 0x00011300ff091b82 */ /* 0x000e240000000800 */
[----:B------:R-:W-:Y:S02]  /*fb30*/  IMAD.IADD R5, R5, 0x1, R11 ;  /* 0x0000000105057824 */ /* 0x000fe400078e020b */
[----:B------:R-:W-:-:S03]  /*fb40*/  IMAD.MOV.U32 R11, RZ, RZ, R10 ;  /* 0x000000ffff0b7224 */ /* 0x000fc600078e000a */
[----:B------:R-:W-:Y:S01]  /*fb50*/  LEA.HI.X R5, R4, UR9, R5, 0x1, P0 ;  /* 0x0000000904057c11 */ /* 0x000fe200080f0c05 */
[----:B0-----:R-:W-:-:S05]  /*fb60*/  @P1 IMAD.HI.U32 R9, R10, R9, RZ ;  /* 0x000000090a091227 */ /* 0x001fca00078e00ff */
[----:B---3--:R-:W-:-:S04]  /*fb70*/  @P1 SHF.R.U32.HI R11, RZ, R8, R9 ;  /* 0x00000008ff0b1219 */ /* 0x008fc80000011609 */
[--C-:B------:R-:W-:Y:S01]  /*fb80*/  SHF.R.S32.HI R4, RZ, 0x1f, R11.reuse ;  /* 0x0000001fff047819 */ /* 0x100fe2000001140b */
[----:B------:R-:W-:Y:S02]  /*fb90*/  IMAD.MOV R6, RZ, RZ, -R11 ;  /* 0x000000ffff067224 */ /* 0x000fe400078e0a0b */
[----:B------:R-:W-:-:S04]  /*fba0*/  IMAD.WIDE.U32 R2, R11, UR4, R2 ;  /* 0x000000040b027c25 */ /* 0x000fc8000f8e0002 */
[----:B------:R-:W-:Y:S02]  /*fbb0*/  IMAD R9, R7, R6, R10 ;  /* 0x0000000607097224 */ /* 0x000fe400078e020a */
[----:B------:R-:W-:Y:S01]  /*fbc0*/  IMAD R4, R4, UR4, RZ ;  /* 0x0000000404047c24 */ /* 0x000fe2000f8e02ff */
[----:B------:R-:W-:-:S03]  /*fbd0*/  ULDC UR4, c[0x0][0x2b8] ;  /* 0x0000ae0000047ab9 */ /* 0x000fc60000000800 */
[----:B------:R-:W-:Y:S01]  /*fbe0*/  IMAD R11, R11, UR5, R4 ;  /* 0x000000050b0b7c24 */ /* 0x000fe2000f8e0204 */
[----:B------:R-:W-:-:S03]  /*fbf0*/  SHF.R.S32.HI R4, RZ, 0x1f, R9 ;  /* 0x0000001fff047819 */ /* 0x000fc60000011409 */
[----:B------:R-:W-:Y:S02]  /*fc00*/  IMAD.IADD R3, R3, 0x1, R11 ;  /* 0x0000000103037824 */ /* 0x000fe400078e020b */
[----:B------:R-:W-:Y:S02]  /*fc10*/  IMAD R4, R4, UR6, RZ ;  /* 0x0000000604047c24 */ /* 0x000fe4000f8e02ff */
[----:B------:R-:W-:-:S04]  /*fc20*/  IMAD.WIDE.U32 R2, R9, UR6, R2 ;  /* 0x0000000609027c25 */ /* 0x000fc8000f8e0002 */
[----:B------:R-:W-:Y:S01]  /*fc30*/  IMAD R11, R9, UR7, R4 ;  /* 0x00000007090b7c24 */ /* 0x000fe2000f8e0204 */
[----:B------:R-:W-:-:S03]  /*fc40*/  LEA R4, P0, R2, UR8, 0x1 ;  /* 0x0000000802047c11 */ /* 0x000fc6000f8008ff */
[----:B------:R-:W-:-:S05]  /*fc50*/  IMAD.IADD R3, R3, 0x1, R11 ;  /* 0x0000000103037824 */ /* 0x000fca00078e020b */
[----:B------:R-:W-:Y:S02]  /*fc60*/  LEA.HI.X R8, R2, UR9, R3, 0x1, P0 ;  /* 0x0000000902087c11 */ /* 0x000fe400080f0c03 */
[----:B------:R-:W-:Y:S01]  /*fc70*/  ISETP.GE.AND P0, PT, R21, UR4, PT ;  /* 0x0000000415007c0c */ /* 0x000fe2000bf06270 */
[----:B------:R-:W-:-:S03]  /*fc80*/  UMOV UR4, 0xffffffff ;  /* 0xffffffff00047882 */ /* 0x000fc60000000000 */
[----:B------:R-:W-:Y:S09]  /*fc90*/  BRA.DIV UR4, `(.L_x_893) ;  /* 0x0000002a04b47947 */ /* 0x000ff2000b800000 */
[----:B------:R-:W0:Y:S01]  /*fca0*/  S2R R2, SR_TID.X ;  /* 0x0000000000027919 */ /* 0x000e220000002100 */
[----:B------:R-:W-:Y:S02]  /*fcb0*/  ULDC UR4, c[0x0][0x288] ;  /* 0x0000a20000047ab9 */ /* 0x000fe40000000800 */
[----:B------:R-:W-:Y:S01]  /*fcc0*/  IMAD R7, R7, UR4, RZ ;  /* 0x0000000407077c24 */ /* 0x000fe2000f8e02ff */
[----:B------:R-:W1:Y:S04]  /*fcd0*/  SHFL.IDX PT, R14, R0, RZ, 0x181f ;  /* 0x00181fff000e7589 */ /* 0x000e6800000e0000 */
[----:B------:R-:W-:Y:S04]  /*fce0*/  SHFL.IDX PT, R9, R5, 0x2, 0x181f ;  /* 0x00581f0005097f89 */ /* 0x000fe800000e0000 */
[----:B------:R-:W-:Y:S01]  /*fcf0*/  SHFL.IDX PT, R20, R0, 0x7, 0x181f ;  /* 0x00f81f0000147f89 */ /* 0x000fe200000e0000 */
[----:B0-----:R-:W-:-:S04]  /*fd00*/  LOP3.LUT R2, R2, 0x7f, RZ, 0xc0, !PT ;  /* 0x0000007f02027812 */ /* 0x001fc800078ec0ff */
[----:B------:R-:W-:Y:S02]  /*fd10*/  SHF.R.U32.HI R3, RZ, 0x3, R2 ;  /* 0x00000003ff037819 */ /* 0x000fe40000011602 */
[----:B------:R-:W0:Y:S03]  /*fd20*/  SHFL.IDX PT, R2, R5, RZ, 0x181f ;  /* 0x00181fff05027589 */ /* 0x000e2600000e0000 */
[----:B------:R-:W-:-:S04]  /*fd30*/  VIADD R6, R3, UR41 ;  /* 0x0000002903067c36 */ /* 0x000fc80008000000 */
[C---:B------:R-:W-:Y:S01]  /*fd40*/  VIADD R10, R6.reuse, 0x10 ;  /* 0x00000010060a7836 */ /* 0x040fe20000000000 */
[C---:B------:R-:W-:Y:S01]  /*fd50*/  ISETP.GE.AND P1, PT, R6.reuse, R7, PT ;  /* 0x000000070600720c */ /* 0x040fe20003f26270 */
[----:B------:R-:W-:-:S03]  /*fd60*/  VIADD R12, R6, 0x20 ;  /* 0x00000020060c7836 */ /* 0x000fc60000000000 */
[----:B------:R-:W-:Y:S02]  /*fd70*/  ISETP.GE.AND P3, PT, R10, R7, PT ;  /* 0x000000070a00720c */ /* 0x000fe40003f66270 */
[----:B------:R-:W2:Y:S07]  /*fd80*/  SHFL.IDX PT, R10, R0, 0x1, 0x181f ;  /* 0x00381f00000a7f89 */ /* 0x000eae00000e0000 */
[----:B-1----:R-:W-:-:S05]  /*fd90*/  @!P1 LEA R14, P2, R21, R14, 0x1 ;  /* 0x0000000e150e9211 */ /* 0x002fca00078408ff */
[----:B0-----:R-:W-:Y:S02]  /*fda0*/  @!P1 IMAD.X R3, RZ, RZ, R2, P2 ;  /* 0x000000ffff039224 */ /* 0x001fe400010e0602 */
[----:B------:R-:W-:Y:S02]  /*fdb0*/  @!P1 IMAD.MOV.U32 R2, RZ, RZ, R14 ;  /* 0x000000ffff029224 */ /* 0x000fe400078e000e */
[----:B------:R-:W-:Y:S04]  /*fdc0*/  SHFL.IDX PT, R14, R0, 0x2, 0x181f ;  /* 0x00581f00000e7f89 */ /* 0x000fe800000e0000 */
[----:B------:R0:W-:Y:S01]  /*fdd0*/  @!P1 LDGSTS.E.BYPASS.LTC128B.128 [R26+0x8400], desc[UR48][R2.64], !P0 ;  /* 0x08400000021a9fae */ /* 0x0001e2000c101d70 */
[----:B------:R-:W-:Y:S01]  /*fde0*/  ISETP.GE.AND P1, PT, R12, R7, PT ;  /* 0x000000070c00720c */ /* 0x000fe20003f26270 */
[----:B------:R-:W-:Y:S01]  /*fdf0*/  VIADD R12, R6, 0x40 ;  /* 0x00000040060c7836 */ /* 0x000fe20000000000 */
[----:B--2---:R-:W-:Y:S01]  /*fe00*/  @!P3 LEA R10, P2, R21, R10, 0x1 ;  /* 0x0000000a150ab211 */ /* 0x004fe200078408ff */
[----:B0-----:R-:W0:Y:S04]  /*fe10*/  SHFL.IDX PT, R2, R5, 0x1, 0x181f ;  /* 0x00381f0005027f89 */ /* 0x001e2800000e0000 */
[----:B0-----:R-:W-:-:S02]  /*fe20*/  @!P3 IMAD.X R3, RZ, RZ, R2, P2 ;  /* 0x000000ffff03b224 */ /* 0x001fc400010e0602 */
[----:B------:R-:W-:Y:S02]  /*fe30*/  @!P3 IMAD.MOV.U32 R2, RZ, RZ, R10 ;  /* 0x000000ffff02b224 */ /* 0x000fe400078e000a */
[----:B------:R-:W-:-:S03]  /*fe40*/  VIADD R10, R6, 0x30 ;  /* 0x00000030060a7836 */ /* 0x000fc60000000000 */
[----:B------:R0:W-:Y:S02]  /*fe50*/  @!P3 LDGSTS.E.BYPASS.LTC128B.128 [R26+0x8c00], desc[UR48][R2.64], !P0 ;  /* 0x08c00000021abfae */ /* 0x0001e4000c101d70 */
[----:B------:R-:W-:Y:S02]  /*fe60*/  ISETP.GE.AND P3, PT, R10, R7, PT ;  /* 0x000000070a00720c */ /* 0x000fe40003f66270 */
[----:B------:R-:W1:Y:S01]  /*fe70*/  SHFL.IDX PT, R10, R0, 0x3, 0x181f ;  /* 0x00781f00000a7f89 */ /* 0x000e6200000e0000 */
[----:B0-----:R-:W-:-:S03]  /*fe80*/  @!P1 LEA R2, P2, R21, R14, 0x1 ;  /* 0x0000000e15029211 */ /* 0x001fc600078408ff */
[----:B------:R-:W-:Y:S02]  /*fe90*/  SHFL.IDX PT, R14, R0, 0x4, 0x181f ;  /* 0x00981f00000e7f89 */ /* 0x000fe400000e0000 */
[----:B------:R-:W-:Y:S02]  /*fea0*/  @!P1 IMAD.X R3, RZ, RZ, R9, P2 ;  /* 0x000000ffff039224 */ /* 0x000fe400010e0609 */
[----:B------:R-:W-:Y:S04]  /*feb0*/  SHFL.IDX PT, R9, R5, 0x4, 0x181f ;  /* 0x00981f0005097f89 */ /* 0x000fe800000e0000 */
[----:B------:R0:W-:Y:S01]  /*fec0*/  @!P1 LDGSTS.E.BYPASS.LTC128B.128 [R26+0x9400], desc[UR48][R2.64], !P0 ;  /* 0x09400000021a9fae */ /* 0x0001e2000c101d70 */
[----:B------:R-:W-:Y:S01]  /*fed0*/  ISETP.GE.AND P1, PT, R12, R7, PT ;  /* 0x000000070c00720c */ /* 0x000fe20003f26270 */
[----:B------:R-:W-:Y:S01]  /*fee0*/  VIADD R12, R6, 0x60 ;  /* 0x00000060060c7836 */ /* 0x000fe20000000000 */
[----:B-1----:R-:W-:Y:S01]  /*fef0*/  @!P3 LEA R10, P2, R21, R10, 0x1 ;  /* 0x0000000a150ab211 */ /* 0x002fe200078408ff */
        /* <DEDUP_REMOVED lines=8> */
[----:B------:R0:W-:Y:S02]  /*ff80*/  SHFL.IDX PT, R14, R0, 0x6, 0x181f ;  /* 0x00d81f00000e7f89 */ /* 0x0001e400000e0000 */
[----:B------:R-:W-:Y:S02]  /*ff90*/  @!P1 IMAD.X R3, RZ, RZ, R9, P2 ;  /* 0x000000ffff039224 */ /* 0x000fe400010e0609 */
[----:B------:R-:W-:Y:S01]  /*ffa0*/  SHFL.IDX PT, R9, R5, 0x6, 0x181f ;  /* 0x00d81f0005097f89 */ /* 0x000fe200000e0000 */
[----:B0-----:R-:W-:-:S03]  /*ffb0*/  VIADD R0, R6, 0x90 ;  /* 0x0000009006007836 */ /* 0x001fc60000000000 */
[----:B------:R0:W-:Y:S01]  /*ffc0*/  @!P1 LDGSTS.E.BYPASS.LTC128B.128 [R26+0xa400], desc[UR48][R2.64], !P0 ;  /* 0x0a400000021a9fae */ /* 0x0001e2000c101d70 */
[----:B------:R-:W-:Y:S01]  /*ffd0*/  ISETP.GE.AND P1, PT, R12, R7, PT ;  /* 0x000000070c00720c */ /* 0x000fe20003f26270 */
[----:B------:R-:W-:Y:S01]  /*ffe0*/  VIADD R12, R6, 0x70 ;  /* 0x00000070060c7836 */ /* 0x000fe20000000000 */
[----:B-1----:R-:W-:Y:S01]  /*fff0*/  @!P3 LEA R10, P2, R21, R10, 0x1 ;  /* 0x0000000a150ab211 */ /* 0x002fe200078408ff */
[----:B0-----:R-:W0:Y:S04]  /*10000*/  SHFL.IDX PT, R2, R5, 0x5, 0x181f ;  /* 0x00b81f0005027f89 */ /* 0x001e2800000e0000 */
[----:B0-----:R-:W-:Y:S02]  /*10010*/  @!P3 IMAD.X R3, RZ, RZ, R2, P2 ;  /* 0x000000ffff03b224 */ /* 0x001fe400010e0602 */
[----:B------:R-:W-:-:S02]  /*10020*/  @!P3 IMAD.MOV.U32 R2, RZ, RZ, R10 ;  /* 0x000000ffff02b224 */ /* 0x000fc400078e000a */
[----:B------:R-:W0:Y:S04]  /*10030*/  SHFL.IDX PT, R10, R5, 0x7, 0x181f ;  /* 0x00f81f00050a7f89 */ /* 0x000e2800000e0000 */
[----:B------:R1:W-:Y:S01]  /*10040*/  @!P3 LDGSTS.E.BYPASS.LTC128B.128 [R26+0xac00], desc[UR48][R2.64], !P0 ;  /* 0x0ac00000021abfae */ /* 0x0003e2000c101d70 */
[----:B------:R-:W-:Y:S01]  /*10050*/  ISETP.GE.AND P3, PT, R12, R7, PT ;  /* 0x000000070c00720c */ /* 0x000fe20003f66270 */
[----:B------:R-:W-:Y:S02]  /*10060*/  VIADD R12, R6, 0x80 ;  /* 0x00000080060c7836 */ /* 0x000fe40000000000 */
[----:B------:R-:W-:Y:S01]  /*10070*/  SHFL.IDX PT, R5, R8, 0x1, 0x181f ;  /* 0x00381f0008057f89 */ /* 0x000fe200000e0000 */
[----:B-1----:R-:W-:-:S03]  /*10080*/  @!P1 LEA R2, P2, R21, R14, 0x1 ;  /* 0x0000000e15029211 */ /* 0x002fc600078408ff */
[----:B------:R-:W1:Y:S02]  /*10090*/  SHFL.IDX PT, R14, R4, RZ, 0x181f ;  /* 0x00181fff040e7589 */ /* 0x000e6400000e0000 */
[----:B------:R-:W-:Y:S02]  /*100a0*/  @!P1 IMAD.X R3, RZ, RZ, R9, P2 ;  /* 0x000000ffff039224 */ /* 0x000fe400010e0609 */
[----:B------:R-:W2:Y:S04]  /*100b0*/  SHFL.IDX PT, R9, R8, RZ, 0x181f ;  /* 0x00181fff08097589 */ /* 0x000ea800000e0000 */
[----:B------:R3:W-:Y:S01]  /*100c0*/  @!P1 LDGSTS.E.BYPASS.LTC128B.128 [R26+0xb400], desc[UR48][R2.64], !P0 ;  /* 0x0b400000021a9fae */ /* 0x0007e2000c101d70 */
[----:B------:R-:W-:Y:S02]  /*100d0*/  ISETP.GE.AND P1, PT, R12, R7, PT ;  /* 0x000000070c00720c */ /* 0x000fe40003f26270 */
[----:B---3--:R-:W-:-:S05]  /*100e0*/  @!P3 LEA R2, P2, R21, R20, 0x1 ;  /* 0x000000141502b211 */ /* 0x008fca00078408ff */
[----:B0-----:R-:W-:Y:S02]  /*100f0*/  @!P3 IMAD.X R3, RZ, RZ, R10, P2 ;  /* 0x000000ffff03b224 */ /* 0x001fe400010e060a */
[----:B------:R-:W-:-:S03]  /*10100*/  VIADD R10, R6, 0xa0 ;  /* 0x000000a0060a7836 */ /* 0x000fc60000000000 */
[----:B------:R1:W-:Y:S01]  /*10110*/  @!P3 LDGSTS.E.BYPASS.LTC128B.128 [R26+0xbc00], desc[UR48][R2.64], !P0 ;  /* 0x0bc00000021abfae */ /* 0x0003e2000c101d70 */
[----:B------:R-:W-:-:S03]  /*10120*/  ISETP.GE.AND P3, PT, R0, R7, PT ;  /* 0x000000070000720c */ /* 0x000fc60003f66270 */
[----:B------:R-:W-:Y:S04]  /*10130*/  SHFL.IDX PT, R0, R8, 0x2, 0x181f ;  /* 0x00581f0008007f89 */ /* 0x000fe800000e0000 */
[----:B------:R-:W-:Y:S01]  /*10140*/  SHFL.IDX PT, R8, R8, 0x3, 0x181f ;  /* 0x00781f0008087f89 */ /* 0x000fe200000e0000 */
[----:B-1----:R-:W-:-:S03]  /*10150*/  @!P1 LEA R2, P2, R21, R14, 0x1 ;  /* 0x0000000e15029211 */ /* 0x002fc600078408ff */
[----:B------:R-:W-:Y:S02]  /*10160*/  SHFL.IDX PT, R14, R4, 0x2, 0x181f ;  /* 0x00581f00040e7f89 */ /* 0x000fe400000e0000 */
[----:B--2---:R-:W-:Y:S02]  /*10170*/  @!P1 IMAD.X R3, RZ, RZ, R9, P2 ;  /* 0x000000ffff039224 */ /* 0x004fe400010e0609 */
[----:B------:R-:W0:Y:S04]  /*10180*/  SHFL.IDX PT, R9, R4, 0x1, 0x181f ;  /* 0x00381f0004097f89 */ /* 0x000e2800000e0000 */
[----:B------:R0:W-:Y:S01]  /*10190*/  @!P1 LDGSTS.E.BYPASS.LTC128B.128 [R26+0xc400], desc[UR48][R2.64], !P0 ;  /* 0x0c400000021a9fae */ /* 0x0001e2000c101d70 */
[----:B------:R-:W-:Y:S02]  /*101a0*/  ISETP.GE.AND P1, PT, R10, R7, PT ;  /* 0x000000070a00720c */ /* 0x000fe40003f26270 */
[----:B0-----:R-:W-:-:S05]  /*101b0*/  @!P3 LEA R2, P2, R21, R9, 0x1 ;  /* 0x000000091502b211 */ /* 0x001fca00078408ff */
[----:B------:R-:W-:-:S05]  /*101c0*/  @!P3 IMAD.X R3, RZ, RZ, R5, P2 ;  /* 0x000000ffff03b224 */ /* 0x000fca00010e0605 */
[----:B------:R0:W-:Y:S02]  /*101d0*/  @!P3 LDGSTS.E.BYPASS.LTC128B.128 [R26+0xcc00], desc[UR48][R2.64], !P0 ;  /* 0x0cc00000021abfae */ /* 0x0001e4000c101d70 */
[----:B0-----:R-:W-:Y:S02]  /*101e0*/  @!P1 LEA R2, P2, R21, R14, 0x1 ;  /* 0x0000000e15029211 */ /* 0x001fe400078408ff */
[----:B------:R0:W1:Y:S03]  /*101f0*/  SHFL.IDX PT, R14, R4, 0x3, 0x181f ;  /* 0x00781f00040e7f89 */ /* 0x00006600000e0000 */
[----:B------:R-:W-:-:S05]  /*10200*/  @!P1 IMAD.X R3, RZ, RZ, R0, P2 ;  /* 0x000000ffff039224 */ /* 0x000fca00010e0600 */
[----:B------:R0:W-:Y:S03]  /*10210*/  @!P1 LDGSTS.E.BYPASS.LTC128B.128 [R26+0xd400], desc[UR48][R2.64], !P0 ;  /* 0x0d400000021a9fae */ /* 0x0001e6000c101d70 */
.L_x_996:
[----:B------:R-:W-:Y:S02]  /*10220*/  VIADD R6, R6, 0xb0 ;  /* 0x000000b006067836 */ /* 0x000fe40000000000 */
[----:B------:R-:W-:-:S03]  /*10230*/  VIADD R0, R17, 0x16800 ;  /* 0x0001680011007836 */ /* 0x000fc60000000000 */
[----:B------:R-:W-:-:S13]  /*10240*/  ISETP.GE.AND P1, PT, R6, R7, PT ;  /* 0x000000070600720c */ /* 0x000fda0003f26270 */
[----:B01----:R-:W-:-:S05]  /*10250*/  @!P1 LEA R2, P2, R21, R14, 0x1 ;  /* 0x0000000e15029211 */ /* 0x003fca00078408ff */
[----:B------:R-:W-:-:S05]  /*10260*/  @!P1 IMAD.X R3, RZ, RZ, R8, P2 ;  /* 0x000000ffff039224 */ /* 0x000fca00010e0608 */
[----:B------:R-:W-:Y:S01]  /*10270*/  @!PT LDS RZ, [RZ] ;  /* 0x00000000fffff984 */ /* 0x000fe20000000800 */
[----:B------:R-:W-:Y:S01]  /*10280*/  @!PT LDS RZ, [RZ] ;  /* 0x00000000fffff984 */ /* 0x000fe20000000800 */
[----:B------:R-:W-:Y:S01]  /*10290*/  @!PT LDS RZ, [RZ] ;  /* 0x00000000fffff984 */ /* 0x000fe20000000800 */
[----:B------:R0:W-:Y:S01]  /*102a0*/  @!P1 LDGSTS.E.BYPASS.LTC128B.128 [R26+0xdc00], desc[UR48][R2.64], !P0 ;  /* 0x0dc00000021a9fae */ /* 0x0001e2000c101d70 */
[----:B------:R-:W-:Y:S01]  /*102b0*/  PLOP3.LUT P0, PT, PT, PT, PT, 0x80, 0x0 ;  /* 0x000000000000781c */ /* 0x000fe20003f0f070 */
[----:B------:R-:W-:-:S12]  /*102c0*/  NOP ;  /* 0x0000000000007918 */ /* 0x000fd80000000000 */
.L_x_894:
[----:B------:R-:W-:Y:S02]  /*102d0*/  PLOP3.LUT P1, PT, P1, P0, PT, 0xa2, 0x0 ;  /* 0x000000000000781c */ /* 0x000fe40000f21472 */
[----:B------:R-:W-:-:S08]  /*102e0*/  @P0 R2UR P1, UR4, R17 ;  /* 0x00000000110402ca */ /* 0x000fd00000020000 */
[----:B------:R-:W-:-:S05]  /*102f0*/  @P0 PLOP3.LUT P0, PT, P1, PT, PT, 0x80, 0x0 ;  /* 0x000000000000081c */ /* 0x000fca0000f0f070 */
[----:B------:R-:W-:Y:S01]  /*10300*/  @!P1 SYNCS.ARRIVE.TRANS64.RED.A0T1 RZ, [UR4+0x16800], RZ ;  /* 0x016800ffffff99a7 */ /* 0x000fe20008200404 */
[----:B------:R-:W-:Y:S07]  /*10310*/  @!P1 ARRIVES.LDGSTSBAR.64.TRANSCNT [UR4+0x16800] ;  /* 0x01680000ff0099b0 */ /* 0x000fee0008000a84 */
[----:B------:R-:W-:Y:S05]  /*10320*/  @P0 BRA.U.ANY `(.L_x_894) ;  /* 0xfffffffd00e80947 */ /* 0x000fea000393ffff */
[----:B------:R-:W-:-:S05]  /*10330*/  VIADD R29, R29, 0x1 ;  /* 0x000000011d1d7836 */ /* 0x000fca0000000000 */
[----:B0-----:R-:W-:-:S04]  /*10340*/  LEA.HI R2, R29, R29, RZ, 0x1 ;  /* 0x0000001d1d027211 */ /* 0x001fc800078f08ff */
[----:B------:R-:W-:-:S05]  /*10350*/  LOP3.LUT R2, R2, 0xfffffffe, RZ, 0xc0, !PT ;  /* 0xfffffffe02027812 */ /* 0x000fca00078ec0ff */
[----:B------:R-:W-:-:S05]  /*10360*/  IMAD.IADD R2, R29, 0x1, -R2 ;  /* 0x000000011d027824 */ /* 0x000fca00078e0a02 */
[----:B------:R-:W-:Y:S01]  /*10370*/  SHF.L.U32 R2, R2, 0x1f, RZ ;  /* 0x0000001f02027819 */ /* 0x000fe200000006ff */
[----:B------:R-:W-:Y:S01]  /*10380*/  NOP ;  /* 0x0000000000007918 */ /* 0x000fe20000000000 */
[----:B------:R0:W-:Y:S01]  /*10390*/  SYNCS.ARRIVE.TRANS64.A1T0 RZ, [R17+URZ+0x16800], RZ ;  /* 0x016800ff11ff79a7 */ /* 0x0001e2000810003f */
[----:B------:R-:W-:Y:S01]  /*103a0*/  BSSY B0, `(.L_x_895) ;  /* 0x0000003000007945 */ /* 0x000fe20003800000 */
[----:B------:R-:W1:Y:S03]  /*103b0*/  SYNCS.PHASECHK.TRANS64.TRYWAIT P0, [R17+URZ+0x16820], R2 ;  /* 0x01682002110075a7 */ /* 0x000e66000800017f */
[----:B01----:R-:W-:Y:S05]  /*103c0*/  @!P0 BRA `(.L_x_896) ;  /* 0x0000003000688947 */ /* 0x003fea0003800000 */
.L_x_997:
[----:B------:R-:W-:Y:S05]  /*103d0*/  BSYNC B0 ;  /* 0x0000000000007941 */ /* 0x000fea0003800000 */
.L_x_895:
[----:B------:R-:W-:-:S04]  /*103e0*/  UIADD3 UR4, UR40, -0x2, URZ ;  /* 0xfffffffe28047890 */ /* 0x000fc8000fffe03f */
[----:B------:R-:W-:-:S06]  /*103f0*/  UISETP.GE.AND UP0, UPT, UR4, UR39, UPT ;  /* 0x000000270400728c */ /* 0x000fcc000bf06270 */
[----:B------:R-:W-:-:S13]  /*10400*/  PLOP3.LUT P0, PT, PT, PT, UP0, 0x80, 0x0 ;  /* 0x000000000000781c */ /* 0x000fda0003f0f008 */
[----:B------:R-:W-:Y:S05]  /*10410*/  @!P0 BRA `(.L_x_897) ;  /* 0x0000001400688947 */ /* 0x000fea0003800000 */
[----:B0-----:R-:W-:Y:S01]  /*10420*/  IMAD R2, RZ, RZ, -UR40 ;  /* 0x80000028ff027e24 */ /* 0x001fe2000f8e02ff */
[----:B------:R-:W-:Y:S01]  /*10430*/  LOP3.LUT R7, RZ, UR39, RZ, 0x33, !PT ;  /* 0x00000027ff077c12 */ /* 0x000fe2000f8e33ff */
[----:B------:R-:W-:-:S03]  /*10440*/  IMAD.U32 R6, RZ, RZ, UR4 ;  /* 0x00000004ff067e24 */ /* 0x000fc6000f8e00ff */
[----:B------:R-:W-:-:S05]  /*10450*/  VIADDMNMX R7, R2, 0x1, R7, !PT ;  /* 0x0000000102077846 */ /* 0x000fca0007800107 */
[----:B------:R-:W-:-:S05]  /*10460*/  VIADD R2, R7, UR40 ;  /* 0x0000002807027c36 */ /* 0x000fca0008000000 */
        /* <DEDUP_REMOVED lines=22> */
[----:B------:R-:W-:-:S05]  /*105d0*/  @P0 SHF.R.U32.HI R2, RZ, R3, R4 ;  /* 0x00000003ff020219 */ /* 0x000fca0000011604 */
[----:B------:R-:W-:-:S04]  /*105e0*/  IMAD.MOV R3, RZ, RZ, -R2 ;  /* 0x000000ffff037224 */ /* 0x000fc800078e0a02 */
[----:B------:R-:W-:Y:S01]  /*105f0*/  IMAD R6, R5, R3, R6 ;  /* 0x0000000305067224 */ /* 0x000fe200078e0206 */
[--C-:B------:R-:W-:Y:S01]  /*10600*/  SHF.R.S32.HI R3, RZ, 0x1f, R2.reuse ;  /* 0x0000001fff037819 */ /* 0x100fe20000011402 */
[----:B------:R-:W0:Y:S02]  /*10610*/  LDC.64 R4, c[0x0][0x418] ;  /* 0x00010600ff047b82 */ /* 0x000e240000000a00 */
[----:B------:R-:W-:-:S04]  /*10620*/  IMAD.WIDE.U32 R2, R22, UR4, R2 ;  /* 0x0000000416027c25 */ /* 0x000fc8000f8e0002 */
[----:B------:R-:W-:Y:S01]  /*10630*/  IMAD.IADD R11, R11, 0x1, R3 ;  /* 0x000000010b0b7824 */ /* 0x000fe200078e0203 */
[----:B0-----:R-:W-:-:S04]  /*10640*/  LEA R4, P0, R2, R4, 0x2 ;  /* 0x0000000402047211 */ /* 0x001fc800078010ff */
[----:B------:R-:W-:-:S05]  /*10650*/  LEA.HI.X R5, R2, R5, R11, 0x2, P0 ;  /* 0x0000000502057211 */ /* 0x000fca00000f140b */
[----:B------:R0:W5:Y:S04]  /*10660*/  LDG.E R4, desc[UR48][R4.64] ;  /* 0x0000003004047981 */ /* 0x000168000c1e1900 */
.L_x_901:
[----:B------:R-:W0:Y:S01]  /*10670*/  S2R R2, SR_TID.X ;  /* 0x0000000000027919 */ /* 0x000e220000002100 */
[----:B------:R-:W-:Y:S01]  /*10680*/  IMAD R3, R8, 0x8, R17 ;  /* 0x0000000808037824 */ /* 0x000fe200078e0211 */
[----:B------:R-:W-:Y:S01]  /*10690*/  BSSY B1, `(.L_x_902) ;  /* 0x0000006000017945 */ /* 0x000fe20003800000 */
[----:B0-----:R-:W-:Y:S02]  /*106a0*/  LOP3.LUT R5, R2, 0x7f, RZ, 0xc0, !PT ;  /* 0x0000007f02057812 */ /* 0x001fe400078ec0ff */
[----:B------:R-:W-:Y:S02]  /*106b0*/  SHF.L.U32 R2, R9, 0x1f, RZ ;  /* 0x0000001f09027819 */ /* 0x000fe400000006ff */
[----:B------:R-:W-:Y:S02]  /*106c0*/  ISETP.NE.AND P1, PT, R5, RZ, PT ;  /* 0x000000ff0500720c */ /* 0x000fe40003f25270 */
[----:B------:R-:W0:Y:S02]  /*106d0*/  SYNCS.PHASECHK.TRANS64.TRYWAIT P0, [R3+URZ+0x16840], R2 ;  /* 0x01684002030075a7 */ /* 0x000e24000800017f */
[----:B0-----:R-:W-:Y:S09]  /*106e0*/  @!P0 BRA `(.L_x_903) ;  /* 0x0000002c00b48947 */ /* 0x001ff20003800000 */
.L_x_998:
[----:B------:R-:W-:Y:S05]  /*106f0*/  BSYNC B1 ;  /* 0x0000000000017941 */ /* 0x000fea0003800000 */
.L_x_902:
[----:B------:R-:W-:Y:S04]  /*10700*/  BSSY B1, `(.L_x_904) ;  /* 0x0000007000017945 */ /* 0x000fe80003800000 */
[----:B------:R-:W-:Y:S05]  /*10710*/  @P1 BRA `(.L_x_905) ;  /* 0x0000000000141947 */ /* 0x000fea0003800000 */
[----:B------:R-:W-:Y:S01]  /*10720*/  ISETP.NE.AND P0, PT, R28, RZ, PT ;  /* 0x000000ff1c00720c */ /* 0x000fe20003f05270 */
[----:B0-----:R-:W-:-:S04]  /*10730*/  IMAD.MOV.U32 R2, RZ, RZ, 0x4000 ;  /* 0x00004000ff027424 */ /* 0x001fc800078e00ff */
[----:B------:R1:W-:Y:S08]  /*10740*/  SYNCS.ARRIVE.TRANS64 RZ, [R3+URZ+0x16830], R2 ;  /* 0x0168300203ff79a7 */ /* 0x0003f0000800003f */
[----:B------:R-:W-:Y:S05]  /*10750*/  @!P0 BRA `(.L_x_905) ;  /* 0x0000000000048947 */ /* 0x000fea0003800000 */
[----:B------:R-:W-:Y:S01]  /*10760*/  BPT.TRAP 0x1 ;  /* 0x000000040000795c */ /* 0x000fe20000300000 */
.L_x_905:
[----:B------:R-:W-:Y:S05]  /*10770*/  BSYNC B1 ;  /* 0x0000000000017941 */ /* 0x000fea0003800000 */
.L_x_904:
[----:B------:R-:W-:Y:S01]  /*10780*/  IMAD.MOV.U32 R10, RZ, RZ, RZ ;  /* 0x000000ffff0a7224 */ /* 0x000fe200078e00ff */
[----:B------:R-:W-:Y:S01]  /*10790*/  UIADD3 UR4, UP0, UR46, 0x370, URZ ;  /* 0x000003702e047890 */ /* 0x000fe2000ff1e03f */
[----:B01----:R-:W-:Y:S01]  /*107a0*/  IMAD R2, R8, 0x4000, R17 ;  /* 0x0000400008027824 */ /* 0x003fe200078e0211 */
[----:B------:R-:W-:Y:S01]  /*107b0*/  PLOP3.LUT P0, PT, PT, PT, PT, 0x80, 0x0 ;  /* 0x000000000000781c */ /* 0x000fe20003f0f070 */
[----:B------:R-:W-:Y:S01]  /*107c0*/  VIADD R3, R3, 0x16830 ;  /* 0x0001683003037836 */ /* 0x000fe20000000000 */
[----:B------:R-:W-:Y:S01]  /*107d0*/  R2UR UR10, R10 ;  /* 0x000000000a0a72ca */ /* 0x000fe200000e0000 */
[----:B------:R-:W-:Y:S01]  /*107e0*/  VIADD R2, R2, 0xe400 ;  /* 0x0000e40002027836 */ /* 0x000fe20000000000 */
[----:B------:R-:W-:Y:S01]  /*107f0*/  UIADD3.X UR5, URZ, UR47, URZ, UP0, !UPT ;  /* 0x0000002f3f057290 */ /* 0x000fe200087fe43f */
[----:B------:R-:W-:Y:S01]  /*10800*/  IMAD.SHL.U32 R5, R6, 0x80, RZ ;  /* 0x0000008006057824 */ /* 0x000fe200078e00ff */
[----:B------:R-:W-:Y:S01]  /*10810*/  UMOV UR6, 0x0 ;  /* 0x0000000000067882 */ /* 0x000fe20000000000 */
[----:B------:R-:W-:-:S10]  /*10820*/  UMOV UR7, 0x14f00000 ;  /* 0x14f0000000077882 */ /* 0x000fd40000000000 */
.L_x_906:
[----:B------:R-:W-:-:S13]  /*10830*/  @P0 ELECT P2, URZ, PT ;  /* 0x00000000003f082f */ /* 0x000fda0003840000 */
[----:B-----5:R-:W-:Y:S01]  /*10840*/  @P2 R2UR UR13, R4 ;  /* 0x00000000040d22ca */ /* 0x020fe200000e0000 */
[----:B------:R-:W-:Y:S01]  /*10850*/  UMOV UR12, UR36 ;  /* 0x00000024000c7c82 */ /* 0x000fe20008000000 */
[----:B------:R-:W-:Y:S02]  /*10860*/  @P2 R2UR UR11, R5 ;  /* 0x00000000050b22ca */ /* 0x000fe400000e0000 */
[----:B------:R-:W-:Y:S02]  /*10870*/  @P2 R2UR UR9, R3 ;  /* 0x00000000030922ca */ /* 0x000fe400000e0000 */
[----:B------:R-:W-:Y:S02]  /*10880*/  @P2 R2UR UR8, R2 ;  /* 0x00000000020822ca */ /* 0x000fe400000e0000 */
[----:B------:R-:W-:Y:S02]  /*10890*/  @P2 PLOP3.LUT P0, PT, P2, PT, PT, 0x8, 0x0 ;  /* 0x000000000000281c */ /* 0x000fe4000170e170 */
        /* <DEDUP_REMOVED lines=8> */
.L_x_999:
[----:B------:R-:W-:Y:S05]  /*10920*/  BSYNC B1 ;  /* 0x0000000000017941 */ /* 0x000fea0003800000 */
.L_x_907:
[----:B------:R-:W-:Y:S01]  /*10930*/  BSSY B1, `(.L_x_909) ;  /* 0x000000a000017945 */ /* 0x000fe20003800000 */
[----:B0-----:R-:W-:Y:S02]  /*10940*/  IMAD.MOV.U32 R2, RZ, RZ, 0x0 ;  /* 0x00000000ff027424 */ /* 0x001fe400078e00ff */
[----:B------:R-:W-:Y:S01]  /*10950*/  IMAD.MOV.U32 R3, RZ, RZ, 0x14f00000 ;  /* 0x14f00000ff037424 */ /* 0x000fe200078e00ff */
[----:B------:R-:W-:Y:S06]  /*10960*/  @P1 BRA `(.L_x_910) ;  /* 0x0000000000181947 */ /* 0x000fec0003800000 */
[----:B------:R-:W-:Y:S01]  /*10970*/  ISETP.NE.AND P0, PT, R28, RZ, PT ;  /* 0x000000ff1c00720c */ /* 0x000fe20003f05270 */
[----:B------:R-:W-:Y:S02]  /*10980*/  IMAD R5, R16, 0x8, R17 ;  /* 0x0000000810057824 */ /* 0x000fe400078e0211 */
[----:B------:R-:W-:-:S04]  /*10990*/  IMAD.MOV.U32 R12, RZ, RZ, 0x4000 ;  /* 0x00004000ff0c7424 */ /* 0x000fc800078e00ff */
[----:B------:R0:W-:Y:S06]  /*109a0*/  SYNCS.ARRIVE.TRANS64 RZ, [R5+URZ+0x16850], R12 ;  /* 0x0168500c05ff79a7 */ /* 0x0001ec000800003f */
[----:B------:R-:W-:Y:S05]  /*109b0*/  @!P0 BRA `(.L_x_910) ;  /* 0x0000000000048947 */ /* 0x000fea0003800000 */
[----:B------:R-:W-:Y:S01]  /*109c0*/  BPT.TRAP 0x1 ;  /* 0x000000040000795c */ /* 0x000fe20000300000 */
.L_x_910:
[----:B------:R-:W-:Y:S05]  /*109d0*/  BSYNC B1 ;  /* 0x0000000000017941 */ /* 0x000fea0003800000 */
.L_x_909:
[----:B------:R-:W-:Y:S01]  /*109e0*/  R2UR UR10, R10 ;  /* 0x000000000a0a72ca */ /* 0x000fe200000e0000 */
[----:B------:R-:W-:Y:S01]  /*109f0*/  UIADD3 UR4, UP0, UR46, 0x470, URZ ;  /* 0x000004702e047890 */ /* 0x000fe2000ff1e03f */
[----:B------:R-:W-:Y:S01]  /*10a00*/  R2UR UR6, R2 ;  /* 0x00000000020672ca */ /* 0x000fe200000e0000 */
[C-C-:B------:R-:W-:Y:S01]  /*10a10*/  IMAD R2, R16.reuse, 0x8, R17.reuse ;  /* 0x0000000810027824 */ /* 0x140fe200078e0211 */
[----:B------:R-:W-:Y:S01]  /*10a20*/  R2UR UR7, R3 ;  /* 0x00000000030772ca */ /* 0x000fe200000e0000 */
[----:B------:R-:W-:Y:S01]  /*10a30*/  IMAD R3, R16, 0x4000, R17 ;  /* 0x0000400010037824 */ /* 0x000fe200078e0211 */
[----:B------:R-:W-:Y:S01]  /*10a40*/  PLOP3.LUT P0, PT, PT, PT, PT, 0x80, 0x0 ;  /* 0x000000000000781c */ /* 0x000fe20003f0f070 */
[----:B0-----:R-:W-:Y:S01]  /*10a50*/  IMAD.SHL.U32 R5, R19, 0x80, RZ ;  /* 0x0000008013057824 */ /* 0x001fe200078e00ff */
[----:B------:R-:W-:Y:S01]  /*10a60*/  UIADD3.X UR5, URZ, UR47, URZ, UP0, !UPT ;  /* 0x0000002f3f057290 */ /* 0x000fe200087fe43f */
[----:B------:R-:W-:Y:S02]  /*10a70*/  VIADD R3, R3, 0x400 ;  /* 0x0000040003037836 */ /* 0x000fe40000000000 */
[----:B------:R-:W-:-:S09]  /*10a80*/  VIADD R2, R2, 0x16850 ;  /* 0x0001685002027836 */ /* 0x000fd20000000000 */
.L_x_911:
[----:B------:R-:W-:-:S13]  /*10a90*/  @P0 ELECT P1, URZ, PT ;  /* 0x00000000003f082f */ /* 0x000fda0003820000 */
[----:B------:R-:W-:Y:S01]  /*10aa0*/  @P1 R2UR UR13, R18 ;  /* 0x00000000120d12ca */ /* 0x000fe200000e0000 */
        /* <DEDUP_REMOVED lines=8> */
[----:B------:R-:W-:Y:S02]  /*10b30*/  IMAD.MOV.U32 R18, RZ, RZ, R4 ;  /* 0x000000ffff127224 */ /* 0x000fe400078e0004 */
[----:B------:R-:W-:-:S07]  /*10b40*/  IMAD.MOV.U32 R19, RZ, RZ, R6 ;  /* 0x000000ffff137224 */ /* 0x000fce00078e0006 */
.L_x_900:
[----:B------:R-:W-:Y:S05]  /*10b50*/  BSYNC B0 ;  /* 0x0000000000007941 */ /* 0x000fea0003800000 */
.L_x_899:
[----:B------:R-:W-:Y:S01]  /*10b60*/  UIADD3 UR4, UR40, -0x3, URZ ;  /* 0xfffffffd28047890 */ /* 0x000fe2000fffe03f */
[----:B------:R-:W-:Y:S02]  /*10b70*/  IMAD.MOV.U32 R16, RZ, RZ, R8 ;  /* 0x000000ffff107224 */ /* 0x000fe400078e0008 */
[----:B------:R-:W-:-:S03]  /*10b80*/  IMAD.MOV.U32 R24, RZ, RZ, R9 ;  /* 0x000000ffff187224 */ /* 0x000fc600078e0009 */
[----:B------:R-:W-:-:S07]  /*10b90*/  IMAD.U32 R6, RZ, RZ, UR4 ;  /* 0x00000004ff067e24 */ /* 0x000fce000f8e00ff */
.L_x_898:
[----:B------:R-:W-:Y:S01]  /*10ba0*/  ULOP3.LUT UR4, URZ, UR40, URZ, 0x33, !UPT ;  /* 0x000000283f047292 */ /* 0x000fe2000f8e333f */
[----:B------:R-:W-:Y:S01]  /*10bb0*/  VIADD R7, R7, 0xfffffffe ;  /* 0xfffffffe07077836 */ /* 0x000fe20000000000 */
[----:B------:R-:W-:Y:S04]  /*10bc0*/  BSSY B0, `(.L_x_897) ;  /* 0x00000df000007945 */ /* 0x000fe80003800000 */
[----:B------:R-:W-:-:S13]  /*10bd0*/  ISETP.NE.AND P0, PT, R7, UR4, PT ;  /* 0x0000000407007c0c */ /* 0x000fda000bf05270 */
[----:B------:R-:W-:Y:S05]  /*10be0*/  @!P0 BRA `(.L_x_912) ;  /* 0x0000000c00708947 */ /* 0x000fea0003800000 */
[----:B------:R-:W-:-:S07]  /*10bf0*/  IMAD.MOV.U32 R4, RZ, RZ, R18 ;  /* 0x000000ffff047224 */ /* 0x000fce00078e0012 */
.L_x_939:
[----:B------:R-:W-:Y:S01]  /*10c00*/  LOP3.LUT P1, RZ, R23, 0x2, RZ, 0xc0, !PT ;  /* 0x0000000217ff7812 */ /* 0x000fe2000782c0ff */
[----:B------:R-:W-:Y:S01]  /*10c10*/  VIADD R7, R16, 0x1 ;  /* 0x0000000110077836 */ /* 0x000fe20000000000 */
[----:B------:R-:W-:Y:S05]  /*10c20*/  YIELD ;  /* 0x0000000000007946 */ /* 0x000fea0003800000 */
[----:B------:R-:W-:Y:S01]  /*10c30*/  ISETP.NE.AND P0, PT, R7, 0x2, PT ;  /* 0x000000020700780c */ /* 0x000fe20003f05270 */
[----:B------:R-:W-:Y:S03]  /*10c40*/  BSSY B1, `(.L_x_913) ;  /* 0x0000067000017945 */ /* 0x000fe60003800000 */
[----:B------:R-:W-:-:S02]  /*10c50*/  SEL R3, RZ, 0x1, P0 ;  /* 0x00000001ff037807 */ /* 0x000fc40000000000 */
[----:B------:R-:W-:Y:S02]  /*10c60*/  SEL R7, R7, RZ, P0 ;  /* 0x000000ff07077207 */ /* 0x000fe40000000000 */
[----:B------:R-:W-:Y:S01]  /*10c70*/  LOP3.LUT R8, R24, R3, RZ, 0x3c, !PT ;  /* 0x0000000318087212 */ /* 0x000fe200078e3cff */
[----:B------:R-:W-:Y:S06]  /*10c80*/  @!P1 BRA `(.L_x_914) ;  /* 0x0000000400889947 */ /* 0x000fec0003800000 */
[----:B------:R-:W-:Y:S01]  /*10c90*/  LOP3.LUT P1, RZ, R23, 0x1, RZ, 0xc0, !PT ;  /* 0x0000000117ff7812 */ /* 0x000fe2000782c0ff */
[----:B------:R-:W-:-:S12]  /*10ca0*/  IMAD.MOV.U32 R9, RZ, RZ, R6 ;  /* 0x000000ffff097224 */ /* 0x000fd800078e0006 */
[----:B------:R-:W-:Y:S05]  /*10cb0*/  @!P1 BRA `(.L_x_915) ;  /* 0x00000000004c9947 */ /* 0x000fea0003800000 */
[----:B------:R-:W0:Y:S01]  /*10cc0*/  LDC R9, c[0x0][0x43c] ;  /* 0x00010f00ff097b82 */ /* 0x000e220000000800 */
[----:B------:R-:W-:Y:S01]  /*10cd0*/  IMAD.MOV.U32 R10, RZ, RZ, R6 ;  /* 0x000000ffff0a7224 */ /* 0x000fe200078e0006 */
[----:B------:R-:W-:Y:S02]  /*10ce0*/  ULDC.64 UR4, c[0x0][0x428] ;  /* 0x00010a0000047ab9 */ /* 0x000fe40000000a00 */
[----:B------:R-:W-:-:S04]  /*10cf0*/  IMAD R5, R25, UR4, RZ ;  /* 0x0000000419057c24 */ /* 0x000fc8000f8e02ff */
[----:B------:R-:W-:Y:S01]  /*10d00*/  IMAD R5, R22, UR5, R5 ;  /* 0x0000000516057c24 */ /* 0x000fe2000f8e0205 */
[----:B0-----:R-:W-:-:S13]  /*10d10*/  ISETP.NE.AND P0, PT, R9, 0x1, PT ;  /* 0x000000010900780c */ /* 0x001fda0003f05270 */
[----:B------:R-:W0:Y:S02]  /*10d20*/  @P0 LDC.64 R2, c[0x0][0x440] ;  /* 0x00011000ff020b82 */ /* 0x000e240000000a00 */
[----:B0-----:R-:W-:-:S05]  /*10d30*/  @P0 IMAD.HI.U32 R2, R6, R2, RZ ;  /* 0x0000000206020227 */ /* 0x001fca00078e00ff */
[----:B------:R-:W-:-:S04]  /*10d40*/  @P0 SHF.R.U32.HI R10, RZ, R3, R2 ;  /* 0x00000003ff0a0219 */ /* 0x000fc80000011602 */
[--C-:B------:R-:W-:Y:S01]  /*10d50*/  SHF.R.S32.HI R3, RZ, 0x1f, R10.reuse ;  /* 0x0000001fff037819 */ /* 0x100fe2000001140a */
[----:B------:R-:W-:-:S04]  /*10d60*/  IMAD.MOV.U32 R2, RZ, RZ, R10 ;  /* 0x000000ffff027224 */ /* 0x000fc800078e000a */
[----:B------:R-:W-:Y:S01]  /*10d70*/  IMAD.WIDE.U32 R2, R22, UR4, R2 ;  /* 0x0000000416027c25 */ /* 0x000fe2000f8e0002 */
[----:B------:R-:W-:-:S03]  /*10d80*/  ULDC.64 UR4, c[0x0][0x418] ;  /* 0x0001060000047ab9 */ /* 0x000fc60000000a00 */
[----:B------:R-:W-:Y:S01]  /*10d90*/  IMAD.IADD R3, R5, 0x1, R3 ;  /* 0x0000000105037824 */ /* 0x000fe200078e0203 */
[----:B------:R-:W-:-:S04]  /*10da0*/  LEA R4, P0, R2, UR4, 0x2 ;  /* 0x0000000402047c11 */ /* 0x000fc8000f8010ff */
[----:B------:R-:W-:-:S05]  /*10db0*/  LEA.HI.X R5, R2, UR5, R3, 0x2, P0 ;  /* 0x0000000502057c11 */ /* 0x000fca00080f1403 */
[----:B------:R0:W5:Y:S01]  /*10dc0*/  LDG.E R4, desc[UR48][R4.64] ;  /* 0x0000003004047981 */ /* 0x000162000c1e1900 */
[----:B------:R-:W-:-:S04]  /*10dd0*/  IMAD.MOV R2, RZ, RZ, -R10 ;  /* 0x000000ffff027224 */ /* 0x000fc800078e0a0a */
[----:B------:R-:W-:-:S07]  /*10de0*/  IMAD R9, R9, R2, R6 ;  /* 0x0000000209097224 */ /* 0x000fce00078e0206 */
.L_x_915:
        /* <DEDUP_REMOVED lines=8> */
.L_x_1000:
[----:B------:R-:W-:Y:S05]  /*10e70*/  BSYNC B2 ;  /* 0x0000000000027941 */ /* 0x000fea0003800000 */
.L_x_916:
[----:B------:R-:W-:Y:S04]  /*10e80*/  BSSY B2, `(.L_x_918) ;  /* 0x0000007000027945 */ /* 0x000fe80003800000 */
[----:B------:R-:W-:Y:S05]  /*10e90*/  @P1 BRA `(.L_x_919) ;  /* 0x0000000000141947 */ /* 0x000fea0003800000 */
[----:B------:R-:W-:Y:S01]  /*10ea0*/  ISETP.NE.AND P0, PT, R28, RZ, PT ;  /* 0x000000ff1c00720c */ /* 0x000fe20003f05270 */
[----:B0-----:R-:W-:-:S04]  /*10eb0*/  IMAD.MOV.U32 R2, RZ, RZ, 0x4000 ;  /* 0x00004000ff027424 */ /* 0x001fc800078e00ff */
[----:B------:R1:W-:Y:S08]  /*10ec0*/  SYNCS.ARRIVE.TRANS64 RZ, [R3+URZ+0x16830], R2 ;  /* 0x0168300203ff79a7 */ /* 0x0003f0000800003f */
[----:B------:R-:W-:Y:S05]  /*10ed0*/  @!P0 BRA `(.L_x_919) ;  /* 0x0000000000048947 */ /* 0x000fea0003800000 */
[----:B------:R-:W-:Y:S01]  /*10ee0*/  BPT.TRAP 0x1 ;  /* 0x000000040000795c */ /* 0x000fe20000300000 */
.L_x_919:
[----:B------:R-:W-:Y:S05]  /*10ef0*/  BSYNC B2 ;  /* 0x0000000000027941 */ /* 0x000fea0003800000 */
.L_x_918:
        /* <DEDUP_REMOVED lines=11> */
.L_x_920:
        /* <DEDUP_REMOVED lines=15> */
.L_x_1001:
[----:B------:R-:W-:Y:S05]  /*110a0*/  BSYNC B2 ;  /* 0x0000000000027941 */ /* 0x000fea0003800000 */
.L_x_921:
[----:B------:R-:W-:Y:S01]  /*110b0*/  BSSY B2, `(.L_x_923) ;  /* 0x0000009000027945 */ /* 0x000fe20003800000 */
[----:B------:R-:W-:Y:S02]  /*110c0*/  IMAD.MOV.U32 R2, RZ, RZ, 0x0 ;  /* 0x00000000ff027424 */ /* 0x000fe400078e00ff */
[----:B------:R-:W-:Y:S01]  /*110d0*/  IMAD.MOV.U32 R3, RZ, RZ, 0x14f00000 ;  /* 0x14f00000ff037424 */ /* 0x000fe200078e00ff */
[----:B------:R-:W-:Y:S06]  /*110e0*/  @P1 BRA `(.L_x_924) ;  /* 0x0000000000141947 */ /* 0x000fec0003800000 */
[----:B------:R-:W-:Y:S01]  /*110f0*/  ISETP.NE.AND P0, PT, R28, RZ, PT ;  /* 0x000000ff1c00720c */ /* 0x000fe20003f05270 */
[----:B------:R-:W-:-:S04]  /*11100*/  IMAD.MOV.U32 R12, RZ, RZ, 0x4000 ;  /* 0x00004000ff0c7424 */ /* 0x000fc800078e00ff */
[----:B------:R1:W-:Y:S08]  /*11110*/  SYNCS.ARRIVE.TRANS64 RZ, [R5+URZ+0x50], R12 ;  /* 0x0000500c05ff79a7 */ /* 0x0003f0000800003f */
[----:B------:R-:W-:Y:S05]  /*11120*/  @!P0 BRA `(.L_x_924) ;  /* 0x0000000000048947 */ /* 0x000fea0003800000 */
[----:B------:R-:W-:Y:S01]  /*11130*/  BPT.TRAP 0x1 ;  /* 0x000000040000795c */ /* 0x000fe20000300000 */
.L_x_924:
[----:B------:R-:W-:Y:S05]  /*11140*/  BSYNC B2 ;  /* 0x0000000000027941 */ /* 0x000fea0003800000 */
.L_x_923:
[----:B------:R-:W-:Y:S01]  /*11150*/  R2UR UR7, R3 ;  /* 0x00000000030772ca */ /* 0x000fe200000e0000 */
[----:B------:R-:W-:Y:S01]  /*11160*/  IMAD R16, R16, 0x4000, R17 ;  /* 0x0000400010107824 */ /* 0x000fe200078e0211 */
[----:B------:R-:W-:Y:S01]  /*11170*/  R2UR UR10, R10 ;  /* 0x000000000a0a72ca */ /* 0x000fe200000e0000 */
[----:B------:R-:W-:Y:S01]  /*11180*/  UIADD3 UR4, UP0, UR46, 0x470, URZ ;  /* 0x000004702e047890 */ /* 0x000fe2000ff1e03f */
[----:B------:R-:W-:Y:S01]  /*11190*/  R2UR UR6, R2 ;  /* 0x00000000020672ca */ /* 0x000fe200000e0000 */
[----:B------:R-:W-:Y:S01]  /*111a0*/  IMAD.SHL.U32 R2, R19, 0x80, RZ ;  /* 0x0000008013027824 */ /* 0x000fe200078e00ff */
[----:B------:R-:W-:Y:S01]  /*111b0*/  PLOP3.LUT P0, PT, PT, PT, PT, 0x80, 0x0 ;  /* 0x000000000000781c */ /* 0x000fe20003f0f070 */
[----:B01----:R-:W-:Y:S01]  /*111c0*/  VIADD R5, R5, 0x50 ;  /* 0x0000005005057836 */ /* 0x003fe20000000000 */
[----:B------:R-:W-:Y:S01]  /*111d0*/  UIADD3.X UR5, URZ, UR47, URZ, UP0, !UPT ;  /* 0x0000002f3f057290 */ /* 0x000fe200087fe43f */
[----:B------:R-:W-:-:S11]  /*111e0*/  VIADD R16, R16, 0x400 ;  /* 0x0000040010107836 */ /* 0x000fd60000000000 */
.L_x_925:
        /* <DEDUP_REMOVED lines=12> */
.L_x_914:
[----:B------:R-:W-:Y:S05]  /*112b0*/  BSYNC B1 ;  /* 0x0000000000017941 */ /* 0x000fea0003800000 */
.L_x_913:
[----:B------:R-:W-:Y:S01]  /*112c0*/  LOP3.LUT P1, RZ, R23, 0x2, RZ, 0xc0, !PT ;  /* 0x0000000217ff7812 */ /* 0x000fe2000782c0ff */
[----:B------:R-:W-:Y:S01]  /*112d0*/  VIADD R16, R7, 0x1 ;  /* 0x0000000107107836 */ /* 0x000fe20000000000 */
[----:B------:R-:W-:Y:S01]  /*112e0*/  BSSY B1, `(.L_x_926) ;  /* 0x0000069000017945 */ /* 0x000fe20003800000 */
[----:B------:R-:W-:-:S03]  /*112f0*/  VIADD R9, R6, 0xffffffff ;  /* 0xffffffff06097836 */ /* 0x000fc60000000000 */
        /* <DEDUP_REMOVED lines=21> */
[----:B------:R-:W-:Y:S01]  /*11450*/  IMAD R10, R10, R4, R9 ;  /* 0x000000040a0a7224 */ /* 0x000fe200078e0209 */
[----:B------:R-:W-:Y:S01]  /*11460*/  LEA R4, P0, R2, UR4, 0x2 ;  /* 0x0000000402047c11 */ /* 0x000fe2000f8010ff */
[----:B------:R-:W-:-:S05]  /*11470*/  IMAD.IADD R5, R5, 0x1, R3 ;  /* 0x0000000105057824 */ /* 0x000fca00078e0203 */
[----:B------:R-:W-:-:S05]  /*11480*/  LEA.HI.X R5, R2, UR5, R5, 0x2, P0 ;  /* 0x0000000502057c11 */ /* 0x000fca00080f1405 */
[----:B------:R0:W5:Y:S02]  /*11490*/  LDG.E R4, desc[UR48][R4.64] ;  /* 0x0000003004047981 */ /* 0x000164000c1e1900 */
.L_x_928:
[----:B------:R-:W0:Y:S01]  /*114a0*/  S2R R2, SR_TID.X ;  /* 0x0000000000027919 */ /* 0x000e220000002100 */
[----:B------:R-:W-:Y:S01]  /*114b0*/  SHF.L.U32 R3, R24, 0x1f, RZ ;  /* 0x0000001f18037819 */ /* 0x000fe200000006ff */
[----:B------:R-:W-:Y:S01]  /*114c0*/  BSSY B2, `(.L_x_929) ;  /* 0x0000006000027945 */ /* 0x000fe20003800000 */
[----:B0-----:R-:W-:Y:S01]  /*114d0*/  LOP3.LUT R5, R2, 0x7f, RZ, 0xc0, !PT ;  /* 0x0000007f02057812 */ /* 0x001fe200078ec0ff */
[----:B------:R-:W-:-:S03]  /*114e0*/  IMAD R2, R16, 0x8, R17 ;  /* 0x0000000810027824 */ /* 0x000fc600078e0211 */
[----:B------:R-:W-:Y:S01]  /*114f0*/  ISETP.NE.AND P1, PT, R5, RZ, PT ;  /* 0x000000ff0500720c */ /* 0x000fe20003f25270 */
[----:B------:R-:W0:Y:S02]  /*11500*/  SYNCS.PHASECHK.TRANS64.TRYWAIT P0, [R2+URZ+0x16840], R3 ;  /* 0x01684003020075a7 */ /* 0x000e24000800017f */
[----:B0-----:R-:W-:Y:S10]  /*11510*/  @!P0 BRA `(.L_x_930) ;  /* 0x0000002000788947 */ /* 0x001ff40003800000 */
.L_x_1002:
[----:B------:R-:W-:Y:S05]  /*11520*/  BSYNC B2 ;  /* 0x0000000000027941 */ /* 0x000fea0003800000 */
.L_x_929:
[----:B------:R-:W-:Y:S04]  /*11530*/  BSSY B2, `(.L_x_931) ;  /* 0x0000007000027945 */ /* 0x000fe80003800000 */
[----:B------:R-:W-:Y:S05]  /*11540*/  @P1 BRA `(.L_x_932) ;  /* 0x0000000000141947 */ /* 0x000fea0003800000 */
[----:B------:R-:W-:Y:S01]  /*11550*/  ISETP.NE.AND P0, PT, R28, RZ, PT ;  /* 0x000000ff1c00720c */ /* 0x000fe20003f05270 */
[----:B0-----:R-:W-:-:S04]  /*11560*/  IMAD.MOV.U32 R3, RZ, RZ, 0x4000 ;  /* 0x00004000ff037424 */ /* 0x001fc800078e00ff */
[----:B------:R1:W-:Y:S08]  /*11570*/  SYNCS.ARRIVE.TRANS64 RZ, [R2+URZ+0x16830], R3 ;  /* 0x0168300302ff79a7 */ /* 0x0003f0000800003f */
[----:B------:R-:W-:Y:S05]  /*11580*/  @!P0 BRA `(.L_x_932) ;  /* 0x0000000000048947 */ /* 0x000fea0003800000 */
[----:B------:R-:W-:Y:S01]  /*11590*/  BPT.TRAP 0x1 ;  /* 0x000000040000795c */ /* 0x000fe20000300000 */
.L_x_932:
[----:B------:R-:W-:Y:S05]  /*115a0*/  BSYNC B2 ;  /* 0x0000000000027941 */ /* 0x000fea0003800000 */
.L_x_931:
[----:B------:R-:W-:Y:S01]  /*115b0*/  IMAD.MOV.U32 R11, RZ, RZ, RZ ;  /* 0x000000ffff0b7224 */ /* 0x000fe200078e00ff */
[----:B------:R-:W-:Y:S01]  /*115c0*/  UIADD3 UR4, UP0, UR46, 0x370, URZ ;  /* 0x000003702e047890 */ /* 0x000fe2000ff1e03f */
[C---:B01----:R-:W-:Y:S01]  /*115d0*/  IMAD R3, R16.reuse, 0x4000, R17 ;  /* 0x0000400010037824 */ /* 0x043fe200078e0211 */
[----:B------:R-:W-:Y:S01]  /*115e0*/  PLOP3.LUT P0, PT, PT, PT, PT, 0x80, 0x0 ;  /* 0x000000000000781c */ /* 0x000fe20003f0f070 */
[----:B------:R-:W-:Y:S01]  /*115f0*/  IMAD R2, R16, 0x8, R0 ;  /* 0x0000000810027824 */ /* 0x000fe200078e0200 */
[----:B------:R-:W-:Y:S01]  /*11600*/  R2UR UR10, R11 ;  /* 0x000000000b0a72ca */ /* 0x000fe200000e0000 */
[----:B------:R-:W-:Y:S01]  /*11610*/  VIADD R3, R3, 0xe400 ;  /* 0x0000e40003037836 */ /* 0x000fe20000000000 */
[----:B------:R-:W-:Y:S01]  /*11620*/  UIADD3.X UR5, URZ, UR47, URZ, UP0, !UPT ;  /* 0x0000002f3f057290 */ /* 0x000fe200087fe43f */
[----:B------:R-:W-:Y:S01]  /*11630*/  VIADD R2, R2, 0x30 ;  /* 0x0000003002027836 */ /* 0x000fe20000000000 */
[----:B------:R-:W-:Y:S01]  /*11640*/  UMOV UR6, 0x0 ;  /* 0x0000000000067882 */ /* 0x000fe20000000000 */
[----:B------:R-:W-:Y:S01]  /*11650*/  IMAD.SHL.U32 R5, R10, 0x80, RZ ;  /* 0x000000800a057824 */ /* 0x000fe200078e00ff */
[----:B------:R-:W-:-:S09]  /*11660*/  UMOV UR7, 0x14f00000 ;  /* 0x14f0000000077882 */ /* 0x000fd20000000000 */
.L_x_933:
        /* <DEDUP_REMOVED lines=15> */
.L_x_1003:
[----:B------:R-:W-:Y:S05]  /*11760*/  BSYNC B2 ;  /* 0x0000000000027941 */ /* 0x000fea0003800000 */
.L_x_934:
[----:B------:R-:W-:Y:S01]  /*11770*/  BSSY B2, `(.L_x_936) ;  /* 0x0000009000027945 */ /* 0x000fe20003800000 */
[----:B------:R-:W-:Y:S02]  /*11780*/  IMAD.MOV.U32 R2, RZ, RZ, 0x0 ;  /* 0x00000000ff027424 */ /* 0x000fe400078e00ff */
[----:B------:R-:W-:Y:S01]  /*11790*/  IMAD.MOV.U32 R3, RZ, RZ, 0x14f00000 ;  /* 0x14f00000ff037424 */ /* 0x000fe200078e00ff */
[----:B------:R-:W-:Y:S06]  /*117a0*/  @P1 BRA `(.L_x_937) ;  /* 0x0000000000141947 */ /* 0x000fec0003800000 */
[----:B------:R-:W-:Y:S01]  /*117b0*/  ISETP.NE.AND P0, PT, R28, RZ, PT ;  /* 0x000000ff1c00720c */ /* 0x000fe20003f05270 */
[----:B0-----:R-:W-:-:S04]  /*117c0*/  IMAD.MOV.U32 R8, RZ, RZ, 0x4000 ;  /* 0x00004000ff087424 */ /* 0x001fc800078e00ff */
[----:B------:R1:W-:Y:S08]  /*117d0*/  SYNCS.ARRIVE.TRANS64 RZ, [R5+URZ+0x50], R8 ;  /* 0x0000500805ff79a7 */ /* 0x0003f0000800003f */
[----:B------:R-:W-:Y:S05]  /*117e0*/  @!P0 BRA `(.L_x_937) ;  /* 0x0000000000048947 */ /* 0x000fea0003800000 */
[----:B------:R-:W-:Y:S01]  /*117f0*/  BPT.TRAP 0x1 ;  /* 0x000000040000795c */ /* 0x000fe20000300000 */
.L_x_937:
[----:B------:R-:W-:Y:S05]  /*11800*/  BSYNC B2 ;  /* 0x0000000000027941 */ /* 0x000fea0003800000 */
.L_x_936:
[----:B------:R-:W-:Y:S01]  /*11810*/  R2UR UR10, R11 ;  /* 0x000000000b0a72ca */ /* 0x000fe200000e0000 */
[----:B------:R-:W-:Y:S01]  /*11820*/  UIADD3 UR4, UP0, UR46, 0x470, URZ ;  /* 0x000004702e047890 */ /* 0x000fe2000ff1e03f */
[----:B------:R-:W-:Y:S01]  /*11830*/  R2UR UR6, R2 ;  /* 0x00000000020672ca */ /* 0x000fe200000e0000 */
[----:B------:R-:W-:Y:S01]  /*11840*/  IMAD R2, R7, 0x4000, R17 ;  /* 0x0000400007027824 */ /* 0x000fe200078e0211 */
[----:B------:R-:W-:Y:S01]  /*11850*/  R2UR UR7, R3 ;  /* 0x00000000030772ca */ /* 0x000fe200000e0000 */
[----:B------:R-:W-:Y:S01]  /*11860*/  IMAD.SHL.U32 R3, R19, 0x80, RZ ;  /* 0x0000008013037824 */ /* 0x000fe200078e00ff */
[----:B------:R-:W-:Y:S01]  /*11870*/  PLOP3.LUT P0, PT, PT, PT, PT, 0x80, 0x0 ;  /* 0x000000000000781c */ /* 0x000fe20003f0f070 */
[----:B01----:R-:W-:Y:S01]  /*11880*/  VIADD R5, R5, 0x50 ;  /* 0x0000005005057836 */ /* 0x003fe20000000000 */
[----:B------:R-:W-:Y:S01]  /*11890*/  UIADD3.X UR5, URZ, UR47, URZ, UP0, !UPT ;  /* 0x0000002f3f057290 */ /* 0x000fe200087fe43f */
[----:B------:R-:W-:-:S11]  /*118a0*/  VIADD R2, R2, 0x400 ;  /* 0x0000040002027836 */ /* 0x000fd60000000000 */
.L_x_938:
        /* <DEDUP_REMOVED lines=12> */
.L_x_927:
[----:B------:R-:W-:Y:S05]  /*11970*/  BSYNC B1 ;  /* 0x0000000000017941 */ /* 0x000fea0003800000 */
.L_x_926:
[----:B------:R-:W-:Y:S01]  /*11980*/  ISETP.GT.AND P0, PT, R9, UR39, PT ;  /* 0x0000002709007c0c */ /* 0x000fe2000bf04270 */
[----:B------:R-:W-:-:S12]  /*11990*/  VIADD R6, R6, 0xfffffffe ;  /* 0xfffffffe06067836 */ /* 0x000fd80000000000 */
[----:B------:R-:W-:Y:S05]  /*119a0*/  @P0 BRA `(.L_x_939) ;  /* 0xfffffff000940947 */ /* 0x000fea000383ffff */
.L_x_912:
[----:B------:R-:W-:Y:S05]  /*119b0*/  BSYNC B0 ;  /* 0x0000000000007941 */ /* 0x000fea0003800000 */
.L_x_897:
        /* <DEDUP_REMOVED lines=17> */
.L_x_941:
[----:B------:R-:W-:Y:S05]  /*11ad0*/  BSYNC B0 ;  /* 0x0000000000007941 */ /* 0x000fea0003800000 */
.L_x_940:
[----:B------:R-:W-:Y:S01]  /*11ae0*/  LOP3.LUT P0, RZ, R23, 0x2, RZ, 0xc0, !PT ;  /* 0x0000000217ff7812 */ /* 0x000fe2000780c0ff */
[----:B------:R-:W-:-:S12]  /*11af0*/  BSSY B0, `(.L_x_942) ;  /* 0x0000025000007945 */ /* 0x000fd80003800000 */
[----:B------:R-:W-:Y:S05]  /*11b00*/  @!P0 BRA `(.L_x_943) ;  /* 0x00000000008c8947 */ /* 0x000fea0003800000 */
[----:B------:R-:W-:Y:S01]  /*11b10*/  IMAD R3, R16, 0x8, R17 ;  /* 0x0000000810037824 */ /* 0x000fe200078e0211 */
[----:B------:R-:W-:Y:S01]  /*11b20*/  SHF.L.U32 R0, R24, 0x1f, RZ ;  /* 0x0000001f18007819 */ /* 0x000fe200000006ff */
[----:B------:R-:W-:Y:S01]  /*11b30*/  BSSY B1, `(.L_x_944) ;  /* 0x0000004000017945 */ /* 0x000fe20003800000 */
[----:B------:R-:W-:Y:S02]  /*11b40*/  ISETP.NE.AND P2, PT, R6, RZ, PT ;  /* 0x000000ff0600720c */ /* 0x000fe40003f45270 */
[----:B------:R-:W1:Y:S02]  /*11b50*/  SYNCS.PHASECHK.TRANS64.TRYWAIT P0, [R3+URZ+0x16860], R0 ;  /* 0x01686000030075a7 */ /* 0x000e64000800017f */
[----:B-1----:R-:W-:Y:S09]  /*11b60*/  @!P0 BRA `(.L_x_945) ;  /* 0x0000001c000c8947 */ /* 0x002ff20003800000 */
.L_x_1004:
[----:B------:R-:W-:Y:S05]  /*11b70*/  BSYNC B1 ;  /* 0x0000000000017941 */ /* 0x000fea0003800000 */
.L_x_944:
[----:B------:R-:W-:Y:S04]  /*11b80*/  BSSY B1, `(.L_x_946) ;  /* 0x0000007000017945 */ /* 0x000fe80003800000 */
[----:B------:R-:W-:Y:S05]  /*11b90*/  @P2 BRA `(.L_x_947) ;  /* 0x0000000000142947 */ /* 0x000fea0003800000 */
[----:B------:R-:W-:Y:S01]  /*11ba0*/  ISETP.NE.AND P0, PT, R28, RZ, PT ;  /* 0x000000ff1c00720c */ /* 0x000fe20003f05270 */
[----:B-1----:R-:W-:-:S04]  /*11bb0*/  IMAD.MOV.U32 R0, RZ, RZ, 0x4000 ;  /* 0x00004000ff007424 */ /* 0x002fc800078e00ff */
[----:B------:R2:W-:Y:S08]  /*11bc0*/  SYNCS.ARRIVE.TRANS64 RZ, [R3+URZ+0x16850], R0 ;  /* 0x0168500003ff79a7 */ /* 0x0005f0000800003f */
[----:B------:R-:W-:Y:S05]  /*11bd0*/  @!P0 BRA `(.L_x_947) ;  /* 0x0000000000048947 */ /* 0x000fea0003800000 */
[----:B------:R-:W-:Y:S01]  /*11be0*/  BPT.TRAP 0x1 ;  /* 0x000000040000795c */ /* 0x000fe20000300000 */
.L_x_947:
[----:B------:R-:W-:Y:S05]  /*11bf0*/  BSYNC B1 ;  /* 0x0000000000017941 */ /* 0x000fea0003800000 */
.L_x_946:
[----:B-12---:R-:W-:Y:S01]  /*11c00*/  IMAD R0, R16, 0x4000, R17 ;  /* 0x0000400010007824 */ /* 0x006fe200078e0211 */
[----:B------:R-:W-:Y:S01]  /*11c10*/  UIADD3 UR4, UP0, UR46, 0x470, URZ ;  /* 0x000004702e047890 */ /* 0x000fe2000ff1e03f */
[----:B------:R-:W-:Y:S01]  /*11c20*/  PLOP3.LUT P0, PT, PT, PT, PT, 0x80, 0x0 ;  /* 0x000000000000781c */ /* 0x000fe20003f0f070 */
[----:B------:R-:W-:Y:S01]  /*11c30*/  IMAD.SHL.U32 R19, R19, 0x80, RZ ;  /* 0x0000008013137824 */ /* 0x000fe200078e00ff */
[----:B------:R-:W-:Y:S01]  /*11c40*/  UMOV UR6, 0x0 ;  /* 0x0000000000067882 */ /* 0x000fe20000000000 */
[----:B0-----:R-:W-:Y:S01]  /*11c50*/  VIADD R2, R3, 0x16850 ;  /* 0x0001685003027836 */ /* 0x001fe20000000000 */
[----:B------:R-:W-:Y:S01]  /*11c60*/  UIADD3.X UR5, URZ, UR47, URZ, UP0, !UPT ;  /* 0x0000002f3f057290 */ /* 0x000fe200087fe43f */
[----:B------:R-:W-:Y:S01]  /*11c70*/  VIADD R0, R0, 0x400 ;  /* 0x0000040000007836 */ /* 0x000fe20000000000 */
[----:B------:R-:W-:Y:S01]  /*11c80*/  UMOV UR7, 0x14f00000 ;  /* 0x14f0000000077882 */ /* 0x000fe20000000000 */
[----:B------:R-:W-:-:S09]  /*11c90*/  UMOV UR10, URZ ;  /* 0x0000003f000a7c82 */ /* 0x000fd20008000000 */
.L_x_948:
        /* <DEDUP_REMOVED lines=9> */
[----:B-1----:R-:W-:Y:S05]  /*11d30*/  @P0 BRA.U.ANY `(.L_x_948) ;  /* 0xfffffffd00d80947 */ /* 0x002fea000393ffff */
.L_x_943:
[----:B------:R-:W-:Y:S05]  /*11d40*/  BSYNC B0 ;  /* 0x0000000000007941 */ /* 0x000fea0003800000 */
.L_x_942:
[----:B------:R-:W-:-:S05]  /*11d50*/  VIADD R16, R16, 0x1 ;  /* 0x0000000110107836 */ /* 0x000fca0000000000 */
[----:B------:R-:W-:-:S04]  /*11d60*/  ISETP.NE.AND P0, PT, R16, 0x2, PT ;  /* 0x000000021000780c */ /* 0x000fc80003f05270 */
[----:B------:R-:W-:Y:S02]  /*11d70*/  SEL R3, RZ, 0x1, P0 ;  /* 0x00000001ff037807 */ /* 0x000fe40000000000 */
[----:B------:R-:W-:Y:S02]  /*11d80*/  SEL R16, R16, RZ, P0 ;  /* 0x000000ff10107207 */ /* 0x000fe40000000000 */
[----:B------:R-:W-:-:S07]  /*11d90*/  LOP3.LUT R24, R24, R3, RZ, 0x3c, !PT ;  /* 0x0000000318187212 */ /* 0x000fce00078e3cff */
.L_x_879:
[----:B------:R-:W-:Y:S05]  /*11da0*/  BSYNC B7 ;  /* 0x0000000000077941 */ /* 0x000fea0003800000 */
.L_x_877:
[----:B------:R-:W-:-:S13]  /*11db0*/  LOP3.LUT P0, RZ, R23, 0x4, RZ, 0xc0, !PT ;  /* 0x0000000417ff7812 */ /* 0x000fda000780c0ff */
[----:B------:R-:W-:Y:S05]  /*11dc0*/  @!P0 BRA `(.L_x_949) ;  /* 0x0000000000248947 */ /* 0x000fea0003800000 */
[----:B------:R-:W-:Y:S05]  /*11dd0*/  WARPSYNC.ALL ;  /* 0x0000000000007948 */ /* 0x000fea0003800000 */
[----:B------:R-:W1:Y:S08]  /*11de0*/  S2UR UR5, SR_CgaCtaId ;  /* 0x00000000000579c3 */ /* 0x000e700000008800 */
[----:B------:R-:W-:Y:S06]  /*11df0*/  BAR.SYNC.DEFER_BLOCKING 0x5, 0x200 ;  /* 0x0148000000007b1d */ /* 0x000fec0000010000 */
[----:B------:R-:W-:-:S02]  /*11e00*/  UMOV UR4, 0x400 ;  /* 0x0000040000047882 */ /* 0x000fc40000000000 */
[----:B-1----:R-:W-:-:S06]  /*11e10*/  ULEA UR4, UR5, UR4, 0x18 ;  /* 0x0000000405047291 */ /* 0x002fcc000f8ec03f */
[----:B0-----:R-:W-:-:S05]  /*11e20*/  IMAD.U32 R17, RZ, RZ, UR4 ;  /* 0x00000004ff117e24 */ /* 0x001fca000f8e00ff */
[----:B------:R0:W1:Y:S01]  /*11e30*/  LDS R27, [R17+0x168d0] ;  /* 0x0168d000111b7984 */ /* 0x0000620000000800 */
[----:B------:R-:W-:Y:S06]  /*11e40*/  BAR.ARV 0x4, 0x200 ;  /* 0x0108000000007b1d */ /* 0x000fec0000002000 */
[----:B------:R-:W-:Y:S05]  /*11e50*/  BRA `(.L_x_950) ;  /* 0x00000000002c7947 */ /* 0x000fea0003800000 */
.L_x_949:
[----:B------:R-:W-:-:S03]  /*11e60*/  UMOV UR4, 0xffffffff ;  /* 0xffffffff00047882 */ /* 0x000fc60000000000 */
[----:B------:R-:W-:Y:S05]  /*11e70*/  BRA.DIV UR4, `(.L_x_951) ;  /* 0x0000001a045c7947 */ /* 0x000fea000b800000 */
[----:B------:R1:W2:Y:S02]  /*11e80*/  SHFL.IDX PT, R14, R27, RZ, 0x1f ;  /* 0x00001fff1b0e7589 */ /* 0x0002a400000e0000 */
.L_x_1007:
[----:B------:R-:W0:Y:S01]  /*11e90*/  @!P1 S2R R3, SR_CgaCtaId ;  /* 0x0000000000039919 */ /* 0x000e220000008800 */
[----:B------:R-:W-:Y:S05]  /*11ea0*/  WARPSYNC.ALL ;  /* 0x0000000000007948 */ /* 0x000fea0003800000 */
[----:B------:R-:W-:Y:S01]  /*11eb0*/  BAR.SYNC.DEFER_BLOCKING 0x4, 0x200 ;  /* 0x0108000000007b1d */ /* 0x000fe20000010000 */
[----:B------:R-:W-:-:S04]  /*11ec0*/  @!P1 MOV R0, 0x400 ;  /* 0x0000040000009802 */ /* 0x000fc80000000f00 */
[----:B0-----:R-:W-:-:S05]  /*11ed0*/  @!P1 LEA R17, R3, R0, 0x18 ;  /* 0x0000000003119211 */ /* 0x001fca00078ec0ff */
[----:B------:R1:W-:Y:S02]  /*11ee0*/  @!P1 STS [R17+0x168d0], R27 ;  /* 0x0168d01b11009388 */ /* 0x0003e40000000800 */
[----:B-12---:R-:W-:Y:S01]  /*11ef0*/  IMAD.MOV.U32 R27, RZ, RZ, R14 ;  /* 0x000000ffff1b7224 */ /* 0x006fe200078e000e */
[----:B------:R-:W-:Y:S06]  /*11f00*/  BAR.ARV 0x5, 0x200 ;  /* 0x0148000000007b1d */ /* 0x000fec0000002000 */
.L_x_950:
[----:B------:R-:W-:Y:S02]  /*11f10*/  ULDC UR4, c[0x0][0xc38] ;  /* 0x00030e0000047ab9 */ /* 0x000fe40000000800 */
[----:B-1----:R-:W-:-:S13]  /*11f20*/  ISETP.GE.AND P0, PT, R27, UR4, PT ;  /* 0x000000041b007c0c */ /* 0x002fda000bf06270 */
[----:B------:R-:W-:Y:S05]  /*11f30*/  @!P0 BRA `(.L_x_952) ;  /* 0xffffffc400508947 */ /* 0x000fea000383ffff */
.L_x_868:
[----:B------:R-:W1:Y:S01]  /*11f40*/  S2R R3, SR_CgaCtaId ;  /* 0x0000000000037919 */ /* 0x000e620000008800 */
[----:B------:R-:W-:Y:S01]  /*11f50*/  VIADD R29, R29, 0x1 ;  /* 0x000000011d1d7836 */ /* 0x000fe20000000000 */
[----:B------:R-:W-:Y:S01]  /*11f60*/  MOV R2, 0x400 ;  /* 0x0000040000027802 */ /* 0x000fe20000000f00 */
[----:B------:R-:W-:Y:S03]  /*11f70*/  BSSY B0, `(.L_x_953) ;  /* 0x0000008000007945 */ /* 0x000fe60003800000 */
[----:B------:R-:W-:-:S04]  /*11f80*/  LEA.HI R0, R29, R29, RZ, 0x1 ;  /* 0x0000001d1d007211 */ /* 0x000fc800078f08ff */
[----:B------:R-:W-:-:S05]  /*11f90*/  LOP3.LUT R0, R0, 0xfffffffe, RZ, 0xc0, !PT ;  /* 0xfffffffe00007812 */ /* 0x000fca00078ec0ff */
[----:B------:R-:W-:-:S05]  /*11fa0*/  IMAD.IADD R0, R29, 0x1, -R0 ;  /* 0x000000011d007824 */ /* 0x000fca00078e0a00 */
[----:B------:R-:W-:Y:S02]  /*11fb0*/  SHF.L.U32 R0, R0, 0x1f, RZ ;  /* 0x0000001f00007819 */ /* 0x000fe400000006ff */
[----:B-1----:R-:W-:-:S04]  /*11fc0*/  LEA R9, R3, R2, 0x18 ;  /* 0x0000000203097211 */ /* 0x002fc800078ec0ff */
[----:B------:R-:W1:Y:S02]  /*11fd0*/  SYNCS.PHASECHK.TRANS64.TRYWAIT P0, [R9+URZ+0x16820], R0 ;  /* 0x01682000090075a7 */ /* 0x000e64000800017f */
[----:B-1----:R-:W-:Y:S05]  /*11fe0*/  @!P0 BRA `(.L_x_954) ;  /* 0x0000001800288947 */ /* 0x002fea0003800000 */
.L_x_1008:
[----:B------:R-:W-:Y:S05]  /*11ff0*/  BSYNC B0 ;  /* 0x0000000000007941 */ /* 0x000fea0003800000 */
.L_x_953:
[----:B------:R-:W-:-:S03]  /*12000*/  UMOV UR4, 0xffffffff ;  /* 0xffffffff00047882 */ /* 0x000fc60000000000 */
[----:B------:R-:W-:Y:S05]  /*12010*/  BRA.DIV UR4, `(.L_x_955) ;  /* 0x0000001a04307947 */ /* 0x000fea000b800000 */
[----:B-1----:R-:W1:Y:S02]  /*12020*/  S2R R0, SR_TID.X ;  /* 0x0000000000007919 */ /* 0x002e640000002100 */
[----:B-1----:R-:W-:-:S04]  /*12030*/  SHF.R.U32.HI R0, RZ, 0x5, R0 ;  /* 0x00000005ff007819 */ /* 0x002fc80000011600 */
[----:B------:R-:W-:-:S05]  /*12040*/  LOP3.LUT R0, R0, 0x3, RZ, 0xc0, !PT ;  /* 0x0000000300007812 */ /* 0x000fca00078ec0ff */
[----:B------:R1:W2:Y:S02]  /*12050*/  SHFL.IDX PT, R14, R0, RZ, 0x1f ;  /* 0x00001fff000e7589 */ /* 0x0002a400000e0000 */
.L_x_1011:
[----:B--2---:R-:W-:Y:S01]  /*12060*/  ISETP.NE.AND P0, PT, R14, RZ, PT ;  /* 0x000000ff0e00720c */ /* 0x004fe20003f05270 */
[----:B------:R-:W-:-:S12]  /*12070*/  BSSY B0, `(.L_x_956) ;  /* 0x0000024000007945 */ /* 0x000fd80003800000 */
[----:B------:R-:W-:Y:S05]  /*12080*/  @P0 BRA `(.L_x_957) ;  /* 0x0000000000880947 */ /* 0x000fea0003800000 */
[----:B------:R-:W-:-:S03]  /*12090*/  UMOV UR4, 0xffffffff ;  /* 0xffffffff00047882 */ /* 0x000fc60000000000 */
[----:B------:R-:W-:Y:S05]  /*120a0*/  BRA.DIV UR4, `(.L_x_958) ;  /* 0x0000001a04407947 */ /* 0x000fea000b800000 */
[----:B------:R-:W-:-:S13]  /*120b0*/  ELECT P6, URZ, PT ;  /* 0x00000000003f782f */ /* 0x000fda00038c0000 */
.L_x_1014:
[----:B------:R-:W-:Y:S05]  /*120c0*/  @!P6 BRA `(.L_x_957) ;  /* 0x000000000078e947 */ /* 0x000fea0003800000 */
[----:B------:R-:W-:-:S06]  /*120d0*/  ULOP3.LUT UR4, UR38, 0x2, URZ, 0xfc, !UPT ;  /* 0x0000000226047892 */ /* 0x000fcc000f8efc3f */
[----:B-1----:R-:W-:-:S05]  /*120e0*/  IMAD.U32 R0, RZ, RZ, UR4 ;  /* 0x00000004ff007e24 */ /* 0x002fca000f8e00ff */
[----:B------:R-:W-:-:S13]  /*120f0*/  ISETP.NE.AND P2, PT, R0, 0x3, PT ;  /* 0x000000030000780c */ /* 0x000fda0003f45270 */
[----:B------:R-:W-:Y:S05]  /*12100*/  @!P2 BRA `(.L_x_959) ;  /* 0x000000000004a947 */ /* 0x000fea0003800000 */
[----:B------:R-:W-:Y:S01]  /*12110*/  BPT.TRAP 0x1 ;  /* 0x000000040000795c */ /* 0x000fe20000300000 */
.L_x_959:
        /* <DEDUP_REMOVED lines=12> */
.L_x_1015:
[----:B------:R-:W2:Y:S02]  /*121e0*/  SYNCS.PHASECHK.TRANS64.TRYWAIT P0, [R3+URZ], R0 ;  /* 0x00000000030075a7 */ /* 0x000ea4000800017f */
[----:B--2---:R-:W-:Y:S05]  /*121f0*/  @!P0 BRA `(.L_x_961) ;  /* 0x0000001800208947 */ /* 0x004fea0003800000 */
.L_x_1016:
[----:B------:R-:W-:Y:S05]  /*12200*/  @!P2 BRA `(.L_x_962) ;  /* 0x000000000004a947 */ /* 0x000fea0003800000 */
[----:B------:R-:W-:Y:S01]  /*12210*/  BPT.TRAP 0x1 ;  /* 0x000000040000795c */ /* 0x000fe20000300000 */
.L_x_962:
[----:B--2---:R-:W-:-:S04]  /*12220*/  VIADD R3, R9, 0x16860 ;  /* 0x0001686009037836 */ /* 0x004fc80000000000 */
[----:B------:R-:W-:-:S04]  /*12230*/  IMAD R5, R16, 0x8, R3 ;  /* 0x0000000810057824 */ /* 0x000fc800078e0203 */
[----:B------:R-:W2:Y:S02]  /*12240*/  SYNCS.PHASECHK.TRANS64.TRYWAIT P0, [R5+URZ], R2 ;  /* 0x00000002050075a7 */ /* 0x000ea4000800017f */
[----:B--2---:R-:W-:Y:S05]  /*12250*/  @!P0 BRA `(.L_x_963) ;  /* 0x00000018001c8947 */ /* 0x004fea0003800000 */
.L_x_1017:
[----:B------:R-:W-:-:S07]  /*12260*/  IMAD R3, R4, 0x8, R3 ;  /* 0x0000000804037824 */ /* 0x000fce00078e0203 */
.L_x_964:
[----:B---3--:R3:W4:Y:S02]  /*12270*/  SYNCS.PHASECHK.TRANS64.TRYWAIT P0, [R3+URZ], R0 ;  /* 0x00000000030075a7 */ /* 0x008724000800017f */
[----:B----4-:R-:W-:Y:S05]  /*12280*/  @!P0 NANOSLEEP.SYNCS 0x989680 ;  /* 0x009896800000895d */ /* 0x010fea0003900000 */
[----:B------:R-:W4:Y:S02]  /*12290*/  @!P0 SYNCS.PHASECHK.TRANS64 P0, [R3+URZ], R0 ;  /* 0x00000000030085a7 */ /* 0x000f24000800007f */
[----:B----4-:R-:W-:Y:S05]  /*122a0*/  @!P0 BRA `(.L_x_964) ;  /* 0xfffffffc00f08947 */ /* 0x010fea000383ffff */
.L_x_957:
[----:B------:R-:W-:Y:S05]  /*122b0*/  BSYNC B0 ;  /* 0x0000000000007941 */ /* 0x000fea0003800000 */
.L_x_956:
[----:B------:R-:W-:Y:S05]  /*122c0*/  EXIT ;  /* 0x000000000000794d */ /* 0x000fea0003800000 */
.L_x_793:
[----:B0-----:R-:W-:-:S04]  /*122d0*/  IMAD.U32 R3, RZ, RZ, UR45 ;  /* 0x0000002dff037e24 */ /* 0x001fc8000f8e00ff */
[----:B------:R0:W1:Y:S03]  /*122e0*/  SYNCS.PHASECHK.TRANS64.TRYWAIT P1, [R3+URZ+0x16800], R0 ;  /* 0x01680000030075a7 */ /* 0x000066000802017f */
[----:B-1----:R-:W-:Y:S05]  /*122f0*/  @!P1 NANOSLEEP.SYNCS 0x989680 ;  /* 0x009896800000995d */ /* 0x002fea0003900000 */
[----:B------:R-:W1:Y:S02]  /*12300*/  @!P1 SYNCS.PHASECHK.TRANS64 P1, [R3+URZ+0x16800], R0 ;  /* 0x01680000030095a7 */ /* 0x000e64000802007f */
[----:B-1----:R-:W-:Y:S05]  /*12310*/  @!P1 BRA `(.L_x_793) ;  /* 0xfffffffc00ec9947 */ /* 0x002fea000383ffff */
[----:B------:R-:W-:Y:S05]  /*12320*/  BRA `(.L_x_965) ;  /* 0xfffffef400847947 */ /* 0x000fea000383ffff */
.L_x_797:
[----:B-1----:R1:W2:Y:S02]  /*12330*/  SYNCS.PHASECHK.TRANS64.TRYWAIT P2, [R5+URZ+0x16830], R0 ;  /* 0x01683000050075a7 */ /* 0x0022a4000804017f */
[----:B--2---:R-:W-:Y:S05]  /*12340*/  @!P2 NANOSLEEP.SYNCS 0x989680 ;  /* 0x009896800000a95d */ /* 0x004fea0003900000 */
[----:B------:R-:W2:Y:S02]  /*12350*/  @!P2 SYNCS.PHASECHK.TRANS64 P2, [R5+URZ+0x16830], R0 ;  /* 0x016830000500a5a7 */ /* 0x000ea4000804007f */
[----:B--2---:R-:W-:Y:S05]  /*12360*/  @!P2 BRA `(.L_x_797) ;  /* 0xfffffffc00f0a947 */ /* 0x004fea000383ffff */
[----:B------:R-:W-:Y:S05]  /*12370*/  BRA `(.L_x_796) ;  /* 0xfffffef400a87947 */ /* 0x000fea000383ffff */
.L_x_813:
[----:B-1----:R-:W-:-:S04]  /*12380*/  IMAD.U32 R7, RZ, RZ, UR6 ;  /* 0x00000006ff077e24 */ /* 0x002fc8000f8e00ff */
[----:B------:R1:W2:Y:S03]  /*12390*/  SYNCS.PHASECHK.TRANS64.TRYWAIT P2, [R7+URZ+0x16830], R6 ;  /* 0x01683006070075a7 */ /* 0x0002a6000804017f */
[----:B--2---:R-:W-:Y:S05]  /*123a0*/  @!P2 NANOSLEEP.SYNCS 0x989680 ;  /* 0x009896800000a95d */ /* 0x004fea0003900000 */
[----:B------:R-:W2:Y:S02]  /*123b0*/  @!P2 SYNCS.PHASECHK.TRANS64 P2, [R7+URZ+0x16830], R6 ;  /* 0x016830060700a5a7 */ /* 0x000ea4000804007f */
[----:B--2---:R-:W-:Y:S05]  /*123c0*/  @!P2 BRA `(.L_x_813) ;  /* 0xfffffffc00eca947 */ /* 0x004fea000383ffff */
[----:B------:R-:W-:Y:S05]  /*123d0*/  BRA `(.L_x_810) ;  /* 0xffffff2800147947 */ /* 0x000fea000383ffff */
.L_x_817:
[----:B-1----:R-:W-:-:S04]  /*123e0*/  IMAD.U32 R7, RZ, RZ, UR6 ;  /* 0x00000006ff077e24 */ /* 0x002fc8000f8e00ff */
[----:B------:R1:W2:Y:S03]  /*123f0*/  SYNCS.PHASECHK.TRANS64.TRYWAIT P2, [R7+URZ+0x16850], R6 ;  /* 0x01685006070075a7 */ /* 0x0002a6000804017f */
[----:B--2---:R-:W-:Y:S05]  /*12400*/  @!P2 NANOSLEEP.SYNCS 0x989680 ;  /* 0x009896800000a95d */ /* 0x004fea0003900000 */
[----:B------:R-:W2:Y:S02]  /*12410*/  @!P2 SYNCS.PHASECHK.TRANS64 P2, [R7+URZ+0x16850], R6 ;  /* 0x016850060700a5a7 */ /* 0x000ea4000804007f */
[----:B--2---:R-:W-:Y:S05]  /*12420*/  @!P2 BRA `(.L_x_817) ;  /* 0xfffffffc00eca947 */ /* 0x004fea000383ffff */
[----:B------:R-:W-:Y:S05]  /*12430*/  BRA `(.L_x_814) ;  /* 0xffffff2800847947 */ /* 0x000fea000383ffff */
.L_x_834:
[----:B-1----:R-:W-:-:S04]  /*12440*/  IMAD.U32 R11, RZ, RZ, UR6 ;  /* 0x00000006ff0b7e24 */ /* 0x002fc8000f8e00ff */
[----:B------:R1:W2:Y:S03]  /*12450*/  SYNCS.PHASECHK.TRANS64.TRYWAIT P3, [R11+URZ+0x16830], R0 ;  /* 0x016830000b0075a7 */ /* 0x0002a6000806017f */
[----:B--2---:R-:W-:Y:S05]  /*12460*/  @!P3 NANOSLEEP.SYNCS 0x989680 ;  /* 0x009896800000b95d */ /* 0x004fea0003900000 */
[----:B------:R-:W2:Y:S02]  /*12470*/  @!P3 SYNCS.PHASECHK.TRANS64 P3, [R11+URZ+0x16830], R0 ;  /* 0x016830000b00b5a7 */ /* 0x000ea4000806007f */
[----:B--2---:R-:W-:Y:S05]  /*12480*/  @!P3 BRA `(.L_x_834) ;  /* 0xfffffffc00ecb947 */ /* 0x004fea000383ffff */
[----:B------:R-:W-:Y:S05]  /*12490*/  BRA `(.L_x_831) ;  /* 0xffffff5400f87947 */ /* 0x000fea000383ffff */
.L_x_838:
[----:B-1----:R-:W-:-:S04]  /*124a0*/  IMAD.U32 R11, RZ, RZ, UR6 ;  /* 0x00000006ff0b7e24 */ /* 0x002fc8000f8e00ff */
[----:B------:R1:W2:Y:S03]  /*124b0*/  SYNCS.PHASECHK.TRANS64.TRYWAIT P2, [R11+URZ+0x16850], R0 ;  /* 0x016850000b0075a7 */ /* 0x0002a6000804017f */
[----:B--2---:R-:W-:Y:S05]  /*124c0*/  @!P2 NANOSLEEP.SYNCS 0x989680 ;  /* 0x009896800000a95d */ /* 0x004fea0003900000 */
[----:B------:R-:W2:Y:S02]  /*124d0*/  @!P2 SYNCS.PHASECHK.TRANS64 P2, [R11+URZ+0x16850], R0 ;  /* 0x016850000b00a5a7 */ /* 0x000ea4000804007f */
[----:B--2---:R-:W-:Y:S05]  /*124e0*/  @!P2 BRA `(.L_x_838) ;  /* 0xfffffffc00eca947 */ /* 0x004fea000383ffff */
[----:B------:R-:W-:Y:S05]  /*124f0*/  BRA `(.L_x_835) ;  /* 0xffffff5800687947 */ /* 0x000fea000383ffff */
.L_x_844:
[----:B-1----:R-:W-:-:S04]  /*12500*/  IMAD.U32 R9, RZ, RZ, UR6 ;  /* 0x00000006ff097e24 */ /* 0x002fc8000f8e00ff */
[----:B------:R1:W2:Y:S03]  /*12510*/  SYNCS.PHASECHK.TRANS64.TRYWAIT P3, [R9+URZ+0x16830], R0 ;  /* 0x01683000090075a7 */ /* 0x0002a6000806017f */
[----:B--2---:R-:W-:Y:S05]  /*12520*/  @!P3 NANOSLEEP.SYNCS 0x989680 ;  /* 0x009896800000b95d */ /* 0x004fea0003900000 */
[----:B------:R-:W2:Y:S02]  /*12530*/  @!P3 SYNCS.PHASECHK.TRANS64 P3, [R9+URZ+0x16830], R0 ;  /* 0x016830000900b5a7 */ /* 0x000ea4000806007f */
[----:B--2---:R-:W-:Y:S05]  /*12540*/  @!P3 BRA `(.L_x_844) ;  /* 0xfffffffc00ecb947 */ /* 0x004fea000383ffff */
[----:B------:R-:W-:Y:S05]  /*12550*/  BRA `(.L_x_841) ;  /* 0xffffff7400107947 */ /* 0x000fea000383ffff */
.L_x_848:
[----:B-1----:R-:W-:-:S04]  /*12560*/  IMAD.U32 R9, RZ, RZ, UR6 ;  /* 0x00000006ff097e24 */ /* 0x002fc8000f8e00ff */
[----:B------:R1:W2:Y:S03]  /*12570*/  SYNCS.PHASECHK.TRANS64.TRYWAIT P2, [R9+URZ+0x16850], R0 ;  /* 0x01685000090075a7 */ /* 0x0002a6000804017f */
[----:B--2---:R-:W-:Y:S05]  /*12580*/  @!P2 NANOSLEEP.SYNCS 0x989680 ;  /* 0x009896800000a95d */ /* 0x004fea0003900000 */
[----:B------:R-:W2:Y:S02]  /*12590*/  @!P2 SYNCS.PHASECHK.TRANS64 P2, [R9+URZ+0x16850], R0 ;  /* 0x016850000900a5a7 */ /* 0x000ea4000804007f */
[----:B--2---:R-:W-:Y:S05]  /*125a0*/  @!P2 BRA `(.L_x_848) ;  /* 0xfffffffc00eca947 */ /* 0x004fea000383ffff */
[----:B------:R-:W-:Y:S05]  /*125b0*/  BRA `(.L_x_845) ;  /* 0xffffff7400807947 */ /* 0x000fea000383ffff */
.L_x_861:
[----:B-1----:R-:W-:-:S04]  /*125c0*/  IMAD.U32 R6, RZ, RZ, UR5 ;  /* 0x00000005ff067e24 */ /* 0x002fc8000f8e00ff */
[----:B------:R1:W2:Y:S03]  /*125d0*/  SYNCS.PHASECHK.TRANS64.TRYWAIT P0, [R6+URZ+0x16850], R3 ;  /* 0x01685003060075a7 */ /* 0x0002a6000800017f */
[----:B--2---:R-:W-:Y:S05]  /*125e0*/  @!P0 NANOSLEEP.SYNCS 0x989680 ;  /* 0x009896800000895d */ /* 0x004fea0003900000 */
[----:B------:R-:W2:Y:S02]  /*125f0*/  @!P0 SYNCS.PHASECHK.TRANS64 P0, [R6+URZ+0x16850], R3 ;  /* 0x01685003060085a7 */ /* 0x000ea4000800007f */
[----:B--2---:R-:W-:Y:S05]  /*12600*/  @!P0 BRA `(.L_x_861) ;  /* 0xfffffffc00ec8947 */ /* 0x004fea000383ffff */
[----:B------:R-:W-:Y:S05]  /*12610*/  BRA `(.L_x_860) ;  /* 0xffffffa000107947 */ /* 0x000fea000383ffff */
.L_x_885:
[----:B------:R-:W-:Y:S02]  /*12620*/  IMAD.MOV.U32 R13, RZ, RZ, R20 ;  /* 0x000000ffff0d7224 */ /* 0x000fe400078e0014 */
[----:B------:R-:W-:Y:S02]  /*12630*/  IMAD.MOV.U32 R12, RZ, RZ, RZ ;  /* 0x000000ffff0c7224 */ /* 0x000fe400078e00ff */
[----:B------:R-:W-:Y:S02]  /*12640*/  IMAD.MOV.U32 R11, RZ, RZ, 0x1f ;  /* 0x0000001fff0b7424 */ /* 0x000fe400078e00ff */
[----:B------:R-:W-:-:S07]  /*12650*/  IMAD.MOV.U32 R15, RZ, RZ, -0x1 ;  /* 0xffffffffff0f7424 */ /* 0x000fce00078e00ff */
[----:B------:R-:W-:Y:S05]  /*12660*/  WARPSYNC.COLLECTIVE R15, `(.L_x_966) ;  /* 0x000000000f087348 */ /* 0x000fea0003c00000 */
[----:B------:R0:W1:Y:S02]  /*12670*/  SHFL.IDX P6, R14, R13, R12, R11 ;  /* 0x0000000c0d0e7389 */ /* 0x00006400000c000b */
[----:B01----:R-:W-:Y:S01]  /*12680*/  ENDCOLLECTIVE ;  /* 0x000000000000791b */ /* 0x003fe20003800000 */
.L_x_966:
[----:B------:R-:W-:Y:S05]  /*12690*/  BRA `(.L_x_967) ;  /* 0xffffffcc000c7947 */ /* 0x000fea000383ffff */
.L_x_887:
[----:B------:R-:W-:Y:S01]  /*126a0*/  BSSY B0, `(.L_x_968) ;  /* 0x0000006000007945 */ /* 0x000fe20003800000 */
[----:B------:R-:W-:-:S07]  /*126b0*/  IMAD.MOV.U32 R15, RZ, RZ, -0x1 ;  /* 0xffffffffff0f7424 */ /* 0x000fce00078e00ff */
[----:B0-----:R-:W-:Y:S05]  /*126c0*/  WARPSYNC.COLLECTIVE R15, `(.L_x_969) ;  /* 0x000000000f0c7348 */ /* 0x001fea0003c00000 */
[----:B------:R-:W-:Y:S02]  /*126d0*/  ELECT P6, UR62, PT ;  /* 0x00000000003e782f */ /* 0x000fe400038c0000 */
[----:B------:R-:W-:Y:S01]  /*126e0*/  MOV R14, UR62 ;  /* 0x0000003e000e7c02 */ /* 0x000fe20008000f00 */
[----:B0-----:R-:W-:Y:S10]  /*126f0*/  ENDCOLLECTIVE ;  /* 0x000000000000791b */ /* 0x001ff40003800000 */
.L_x_969:
[----:B------:R-:W-:Y:S05]  /*12700*/  BSYNC B0 ;  /* 0x0000000000007941 */ /* 0x000fea0003800000 */
.L_x_968:
[----:B------:R-:W-:Y:S05]  /*12710*/  BRA `(.L_x_970) ;  /* 0xffffffcc000c7947 */ /* 0x000fea000383ffff */
.L_x_889:
[----:B-1----:R1:W2:Y:S02]  /*12720*/  SYNCS.PHASECHK.TRANS64.TRYWAIT P0, [R3+URZ+0x16840], R0 ;  /* 0x01684000030075a7 */ /* 0x0022a4000800017f */
[----:B--2---:R-:W-:Y:S05]  /*12730*/  @!P0 NANOSLEEP.SYNCS 0x989680 ;  /* 0x009896800000895d */ /* 0x004fea0003900000 */
[----:B------:R-:W2:Y:S02]  /*12740*/  @!P0 SYNCS.PHASECHK.TRANS64 P0, [R3+URZ+0x16840], R0 ;  /* 0x01684000030085a7 */ /* 0x000ea4000800007f */
[----:B--2---:R-:W-:Y:S05]  /*12750*/  @!P0 BRA `(.L_x_889) ;  /* 0xfffffffc00f08947 */ /* 0x004fea000383ffff */
[----:B------:R-:W-:Y:S05]  /*12760*/  BRA `(.L_x_971) ;  /* 0xffffffcc00687947 */ /* 0x000fea000383ffff */
.L_x_893:
[----:B------:R-:W-:Y:S01]  /*12770*/  IMAD.MOV.U32 R13, RZ, RZ, R5 ;  /* 0x000000ffff0d7224 */ /* 0x000fe200078e0005 */
[----:B------:R-:W-:Y:S01]  /*12780*/  LOP3.LUT R20, R20, 0x7f, RZ, 0xc0, !PT ;  /* 0x0000007f14147812 */ /* 0x000fe200078ec0ff */
[----:B------:R-:W-:Y:S02]  /*12790*/  IMAD.MOV.U32 R12, RZ, RZ, RZ ;  /* 0x000000ffff0c7224 */ /* 0x000fe400078e00ff */
[----:B------:R-:W-:Y:S01]  /*127a0*/  IMAD.MOV.U32 R11, RZ, RZ, 0x181f ;  /* 0x0000181fff0b7424 */ /* 0x000fe200078e00ff */
[----:B------:R-:W-:Y:S01]  /*127b0*/  SHF.R.U32.HI R20, RZ, 0x3, R20 ;  /* 0x00000003ff147819 */ /* 0x000fe20000011614 */
[----:B------:R-:W-:-:S04]  /*127c0*/  IMAD.MOV.U32 R15, RZ, RZ, -0x1 ;  /* 0xffffffffff0f7424 */ /* 0x000fc800078e00ff */
[----:B------:R-:W-:-:S07]  /*127d0*/  VIADD R6, R20, UR41 ;  /* 0x0000002914067c36 */ /* 0x000fce0008000000 */
[----:B------:R-:W-:Y:S05]  /*127e0*/  WARPSYNC.COLLECTIVE R15, `(.L_x_972) ;  /* 0x000000000f087348 */ /* 0x000fea0003c00000 */
[----:B------:R0:W1:Y:S02]  /*127f0*/  SHFL.IDX P6, R14, R13, R12, R11 ;  /* 0x0000000c0d0e7389 */ /* 0x00006400000c000b */
[----:B01----:R-:W-:Y:S01]  /*12800*/  ENDCOLLECTIVE ;  /* 0x000000000000791b */ /* 0x003fe20003800000 */
.L_x_972:
[----:B------:R-:W-:Y:S02]  /*12810*/  VIADD R10, R6, 0x10 ;  /* 0x00000010060a7836 */ /* 0x000fe40000000000 */
[----:B------:R-:W-:Y:S02]  /*12820*/  IMAD.MOV.U32 R13, RZ, RZ, R0 ;  /* 0x000000ffff0d7224 */ /* 0x000fe400078e0000 */
[----:B------:R-:W-:-:S07]  /*12830*/  IMAD.MOV.U32 R2, RZ, RZ, R14 ;  /* 0x000000ffff027224 */ /* 0x000fce00078e000e */
[----:B------:R-:W-:Y:S05]  /*12840*/  WARPSYNC.COLLECTIVE R15, `(.L_x_973) ;  /* 0x000000000f087348 */ /* 0x000fea0003c00000 */
[----:B------:R0:W1:Y:S02]  /*12850*/  SHFL.IDX P6, R14, R13, R12, R11 ;  /* 0x0000000c0d0e7389 */ /* 0x00006400000c000b */
[----:B01----:R-:W-:Y:S01]  /*12860*/  ENDCOLLECTIVE ;  /* 0x000000000000791b */ /* 0x003fe20003800000 */
.L_x_973:
[----:B------:R-:W-:Y:S02]  /*12870*/  ULDC UR4, c[0x0][0x288] ;  /* 0x0000a20000047ab9 */ /* 0x000fe40000000800 */
[----:B------:R-:W-:-:S05]  /*12880*/  IMAD R7, R7, UR4, RZ ;  /* 0x0000000407077c24 */ /* 0x000fca000f8e02ff */
[----:B------:R-:W-:Y:S01]  /*12890*/  ISETP.GE.AND P1, PT, R6, R7, PT ;  /* 0x000000070600720c */ /* 0x000fe20003f26270 */
[----:B------:R-:W-:Y:S02]  /*128a0*/  IMAD.MOV.U32 R13, RZ, RZ, R5 ;  /* 0x000000ffff0d7224 */ /* 0x000fe400078e0005 */
[----:B------:R-:W-:-:S10]  /*128b0*/  IMAD.MOV.U32 R12, RZ, RZ, 0x1 ;  /* 0x00000001ff0c7424 */ /* 0x000fd400078e00ff */
[----:B------:R-:W-:-:S05]  /*128c0*/  @!P1 LEA R14, P2, R21, R14, 0x1 ;  /* 0x0000000e150e9211 */ /* 0x000fca00078408ff */
[----:B------:R-:W-:Y:S02]  /*128d0*/  @!P1 IMAD.X R3, RZ, RZ, R2, P2 ;  /* 0x000000ffff039224 */ /* 0x000fe400010e0602 */
[----:B------:R-:W-:-:S07]  /*128e0*/  @!P1 IMAD.MOV.U32 R2, RZ, RZ, R14 ;  /* 0x000000ffff029224 */ /* 0x000fce00078e000e */
[----:B------:R-:W-:Y:S05]  /*128f0*/  WARPSYNC.COLLECTIVE R15, `(.L_x_974) ;  /* 0x000000000f087348 */ /* 0x000fea0003c00000 */
[----:B------:R0:W1:Y:S02]  /*12900*/  SHFL.IDX P6, R14, R13, R12, R11 ;  /* 0x0000000c0d0e7389 */ /* 0x00006400000c000b */
[----:B01----:R-:W-:Y:S01]  /*12910*/  ENDCOLLECTIVE ;  /* 0x000000000000791b */ /* 0x003fe20003800000 */
.L_x_974:
        /* <DEDUP_REMOVED lines=10> */
.L_x_975:
[----:B------:R-:W-:Y:S02]  /*129c0*/  IMAD.MOV.U32 R13, RZ, RZ, R5 ;  /* 0x000000ffff0d7224 */ /* 0x000fe400078e0005 */
[----:B------:R-:W-:Y:S02]  /*129d0*/  IMAD.MOV.U32 R12, RZ, RZ, 0x2 ;  /* 0x00000002ff0c7424 */ /* 0x000fe400078e00ff */
[----:B------:R-:W-:-:S07]  /*129e0*/  IMAD.MOV.U32 R10, RZ, RZ, R14 ;  /* 0x000000ffff0a7224 */ /* 0x000fce00078e000e */
[----:B------:R-:W-:Y:S05]  /*129f0*/  WARPSYNC.COLLECTIVE R15, `(.L_x_976) ;  /* 0x000000000f087348 */ /* 0x000fea0003c00000 */
[----:B------:R0:W1:Y:S02]  /*12a00*/  SHFL.IDX P6, R14, R13, R12, R11 ;  /* 0x0000000c0d0e7389 */ /* 0x00006400000c000b */
[----:B01----:R-:W-:Y:S01]  /*12a10*/  ENDCOLLECTIVE ;  /* 0x000000000000791b */ /* 0x003fe20003800000 */
.L_x_976:
[----:B------:R-:W-:-:S05]  /*12a20*/  @!P1 LEA R10, P2, R21, R10, 0x1 ;  /* 0x0000000a150a9211 */ /* 0x000fca00078408ff */
[----:B------:R-:W-:Y:S02]  /*12a30*/  @!P1 IMAD.X R3, RZ, RZ, R2, P2 ;  /* 0x000000ffff039224 */ /* 0x000fe400010e0602 */
        /* <DEDUP_REMOVED lines=8> */
[----:B------:R-:W-:-:S02]  /*12ac0*/  VIADD R10, R6, 0x30 ;  /* 0x00000030060a7836 */ /* 0x000fc40000000000 */
[----:B------:R-:W-:-:S10]  /*12ad0*/  IMAD.MOV.U32 R9, RZ, RZ, R14 ;  /* 0x000000ffff097224 */ /* 0x000fd400078e000e */
[----:B0-----:R-:W-:Y:S05]  /*12ae0*/  WARPSYNC.COLLECTIVE R15, `(.L_x_977) ;  /* 0x000000000f087348 */ /* 0x001fea0003c00000 */
[----:B------:R1:W2:Y:S02]  /*12af0*/  SHFL.IDX P6, R14, R13, R12, R11 ;  /* 0x0000000c0d0e7389 */ /* 0x0002a400000c000b */
[----:B012---:R-:W-:Y:S01]  /*12b00*/  ENDCOLLECTIVE ;  /* 0x000000000000791b */ /* 0x007fe20003800000 */
.L_x_977:
[----:B------:R-:W-:Y:S02]  /*12b10*/  IMAD.MOV.U32 R13, RZ, RZ, R5 ;  /* 0x000000ffff0d7224 */ /* 0x000fe400078e0005 */
[----:B------:R-:W-:Y:S01]  /*12b20*/  IMAD.MOV.U32 R12, RZ, RZ, 0x3 ;  /* 0x00000003ff0c7424 */ /* 0x000fe200078e00ff */
[----:B------:R-:W-:-:S13]  /*12b30*/  @!P1 LEA R2, P2, R21, R14, 0x1 ;  /* 0x0000000e15029211 */ /* 0x000fda00078408ff */
[----:B------:R-:W-:Y:S05]  /*12b40*/  WARPSYNC.COLLECTIVE R15, `(.L_x_978) ;  /* 0x000000000f087348 */ /* 0x000fea0003c00000 */
[----:B------:R0:W1:Y:S02]  /*12b50*/  SHFL.IDX P6, R14, R13, R12, R11 ;  /* 0x0000000c0d0e7389 */ /* 0x00006400000c000b */
[----:B01----:R-:W-:Y:S01]  /*12b60*/  ENDCOLLECTIVE ;  /* 0x000000000000791b */ /* 0x003fe20003800000 */
.L_x_978:
[----:B------:R-:W-:-:S05]  /*12b70*/  @!P1 IMAD.X R3, RZ, RZ, R9, P2 ;  /* 0x000000ffff039224 */ /* 0x000fca00010e0609 */
        /* <DEDUP_REMOVED lines=10> */
.L_x_979:
[----:B------:R-:W-:Y:S02]  /*12c20*/  IMAD.MOV.U32 R13, RZ, RZ, R5 ;  /* 0x000000ffff0d7224 */ /* 0x000fe400078e0005 */
[----:B------:R-:W-:Y:S02]  /*12c30*/  IMAD.MOV.U32 R12, RZ, RZ, 0x4 ;  /* 0x00000004ff0c7424 */ /* 0x000fe400078e00ff */
[----:B------:R-:W-:-:S07]  /*12c40*/  IMAD.MOV.U32 R10, RZ, RZ, R14 ;  /* 0x000000ffff0a7224 */ /* 0x000fce00078e000e */
[----:B------:R-:W-:Y:S05]  /*12c50*/  WARPSYNC.COLLECTIVE R15, `(.L_x_980) ;  /* 0x000000000f087348 */ /* 0x000fea0003c00000 */
[----:B------:R0:W1:Y:S02]  /*12c60*/  SHFL.IDX P6, R14, R13, R12, R11 ;  /* 0x0000000c0d0e7389 */ /* 0x00006400000c000b */
[----:B01----:R-:W-:Y:S01]  /*12c70*/  ENDCOLLECTIVE ;  /* 0x000000000000791b */ /* 0x003fe20003800000 */
.L_x_980:
        /* <DEDUP_REMOVED lines=15> */
.L_x_981:
[----:B------:R-:W-:Y:S02]  /*12d70*/  IMAD.MOV.U32 R13, RZ, RZ, R5 ;  /* 0x000000ffff0d7224 */ /* 0x000fe400078e0005 */
[----:B------:R-:W-:Y:S01]  /*12d80*/  IMAD.MOV.U32 R12, RZ, RZ, 0x5 ;  /* 0x00000005ff0c7424 */ /* 0x000fe200078e00ff */
[----:B------:R-:W-:-:S13]  /*12d90*/  @!P1 LEA R2, P2, R21, R14, 0x1 ;  /* 0x0000000e15029211 */ /* 0x000fda00078408ff */
[----:B------:R-:W-:Y:S05]  /*12da0*/  WARPSYNC.COLLECTIVE R15, `(.L_x_982) ;  /* 0x000000000f087348 */ /* 0x000fea0003c00000 */
[----:B------:R0:W1:Y:S02]  /*12db0*/  SHFL.IDX P6, R14, R13, R12, R11 ;  /* 0x0000000c0d0e7389 */ /* 0x00006400000c000b */
[----:B01----:R-:W-:Y:S01]  /*12dc0*/  ENDCOLLECTIVE ;  /* 0x000000000000791b */ /* 0x003fe20003800000 */
.L_x_982:
        /* <DEDUP_REMOVED lines=11> */
.L_x_983:
[----:B------:R-:W-:Y:S02]  /*12e80*/  IMAD.MOV.U32 R13, RZ, RZ, R5 ;  /* 0x000000ffff0d7224 */ /* 0x000fe400078e0005 */
[----:B------:R-:W-:Y:S02]  /*12e90*/  IMAD.MOV.U32 R12, RZ, RZ, 0x6 ;  /* 0x00000006ff0c7424 */ /* 0x000fe400078e00ff */
[----:B------:R-:W-:-:S07]  /*12ea0*/  IMAD.MOV.U32 R10, RZ, RZ, R14 ;  /* 0x000000ffff0a7224 */ /* 0x000fce00078e000e */
[----:B------:R-:W-:Y:S05]  /*12eb0*/  WARPSYNC.COLLECTIVE R15, `(.L_x_984) ;  /* 0x000000000f087348 */ /* 0x000fea0003c00000 */
[----:B------:R0:W1:Y:S02]  /*12ec0*/  SHFL.IDX P6, R14, R13, R12, R11 ;  /* 0x0000000c0d0e7389 */ /* 0x00006400000c000b */
[----:B01----:R-:W-:Y:S01]  /*12ed0*/  ENDCOLLECTIVE ;  /* 0x000000000000791b */ /* 0x003fe20003800000 */
.L_x_984:
        /* <DEDUP_REMOVED lines=14> */
.L_x_985:
[----:B------:R-:W-:Y:S02]  /*12fc0*/  IMAD.MOV.U32 R13, RZ, RZ, R5 ;  /* 0x000000ffff0d7224 */ /* 0x000fe400078e0005 */
[----:B------:R-:W-:Y:S01]  /*12fd0*/  IMAD.MOV.U32 R12, RZ, RZ, 0x7 ;  /* 0x00000007ff0c7424 */ /* 0x000fe200078e00ff */
[----:B------:R-:W-:-:S13]  /*12fe0*/  @!P1 LEA R2, P2, R21, R14, 0x1 ;  /* 0x0000000e15029211 */ /* 0x000fda00078408ff */
[----:B------:R-:W-:Y:S05]  /*12ff0*/  WARPSYNC.COLLECTIVE R15, `(.L_x_986) ;  /* 0x000000000f087348 */ /* 0x000fea0003c00000 */
[----:B------:R0:W1:Y:S02]  /*13000*/  SHFL.IDX P6, R14, R13, R12, R11 ;  /* 0x0000000c0d0e7389 */ /* 0x00006400000c000b */
[----:B01----:R-:W-:Y:S01]  /*13010*/  ENDCOLLECTIVE ;  /* 0x000000000000791b */ /* 0x003fe20003800000 */
.L_x_986:
[----:B------:R-:W-:-:S05]  /*13020*/  @!P1 IMAD.X R3, RZ, RZ, R9, P2 ;  /* 0x000000ffff039224 */ /* 0x000fca00010e0609 */
[----:B------:R-:W-:Y:S01]  /*13030*/  @!PT LDS RZ, [RZ] ;  /* 0x00000000fffff984 */ /* 0x000fe20000000800 */
[----:B------:R-:W-:Y:S01]  /*13040*/  @!PT LDS RZ, [RZ] ;  /* 0x00000000fffff984 */ /* 0x000fe20000000800 */
[----:B------:R-:W-:Y:S01]  /*13050*/  @!PT LDS RZ, [RZ] ;  /* 0x00000000fffff984 */ /* 0x000fe20000000800 */
[----:B------:R0:W-:Y:S01]  /*13060*/  @!P1 LDGSTS.E.BYPASS.LTC128B.128 [R26+0xb400], desc[UR48][R2.64], !P0 ;  /* 0x0b400000021a9fae */ /* 0x0001e2000c101d70 */
[----:B------:R-:W-:Y:S02]  /*13070*/  IMAD.MOV.U32 R13, RZ, RZ, R0 ;  /* 0x000000ffff0d7224 */ /* 0x000fe400078e0000 */
[----:B------:R-:W-:-:S05]  /*13080*/  VIADD R0, R6, 0x70 ;  /* 0x0000007006007836 */ /* 0x000fca0000000000 */
[----:B------:R-:W-:Y:S01]  /*13090*/  ISETP.GE.AND P1, PT, R0, R7, PT ;  /* 0x000000070000720c */ /* 0x000fe20003f26270 */
[----:B------:R-:W-:Y:S02]  /*130a0*/  VIADD R0, R6, 0x80 ;  /* 0x0000008006007836 */ /* 0x000fe40000000000 */
[----:B------:R-:W-:-:S10]  /*130b0*/  IMAD.MOV.U32 R10, RZ, RZ, R14 ;  /* 0x000000ffff0a7224 */ /* 0x000fd400078e000e */
[----:B0-----:R-:W-:Y:S05]  /*130c0*/  WARPSYNC.COLLECTIVE R15, `(.L_x_987) ;  /* 0x000000000f087348 */ /* 0x001fea0003c00000 */
[----:B------:R1:W2:Y:S02]  /*130d0*/  SHFL.IDX P6, R14, R13, R12, R11 ;  /* 0x0000000c0d0e7389 */ /* 0x0002a400000c000b */
[----:B012---:R-:W-:Y:S01]  /*130e0*/  ENDCOLLECTIVE ;  /* 0x000000000000791b */ /* 0x007fe20003800000 */
.L_x_987:
[----:B------:R-:W-:Y:S02]  /*130f0*/  IMAD.MOV.U32 R13, RZ, RZ, R8 ;  /* 0x000000ffff0d7224 */ /* 0x000fe400078e0008 */
[----:B------:R-:W-:Y:S02]  /*13100*/  IMAD.MOV.U32 R12, RZ, RZ, RZ ;  /* 0x000000ffff0c7224 */ /* 0x000fe400078e00ff */
[----:B------:R-:W-:-:S07]  /*13110*/  IMAD.MOV.U32 R20, RZ, RZ, R14 ;  /* 0x000000ffff147224 */ /* 0x000fce00078e000e */
[----:B------:R-:W-:Y:S05]  /*13120*/  WARPSYNC.COLLECTIVE R15, `(.L_x_988) ;  /* 0x000000000f087348 */ /* 0x000fea0003c00000 */
[----:B------:R0:W1:Y:S02]  /*13130*/  SHFL.IDX P6, R14, R13, R12, R11 ;  /* 0x0000000c0d0e7389 */ /* 0x00006400000c000b */
[----:B01----:R-:W-:Y:S01]  /*13140*/  ENDCOLLECTIVE ;  /* 0x000000000000791b */ /* 0x003fe20003800000 */
.L_x_988:
[----:B------:R-:W-:-:S05]  /*13150*/  @!P1 LEA R2, P2, R21, R20, 0x1 ;  /* 0x0000001415029211 */ /* 0x000fca00078408ff */
[----:B------:R-:W-:-:S05]  /*13160*/  @!P1 IMAD.X R3, RZ, RZ, R10, P2 ;  /* 0x000000ffff039224 */ /* 0x000fca00010e060a */
[----:B------:R-:W-:Y:S01]  /*13170*/  @!PT LDS RZ, [RZ] ;  /* 0x00000000fffff984 */ /* 0x000fe20000000800 */
[----:B------:R-:W-:Y:S01]  /*13180*/  @!PT LDS RZ, [RZ] ;  /* 0x00000000fffff984 */ /* 0x000fe20000000800 */
[----:B------:R-:W-:Y:S01]  /*13190*/  @!PT LDS RZ, [RZ] ;  /* 0x00000000fffff984 */ /* 0x000fe20000000800 */
[----:B------:R0:W-:Y:S01]  /*131a0*/  @!P1 LDGSTS.E.BYPASS.LTC128B.128 [R26+0xbc00], desc[UR48][R2.64], !P0 ;  /* 0x0bc00000021a9fae */ /* 0x0001e2000c101d70 */
[----:B------:R-:W-:Y:S01]  /*131b0*/  IMAD.MOV.U32 R13, RZ, RZ, R4 ;  /* 0x000000ffff0d7224 */ /* 0x000fe200078e0004 */
[----:B------:R-:W-:Y:S01]  /*131c0*/  ISETP.GE.AND P1, PT, R0, R7, PT ;  /* 0x000000070000720c */ /* 0x000fe20003f26270 */
[----:B------:R-:W-:Y:S02]  /*131d0*/  VIADD R0, R6, 0x90 ;  /* 0x0000009006007836 */ /* 0x000fe40000000000 */
[----:B------:R-:W-:-:S10]  /*131e0*/  IMAD.MOV.U32 R9, RZ, RZ, R14 ;  /* 0x000000ffff097224 */ /* 0x000fd400078e000e */
[----:B0-----:R-:W-:Y:S05]  /*131f0*/  WARPSYNC.COLLECTIVE R15, `(.L_x_989) ;  /* 0x000000000f087348 */ /* 0x001fea0003c00000 */
[----:B------:R1:W2:Y:S02]  /*13200*/  SHFL.IDX P6, R14, R13, R12, R11 ;  /* 0x0000000c0d0e7389 */ /* 0x0002a400000c000b */
[----:B012---:R-:W-:Y:S01]  /*13210*/  ENDCOLLECTIVE ;  /* 0x000000000000791b */ /* 0x007fe20003800000 */
.L_x_989:
[----:B------:R-:W-:Y:S02]  /*13220*/  IMAD.MOV.U32 R13, RZ, RZ, R8 ;  /* 0x000000ffff0d7224 */ /* 0x000fe400078e0008 */
[----:B------:R-:W-:Y:S01]  /*13230*/  IMAD.MOV.U32 R12, RZ, RZ, 0x1 ;  /* 0x00000001ff0c7424 */ /* 0x000fe200078e00ff */
[----:B------:R-:W-:-:S13]  /*13240*/  @!P1 LEA R2, P2, R21, R14, 0x1 ;  /* 0x0000000e15029211 */ /* 0x000fda00078408ff */
[----:B------:R-:W-:Y:S05]  /*13250*/  WARPSYNC.COLLECTIVE R15, `(.L_x_990) ;  /* 0x000000000f087348 */ /* 0x000fea0003c00000 */
[----:B------:R0:W1:Y:S02]  /*13260*/  SHFL.IDX P6, R14, R13, R12, R11 ;  /* 0x0000000c0d0e7389 */ /* 0x00006400000c000b */
[----:B01----:R-:W-:Y:S01]  /*13270*/  ENDCOLLECTIVE ;  /* 0x000000000000791b */ /* 0x003fe20003800000 */
.L_x_990:
[----:B------:R-:W-:-:S05]  /*13280*/  @!P1 IMAD.X R3, RZ, RZ, R9, P2 ;  /* 0x000000ffff039224 */ /* 0x000fca00010e0609 */
[----:B------:R-:W-:Y:S01]  /*13290*/  @!PT LDS RZ, [RZ] ;  /* 0x00000000fffff984 */ /* 0x000fe20000000800 */
[----:B------:R-:W-:Y:S01]  /*132a0*/  @!PT LDS RZ, [RZ] ;  /* 0x00000000fffff984 */ /* 0x000fe20000000800 */
[----:B------:R-:W-:Y:S01]  /*132b0*/  @!PT LDS RZ, [RZ] ;  /* 0x00000000fffff984 */ /* 0x000fe20000000800 */
[----:B------:R0:W-:Y:S01]  /*132c0*/  @!P1 LDGSTS.E.BYPASS.LTC128B.128 [R26+0xc400], desc[UR48][R2.64], !P0 ;  /* 0x0c400000021a9fae */ /* 0x0001e2000c101d70 */
[----:B------:R-:W-:Y:S01]  /*132d0*/  ISETP.GE.AND P1, PT, R0, R7, PT ;  /* 0x000000070000720c */ /* 0x000fe20003f26270 */
[----:B------:R-:W-:Y:S02]  /*132e0*/  IMAD.MOV.U32 R13, RZ, RZ, R4 ;  /* 0x000000ffff0d7224 */ /* 0x000fe400078e0004 */
[----:B------:R-:W-:-:S10]  /*132f0*/  IMAD.MOV.U32 R5, RZ, RZ, R14 ;  /* 0x000000ffff057224 */ /* 0x000fd400078e000e */
[----:B0-----:R-:W-:Y:S05]  /*13300*/  WARPSYNC.COLLECTIVE R15, `(.L_x_991) ;  /* 0x000000000f087348 */ /* 0x001fea0003c00000 */
[----:B------:R1:W2:Y:S02]  /*13310*/  SHFL.IDX P6, R14, R13, R12, R11 ;  /* 0x0000000c0d0e7389 */ /* 0x0002a400000c000b */
[----:B012---:R-:W-:Y:S01]  /*13320*/  ENDCOLLECTIVE ;  /* 0x000000000000791b */ /* 0x007fe20003800000 */
.L_x_991:
[----:B------:R-:W-:Y:S02]  /*13330*/  IMAD.MOV.U32 R13, RZ, RZ, R8 ;  /* 0x000000ffff0d7224 */ /* 0x000fe400078e0008 */
[----:B------:R-:W-:Y:S02]  /*13340*/  IMAD.MOV.U32 R12, RZ, RZ, 0x2 ;  /* 0x00000002ff0c7424 */ /* 0x000fe400078e00ff */
[----:B------:R-:W-:-:S07]  /*13350*/  IMAD.MOV.U32 R9, RZ, RZ, R14 ;  /* 0x000000ffff097224 */ /* 0x000fce00078e000e */
[----:B------:R-:W-:Y:S05]  /*13360*/  WARPSYNC.COLLECTIVE R15, `(.L_x_992) ;  /* 0x000000000f087348 */ /* 0x000fea0003c00000 */
[----:B------:R0:W1:Y:S02]  /*13370*/  SHFL.IDX P6, R14, R13, R12, R11 ;  /* 0x0000000c0d0e7389 */ /* 0x00006400000c000b */
[----:B01----:R-:W-:Y:S01]  /*13380*/  ENDCOLLECTIVE ;  /* 0x000000000000791b */ /* 0x003fe20003800000 */
.L_x_992:
        /* <DEDUP_REMOVED lines=11> */
.L_x_993:
[----:B------:R-:W-:-:S05]  /*13440*/  VIADD R2, R6, 0xa0 ;  /* 0x000000a006027836 */ /* 0x000fca0000000000 */
[----:B------:R-:W-:Y:S01]  /*13450*/  ISETP.GE.AND P1, PT, R2, R7, PT ;  /* 0x000000070200720c */ /* 0x000fe20003f26270 */
[----:B------:R-:W-:Y:S02]  /*13460*/  IMAD.MOV.U32 R13, RZ, RZ, R8 ;  /* 0x000000ffff0d7224 */ /* 0x000fe400078e0008 */
[----:B------:R-:W-:-:S10]  /*13470*/  IMAD.MOV.U32 R12, RZ, RZ, 0x3 ;  /* 0x00000003ff0c7424 */ /* 0x000fd400078e00ff */
[----:B------:R-:W-:-:S13]  /*13480*/  @!P1 LEA R2, P2, R21, R14, 0x1 ;  /* 0x0000000e15029211 */ /* 0x000fda00078408ff */
[----:B------:R-:W-:Y:S05]  /*13490*/  WARPSYNC.COLLECTIVE R15, `(.L_x_994) ;  /* 0x000000000f087348 */ /* 0x000fea0003c00000 */
[----:B------:R0:W1:Y:S02]  /*134a0*/  SHFL.IDX P6, R14, R13, R12, R11 ;  /* 0x0000000c0d0e7389 */ /* 0x00006400000c000b */
[----:B01----:R-:W-:Y:S01]  /*134b0*/  ENDCOLLECTIVE ;  /* 0x000000000000791b */ /* 0x003fe20003800000 */
.L_x_994:
        /* <DEDUP_REMOVED lines=10> */
.L_x_995:
[----:B------:R-:W-:Y:S05]  /*13560*/  BRA `(.L_x_996) ;  /* 0xffffffcc002c7947 */ /* 0x000fea000383ffff */
.L_x_896:
[----:B0-----:R0:W1:Y:S02]  /*13570*/  SYNCS.PHASECHK.TRANS64.TRYWAIT P0, [R17+URZ+0x16820], R2 ;  /* 0x01682002110075a7 */ /* 0x001064000800017f */
[----:B-1----:R-:W-:Y:S05]  /*13580*/  @!P0 NANOSLEEP.SYNCS 0x989680 ;  /* 0x009896800000895d */ /* 0x002fea0003900000 */
[----:B------:R-:W1:Y:S02]  /*13590*/  @!P0 SYNCS.PHASECHK.TRANS64 P0, [R17+URZ+0x16820], R2 ;  /* 0x01682002110085a7 */ /* 0x000e64000800007f */
[----:B-1----:R-:W-:Y:S05]  /*135a0*/  @!P0 BRA `(.L_x_896) ;  /* 0xfffffffc00f08947 */ /* 0x002fea000383ffff */
[----:B------:R-:W-:Y:S05]  /*135b0*/  BRA `(.L_x_997) ;  /* 0xffffffcc00847947 */ /* 0x000fea000383ffff */
.L_x_903:
[----:B0-----:R0:W1:Y:S02]  /*135c0*/  SYNCS.PHASECHK.TRANS64.TRYWAIT P0, [R3+URZ+0x16840], R2 ;  /* 0x01684002030075a7 */ /* 0x001064000800017f */
[----:B-1----:R-:W-:Y:S05]  /*135d0*/  @!P0 NANOSLEEP.SYNCS 0x989680 ;  /* 0x009896800000895d */ /* 0x002fea0003900000 */
[----:B------:R-:W1:Y:S02]  /*135e0*/  @!P0 SYNCS.PHASECHK.TRANS64 P0, [R3+URZ+0x16840], R2 ;  /* 0x01684002030085a7 */ /* 0x000e64000800007f */
[----:B-1----:R-:W-:Y:S05]  /*135f0*/  @!P0 BRA `(.L_x_903) ;  /* 0xfffffffc00f08947 */ /* 0x002fea000383ffff */
[----:B------:R-:W-:Y:S05]  /*13600*/  BRA `(.L_x_998) ;  /* 0xffffffd000387947 */ /* 0x000fea000383ffff */
.L_x_908:
[----:B0-----:R0:W1:Y:S02]  /*13610*/  SYNCS.PHASECHK.TRANS64.TRYWAIT P0, [R2+URZ+0x60], R3 ;  /* 0x00006003020075a7 */ /* 0x001064000800017f */
[----:B-1----:R-:W-:Y:S05]  /*13620*/  @!P0 NANOSLEEP.SYNCS 0x989680 ;  /* 0x009896800000895d */ /* 0x002fea0003900000 */
[----:B------:R-:W1:Y:S02]  /*13630*/  @!P0 SYNCS.PHASECHK.TRANS64 P0, [R2+URZ+0x60], R3 ;  /* 0x00006003020085a7 */ /* 0x000e64000800007f */
[----:B-1----:R-:W-:Y:S05]  /*13640*/  @!P0 BRA `(.L_x_908) ;  /* 0xfffffffc00f08947 */ /* 0x002fea000383ffff */
[----:B------:R-:W-:Y:S05]  /*13650*/  BRA `(.L_x_999) ;  /* 0xffffffd000b07947 */ /* 0x000fea000383ffff */
.L_x_917:
[----:B0-----:R0:W1:Y:S02]  /*13660*/  SYNCS.PHASECHK.TRANS64.TRYWAIT P0, [R3+URZ+0x16840], R2 ;  /* 0x01684002030075a7 */ /* 0x001064000800017f */
[----:B-1----:R-:W-:Y:S05]  /*13670*/  @!P0 NANOSLEEP.SYNCS 0x989680 ;  /* 0x009896800000895d */ /* 0x002fea0003900000 */
[----:B------:R-:W1:Y:S02]  /*13680*/  @!P0 SYNCS.PHASECHK.TRANS64 P0, [R3+URZ+0x16840], R2 ;  /* 0x01684002030085a7 */ /* 0x000e64000800007f */
[----:B-1----:R-:W-:Y:S05]  /*13690*/  @!P0 BRA `(.L_x_917) ;  /* 0xfffffffc00f08947 */ /* 0x002fea000383ffff */
[----:B------:R-:W-:Y:S05]  /*136a0*/  BRA `(.L_x_1000) ;  /* 0xffffffd400f07947 */ /* 0x000fea000383ffff */
.L_x_922:
[----:B0-----:R0:W1:Y:S02]  /*136b0*/  SYNCS.PHASECHK.TRANS64.TRYWAIT P0, [R5+URZ+0x60], R24 ;  /* 0x00006018050075a7 */ /* 0x001064000800017f */
[----:B-1----:R-:W-:Y:S05]  /*136c0*/  @!P0 NANOSLEEP.SYNCS 0x989680 ;  /* 0x009896800000895d */ /* 0x002fea0003900000 */
[----:B------:R-:W1:Y:S02]  /*136d0*/  @!P0 SYNCS.PHASECHK.TRANS64 P0, [R5+URZ+0x60], R24 ;  /* 0x00006018050085a7 */ /* 0x000e64000800007f */
[----:B-1----:R-:W-:Y:S05]  /*136e0*/  @!P0 BRA `(.L_x_922) ;  /* 0xfffffffc00f08947 */ /* 0x002fea000383ffff */
[----:B------:R-:W-:Y:S05]  /*136f0*/  BRA `(.L_x_1001) ;  /* 0xffffffd800687947 */ /* 0x000fea000383ffff */
.L_x_930:
[----:B0-----:R0:W1:Y:S02]  /*13700*/  SYNCS.PHASECHK.TRANS64.TRYWAIT P0, [R2+URZ+0x16840], R3 ;  /* 0x01684003020075a7 */ /* 0x001064000800017f */
[----:B-1----:R-:W-:Y:S05]  /*13710*/  @!P0 NANOSLEEP.SYNCS 0x989680 ;  /* 0x009896800000895d */ /* 0x002fea0003900000 */
[----:B------:R-:W1:Y:S02]  /*13720*/  @!P0 SYNCS.PHASECHK.TRANS64 P0, [R2+URZ+0x16840], R3 ;  /* 0x01684003020085a7 */ /* 0x000e64000800007f */
[----:B-1----:R-:W-:Y:S05]  /*13730*/  @!P0 BRA `(.L_x_930) ;  /* 0xfffffffc00f08947 */ /* 0x002fea000383ffff */
[----:B------:R-:W-:Y:S05]  /*13740*/  BRA `(.L_x_1002) ;  /* 0xffffffdc00747947 */ /* 0x000fea000383ffff */
.L_x_935:
[----:B0-----:R0:W1:Y:S02]  /*13750*/  SYNCS.PHASECHK.TRANS64.TRYWAIT P0, [R5+URZ+0x60], R8 ;  /* 0x00006008050075a7 */ /* 0x001064000800017f */
[----:B-1----:R-:W-:Y:S05]  /*13760*/  @!P0 NANOSLEEP.SYNCS 0x989680 ;  /* 0x009896800000895d */ /* 0x002fea0003900000 */
[----:B------:R-:W1:Y:S02]  /*13770*/  @!P0 SYNCS.PHASECHK.TRANS64 P0, [R5+URZ+0x60], R8 ;  /* 0x00006008050085a7 */ /* 0x000e64000800007f */
[----:B-1----:R-:W-:Y:S05]  /*13780*/  @!P0 BRA `(.L_x_935) ;  /* 0xfffffffc00f08947 */ /* 0x002fea000383ffff */
[----:B------:R-:W-:Y:S05]  /*13790*/  BRA `(.L_x_1003) ;  /* 0xffffffdc00f07947 */ /* 0x000fea000383ffff */
.L_x_945:
[----:B-1----:R1:W2:Y:S02]  /*137a0*/  SYNCS.PHASECHK.TRANS64.TRYWAIT P0, [R3+URZ+0x16860], R0 ;  /* 0x01686000030075a7 */ /* 0x0022a4000800017f */
[----:B--2---:R-:W-:Y:S05]  /*137b0*/  @!P0 NANOSLEEP.SYNCS 0x989680 ;  /* 0x009896800000895d */ /* 0x004fea0003900000 */
[----:B------:R-:W2:Y:S02]  /*137c0*/  @!P0 SYNCS.PHASECHK.TRANS64 P0, [R3+URZ+0x16860], R0 ;  /* 0x01686000030085a7 */ /* 0x000ea4000800007f */
[----:B--2---:R-:W-:Y:S05]  /*137d0*/  @!P0 BRA `(.L_x_945) ;  /* 0xfffffffc00f08947 */ /* 0x004fea000383ffff */
[----:B------:R-:W-:Y:S05]  /*137e0*/  BRA `(.L_x_1004) ;  /* 0xffffffe000e07947 */ /* 0x000fea000383ffff */
.L_x_951:
[----:B------:R-:W-:Y:S01]  /*137f0*/  BSSY B0, `(.L_x_1005) ;  /* 0x0000008000007945 */ /* 0x000fe20003800000 */
[----:B------:R-:W-:Y:S02]  /*13800*/  IMAD.MOV.U32 R13, RZ, RZ, R27 ;  /* 0x000000ffff0d7224 */ /* 0x000fe400078e001b */
[----:B------:R-:W-:Y:S02]  /*13810*/  IMAD.MOV.U32 R12, RZ, RZ, RZ ;  /* 0x000000ffff0c7224 */ /* 0x000fe400078e00ff */
[----:B------:R-:W-:Y:S02]  /*13820*/  IMAD.MOV.U32 R11, RZ, RZ, 0x1f ;  /* 0x0000001fff0b7424 */ /* 0x000fe400078e00ff */
[----:B------:R-:W-:-:S07]  /*13830*/  IMAD.MOV.U32 R15, RZ, RZ, -0x1 ;  /* 0xffffffffff0f7424 */ /* 0x000fce00078e00ff */
[----:B0-----:R-:W-:Y:S05]  /*13840*/  WARPSYNC.COLLECTIVE R15, `(.L_x_1006) ;  /* 0x000000000f087348 */ /* 0x001fea0003c00000 */
[----:B------:R1:W2:Y:S02]  /*13850*/  SHFL.IDX P6, R14, R13, R12, R11 ;  /* 0x0000000c0d0e7389 */ /* 0x0002a400000c000b */
[----:B012---:R-:W-:Y:S01]  /*13860*/  ENDCOLLECTIVE ;  /* 0x000000000000791b */ /* 0x007fe20003800000 */
.L_x_1006:
[----:B------:R-:W-:Y:S05]  /*13870*/  BSYNC B0 ;  /* 0x0000000000007941 */ /* 0x000fea0003800000 */
.L_x_1005:
[----:B------:R-:W-:Y:S05]  /*13880*/  BRA `(.L_x_1007) ;  /* 0xffffffe400807947 */ /* 0x000fea000383ffff */
.L_x_954:
[----:B-1----:R1:W2:Y:S02]  /*13890*/  SYNCS.PHASECHK.TRANS64.TRYWAIT P0, [R9+URZ+0x16820], R0 ;  /* 0x01682000090075a7 */ /* 0x0022a4000800017f */
[----:B--2---:R-:W-:Y:S05]  /*138a0*/  @!P0 NANOSLEEP.SYNCS 0x989680 ;  /* 0x009896800000895d */ /* 0x004fea0003900000 */
[----:B------:R-:W2:Y:S02]  /*138b0*/  @!P0 SYNCS.PHASECHK.TRANS64 P0, [R9+URZ+0x16820], R0 ;  /* 0x01682000090085a7 */ /* 0x000ea4000800007f */
[----:B--2---:R-:W-:Y:S05]  /*138c0*/  @!P0 BRA `(.L_x_954) ;  /* 0xfffffffc00f08947 */ /* 0x004fea000383ffff */
[----:B------:R-:W-:Y:S05]  /*138d0*/  BRA `(.L_x_1008) ;  /* 0xffffffe400c47947 */ /* 0x000fea000383ffff */
.L_x_955:
        /* <DEDUP_REMOVED lines=11> */
.L_x_1010:
[----:B------:R-:W-:Y:S05]  /*13990*/  BSYNC B0 ;  /* 0x0000000000007941 */ /* 0x000fea0003800000 */
.L_x_1009:
[----:B------:R-:W-:Y:S05]  /*139a0*/  BRA `(.L_x_1011) ;  /* 0xffffffe400ac7947 */ /* 0x000fea000383ffff */
.L_x_958:
[----:B------:R-:W-:Y:S01]  /*139b0*/  BSSY B1, `(.L_x_1012) ;  /* 0x0000006000017945 */ /* 0x000fe20003800000 */
[----:B------:R-:W-:-:S07]  /*139c0*/  IMAD.MOV.U32 R15, RZ, RZ, -0x1 ;  /* 0xffffffffff0f7424 */ /* 0x000fce00078e00ff */
[----:B01----:R-:W-:Y:S05]  /*139d0*/  WARPSYNC.COLLECTIVE R15, `(.L_x_1013) ;  /* 0x000000000f0c7348 */ /* 0x003fea0003c00000 */
[----:B------:R-:W-:Y:S02]  /*139e0*/  ELECT P6, UR62, PT ;  /* 0x00000000003e782f */ /* 0x000fe400038c0000 */
[----:B------:R-:W-:Y:S01]  /*139f0*/  MOV R14, UR62 ;  /* 0x0000003e000e7c02 */ /* 0x000fe20008000f00 */
[----:B01----:R-:W-:Y:S10]  /*13a00*/  ENDCOLLECTIVE ;  /* 0x000000000000791b */ /* 0x003ff40003800000 */
.L_x_1013:
[----:B------:R-:W-:Y:S05]  /*13a10*/  BSYNC B1 ;  /* 0x0000000000017941 */ /* 0x000fea0003800000 */
.L_x_1012:
[----:B------:R-:W-:Y:S05]  /*13a20*/  BRA `(.L_x_1014) ;  /* 0xffffffe400a47947 */ /* 0x000fea000383ffff */
.L_x_960:
[----:B-1----:R1:W2:Y:S02]  /*13a30*/  SYNCS.PHASECHK.TRANS64.TRYWAIT P0, [R7+URZ], R2 ;  /* 0x00000002070075a7 */ /* 0x0022a4000800017f */
[----:B--2---:R-:W-:Y:S05]  /*13a40*/  @!P0 NANOSLEEP.SYNCS 0x989680 ;  /* 0x009896800000895d */ /* 0x004fea0003900000 */
[----:B------:R-:W2:Y:S02]  /*13a50*/  @!P0 SYNCS.PHASECHK.TRANS64 P0, [R7+URZ], R2 ;  /* 0x00000002070085a7 */ /* 0x000ea4000800007f */
[----:B--2---:R-:W-:Y:S05]  /*13a60*/  @!P0 BRA `(.L_x_960) ;  /* 0xfffffffc00f08947 */ /* 0x004fea000383ffff */
[----:B------:R-:W-:Y:S05]  /*13a70*/  BRA `(.L_x_1015) ;  /* 0xffffffe400d87947 */ /* 0x000fea000383ffff */
.L_x_961:
[----:B--2---:R2:W3:Y:S02]  /*13a80*/  SYNCS.PHASECHK.TRANS64.TRYWAIT P0, [R3+URZ], R0 ;  /* 0x00000000030075a7 */ /* 0x0044e4000800017f */
[----:B---3--:R-:W-:Y:S05]  /*13a90*/  @!P0 NANOSLEEP.SYNCS 0x989680 ;  /* 0x009896800000895d */ /* 0x008fea0003900000 */
[----:B------:R-:W3:Y:S02]  /*13aa0*/  @!P0 SYNCS.PHASECHK.TRANS64 P0, [R3+URZ], R0 ;  /* 0x00000000030085a7 */ /* 0x000ee4000800007f */
[----:B---3--:R-:W-:Y:S05]  /*13ab0*/  @!P0 BRA `(.L_x_961) ;  /* 0xfffffffc00f08947 */ /* 0x008fea000383ffff */
[----:B------:R-:W-:Y:S05]  /*13ac0*/  BRA `(.L_x_1016) ;  /* 0xffffffe400cc7947 */ /* 0x000fea000383ffff */
.L_x_963:
[----:B--2---:R2:W3:Y:S02]  /*13ad0*/  SYNCS.PHASECHK.TRANS64.TRYWAIT P0, [R5+URZ], R2 ;  /* 0x00000002050075a7 */ /* 0x0044e4000800017f */
[----:B---3--:R-:W-:Y:S05]  /*13ae0*/  @!P0 NANOSLEEP.SYNCS 0x989680 ;  /* 0x009896800000895d */ /* 0x008fea0003900000 */
[----:B------:R-:W3:Y:S02]  /*13af0*/  @!P0 SYNCS.PHASECHK.TRANS64 P0, [R5+URZ], R2 ;  /* 0x00000002050085a7 */ /* 0x000ee4000800007f */
[----:B---3--:R-:W-:Y:S05]  /*13b00*/  @!P0 BRA `(.L_x_963) ;  /* 0xfffffffc00f08947 */ /* 0x008fea000383ffff */
[----:B------:R-:W-:Y:S05]  /*13b10*/  BRA `(.L_x_1017) ;  /* 0xffffffe400d07947 */ /* 0x000fea000383ffff */
.L_x_1018:
        /* <DEDUP_REMOVED lines=14> */
.L_x_2644:


//--------------------- .text._ZN7cutlass13device_kernelIN5flash11enable_sm90INS1_16FlashAttnFwdSm90INS1_25CollectiveMainloopFwdSm90ILi2EN4cute5tupleIJNS5_1CILi1EEES8_S8_EEENS6_IJNS7_ILi192EEENS7_ILi128EEENS7_ILi64EEEEEELi64ENS_10bfloat16_tEfNS_4arch4Sm90ELb0ELb1ELb0ELb1ELb0ELb0ELb0ELb1ELb1ELb1ELb0ELb0EEENS1_21CollectiveEpilogueFwdINS6_IJSA_SC_SB_EEES9_SE_SG_Li384ELb1ELb1ELb0ELb0EEENS1_36VarlenDynamicPersistentTileSchedulerILi192ELi128ELi384ELi128ELb0ELb1ELb1ELb1ELb0ELb1EEEEEEEEEvNT_6ParamsE --------------------------
	.section	.text._ZN7cutlass13device_kernelIN5flash11enable_sm90INS1_16FlashAttnFwdSm90INS1_25CollectiveMainloopFwdSm90ILi2EN4cute5tupleIJNS5_1CILi1EEES8_S8_EEENS6_IJNS7_ILi192EEENS7_ILi128EEENS7_ILi64EEEEEELi64ENS_10bfloat16_tEfNS_4arch4Sm90ELb0ELb1ELb0ELb1ELb0ELb0ELb0ELb1ELb1ELb1ELb0ELb0EEENS1_21CollectiveEpilogueFwdINS6_IJSA_SC_SB_EEES9_SE_SG_Li384ELb1ELb1ELb0ELb0EEENS1_36VarlenDynamicPersistentTileSchedulerILi192ELi128ELi384ELi128ELb0ELb1ELb1ELb1ELb0ELb1EEEEEEEEEvNT_6ParamsE,"ax",@progbits
	.align	128
.text._ZN7cutlass13device_kernelIN5flash11enable_sm90INS1_16FlashAttnFwdSm90INS1_25CollectiveMainloopFwdSm90ILi2EN4cute5tupleIJNS5_1CILi1EEES8_S8_EEENS6_IJNS7_ILi192EEENS7_ILi128EEENS7_ILi64EEEEEELi64ENS_10bfloat16_tEfNS_4arch4Sm90ELb0ELb1ELb0ELb1ELb0ELb0ELb0ELb1ELb1ELb1ELb0ELb0EEENS1_21CollectiveEpilogueFwdINS6_IJSA_SC_SB_EEES9_SE_SG_Li384ELb1ELb1ELb0ELb0EEENS1_36VarlenDynamicPersistentTileSchedulerILi192ELi128ELi384ELi128ELb0ELb1ELb1ELb1ELb0ELb1EEEEEEEEEvNT_6ParamsE:
        .type           _ZN7cutlass13device_kernelIN5flash11enable_sm90INS1_16FlashAttnFwdSm90INS1_25CollectiveMainloopFwdSm90ILi2EN4cute5tupleIJNS5_1CILi1EEES8_S8_EEENS6_IJNS7_ILi192EEENS7_ILi128EEENS7_ILi64EEEEEELi64ENS_10bfloat16_tEfNS_4arch4Sm90ELb0ELb1ELb0ELb1ELb0ELb0ELb0ELb1ELb1ELb1ELb0ELb0EEENS1_21CollectiveEpilogueFwdINS6_IJSA_SC_SB_EEES9_SE_SG_Li384ELb1ELb1ELb0ELb0EEENS1_36VarlenDynamicPersistentTileSchedulerILi192ELi128ELi384ELi128ELb0ELb1ELb1ELb1ELb0ELb1EEEEEEEEEvNT_6ParamsE,@function
        .size           _ZN7cutlass13device_kernelIN5flash11enable_sm90INS1_16FlashAttnFwdSm90INS1_25CollectiveMainloopFwdSm90ILi2EN4cute5tupleIJNS5_1CILi1EEES8_S8_EEENS6_IJNS7_ILi192EEENS7_ILi128EEENS7_ILi64EEEEEELi64ENS_10bfloat16_tEfNS_4arch4Sm90ELb0ELb1ELb0ELb1ELb0ELb0ELb0ELb1ELb1ELb1ELb0ELb0EEENS1_21CollectiveEpilogueFwdINS6_IJSA_SC_SB_EEES9_SE_SG_Li384ELb1ELb1ELb0ELb0EEENS1_36VarlenDynamicPersistentTileSchedulerILi192ELi128ELi384ELi128ELb0ELb1ELb1ELb1ELb0ELb1EEEEEEEEEvNT_6ParamsE,(.L_x_2645 - _ZN7cutlass13device_kernelIN5flash11enable_sm90INS1_16FlashAttnFwdSm90INS1_25CollectiveMainloopFwdSm90ILi2EN4cute5tupleIJNS5_1CILi1EEES8_S8_EEENS6_IJNS7_ILi192EEENS7_ILi128EEENS7_ILi64EEEEEELi64ENS_10bfloat16_tEfNS_4arch4Sm90ELb0ELb1ELb0ELb1ELb0ELb0ELb0ELb1ELb1ELb1ELb0ELb0EEENS1_21CollectiveEpilogueFwdINS6_IJSA_SC_SB_EEES9_SE_SG_Li384ELb1ELb1ELb0ELb0EEENS1_36VarlenDynamicPersistentTileSchedulerILi192ELi128ELi384ELi128ELb0ELb1ELb1ELb1ELb0ELb1EEEEEEEEEvNT_6ParamsE)
        .other          _ZN7cutlass13device_kernelIN5flash11enable_sm90INS1_16FlashAttnFwdSm90INS1_25CollectiveMainloopFwdSm90ILi2EN4cute5tupleIJNS5_1CILi1EEES8_S8_EEENS6_IJNS7_ILi192EEENS7_ILi128EEENS7_ILi64EEEEEELi64ENS_10bfloat16_tEfNS_4arch4Sm90ELb0ELb1ELb0ELb1ELb0ELb0ELb0ELb1ELb1ELb1ELb0ELb0EEENS1_21CollectiveEpilogueFwdINS6_IJSA_SC_SB_EEES9_SE_SG_Li384ELb1ELb1ELb0ELb0EEENS1_36VarlenDynamicPersistentTileSchedulerILi192ELi128ELi384ELi128ELb0ELb1ELb1ELb1ELb0ELb1EEEEEEEEEvNT_6ParamsE,@"STO_CUDA_ENTRY STV_DEFAULT"
_ZN7cutlass13device_kernelIN5flash11enable_sm90INS1_16FlashAttnFwdSm90INS1_25CollectiveMainloopFwdSm90ILi2EN4cute5tupleIJNS5_1CILi1EEES8_S8_EEENS6_IJNS7_ILi192EEENS7_ILi128EEENS7_ILi64EEEEEELi64ENS_10bfloat16_tEfNS_4arch4Sm90ELb0ELb1ELb0ELb1ELb0ELb0ELb0ELb1ELb1ELb1ELb0ELb0EEENS1_21CollectiveEpilogueFwdINS6_IJSA_SC_SB_EEES9_SE_SG_Li384ELb1ELb1ELb0ELb0EEENS1_36VarlenDynamicPersistentTileSchedulerILi192ELi128ELi384ELi128ELb0ELb1ELb1ELb1ELb0ELb1EEEEEEEEEvNT_6ParamsE:
        /* <DEDUP_REMOVED lines=18> */
.L_x_1020:
[----:B------:R-:W-:Y:S05]  /*0120*/  BSYNC B0 ;  /* 0x0000000000007941 */ /* 0x000fea0003800000 */
.L_x_1019:
        /* <DEDUP_REMOVED lines=41> */
.L_x_1021:
        /* <DEDUP_REMOVED lines=22> */
.L_x_1022:
        /* <DEDUP_REMOVED lines=18> */
.L_x_1023:
        /* <DEDUP_REMOVED lines=22> */
.L_x_1024:
        /* <DEDUP_REMOVED lines=22> */
.L_x_1025:
[----:B------:R-:W-:Y:S01]  /*0900*/  PLOP3.LUT P0, PT, PT, PT, UP0, 0x80, 0x0 ;  /* 0x000000000000781c */ /* 0x000fe20003f0f008 */
[----:B------:R-:W-:Y:S01]  /*0910*/  UMOV UR36, 0x1 ;  /* 0x0000000100247882 */ /* 0x000fe20000000000 */
[----:B------:R-:W-:Y:S01]  /*0920*/  NOP ;  /* 0x0000000000007918 */ /* 0x000fe20000000000 */
[----:B------:R-:W-:Y:S01]  /*0930*/  USEL UR36, UR36, 0x2, !UP0 ;  /* 0x0000000224247887 */ /* 0x000fe2000c000000 */
[----:B------:R-:W-:Y:S01]  /*0940*/  ULDC.64 UR50, c[0x0][0x208] ;  /* 0x0000820000327ab9 */ /* 0x000fe20000000a00 */
[----:B012-4-:R-:W-:Y:S08]  /*0950*/  BAR.SYNC.DEFER_BLOCKING 0x0 ;  /* 0x0000000000007b1d */ /* 0x017ff00000010000 */
[----:B------:R-:W-:Y:S05]  /*0960*/  @!P0 BRA `(.L_x_1026) ;  /* 0x000000dc00988947 */ /* 0x000fea0003800000 */
.L_x_1027:
        /* <DEDUP_REMOVED lines=8> */
[----:B-1----:R-:W-:Y:S01]  /*09f0*/  ULEA UR4, UR5, UR4, 0x18 ;  /* 0x0000000405047291 */ /* 0x002fe2000f8ec03f */
[----:B0-----:R-:W-:-:S04]  /*0a00*/  LOP3.LUT R0, R2, 0xffffff80, RZ, 0xc0, !PT ;  /* 0xffffff8002007812 */ /* 0x001fc800078ec0ff */
[----:B------:R-:W-:-:S13]  /*0a10*/  ISETP.NE.AND P0, PT, R0, 0x80, PT ;  /* 0x000000800000780c */ /* 0x000fda0003f05270 */
[----:B------:R-:W-:Y:S08]  /*0a20*/  @!P0 BAR.ARV 0x9, 0x100 ;  /* 0x0244000000008b1d */ /* 0x000ff00000002000 */
[----:B------:R-:W-:Y:S06]  /*0a30*/  BAR.SYNC.DEFER_BLOCKING 0x5, 0x200 ;  /* 0x0148000000007b1d */ /* 0x000fec0000010000 */
[----:B------:R-:W0:Y:S01]  /*0a40*/  LDS.128 R4, [UR4+0x168d0] ;  /* 0x0168d004ff047984 */ /* 0x000e220008000c00 */
[----:B------:R-:W-:Y:S01]  /*0a50*/  ULDC UR4, c[0x0][0xc3c] ;  /* 0x00030f0000047ab9 */ /* 0x000fe20000000800 */
[----:B------:R-:W-:Y:S06]  /*0a60*/  BAR.ARV 0x4, 0x200 ;  /* 0x0108000000007b1d */ /* 0x000fec0000002000 */
[----:B0-----:R-:W-:-:S13]  /*0a70*/  ISETP.GE.AND P0, PT, R7, UR4, PT ;  /* 0x0000000407007c0c */ /* 0x001fda000bf06270 */
[----:B------:R-:W-:Y:S05]  /*0a80*/  @P0 EXIT ;  /* 0x000000000000094d */ /* 0x000fea0003800000 */
[----:B------:R-:W-:Y:S01]  /*0a90*/  VIADD R157, R2, 0xffffff80 ;  /* 0xffffff80029d7836 */ /* 0x000fe20000000000 */
[----:B------:R-:W-:Y:S01]  /*0aa0*/  R2UR UR6, R7 ;  /* 0x00000000070672ca */ /* 0x000fe200000e0000 */
[----:B------:R-:W-:Y:S01]  /*0ab0*/  ULOP3.LUT UR48, UR36, 0x1, URZ, 0xfc, !UPT ;  /* 0x0000000124307892 */ /* 0x000fe2000f8efc3f */
[----:B------:R-:W-:Y:S01]  /*0ac0*/  R2UR UR7, R6 ;  /* 0x00000000060772ca */ /* 0x000fe200000e0000 */
[----:B------:R-:W-:Y:S01]  /*0ad0*/  UMOV UR47, URZ ;  /* 0x0000003f002f7c82 */ /* 0x000fe20008000000 */
[----:B------:R-:W-:Y:S01]  /*0ae0*/  SHF.R.S32.HI R0, RZ, 0x1f, R157 ;  /* 0x0000001fff007819 */ /* 0x000fe2000001149d */
[----:B------:R-:W-:Y:S01]  /*0af0*/  UMOV UR46, URZ ;  /* 0x0000003f002e7c82 */ /* 0x000fe20008000000 */
[----:B------:R-:W-:Y:S01]  /*0b00*/  R2UR UR5, R5 ;  /* 0x00000000050572ca */ /* 0x000fe200000e0000 */
[----:B------:R-:W-:Y:S01]  /*0b10*/  UMOV UR37, URZ ;  /* 0x0000003f00257c82 */ /* 0x000fe20008000000 */
[CC--:B------:R-:W-:Y:S02]  /*0b20*/  LEA.HI R153, R0.reuse, R157.reuse, RZ, 0x7 ;  /* 0x0000009d00997211 */ /* 0x0c0fe400078f38ff */
[----:B------:R-:W-:-:S02]  /*0b30*/  LEA.HI R3, R0, R157, RZ, 0x5 ;  /* 0x0000009d00037211 */ /* 0x000fc400078f28ff */
[----:B------:R-:W-:Y:S02]  /*0b40*/  LOP3.LUT R152, R153, 0xffffff80, RZ, 0xc0, !PT ;  /* 0xffffff8099987812 */ /* 0x000fe400078ec0ff */
[CC--:B------:R-:W-:Y:S01]  /*0b50*/  LEA.HI R2, R0.reuse, R157.reuse, RZ, 0x4 ;  /* 0x0000009d00027211 */ /* 0x0c0fe200078f20ff */
[----:B------:R-:W-:Y:S01]  /*0b60*/  IMAD.SHL.U32 R3, R3, 0x20, RZ ;  /* 0x0000002003037824 */ /* 0x000fe200078e00ff */
[----:B------:R-:W-:Y:S01]  /*0b70*/  LEA.HI R10, R0, R157, RZ, 0x2 ;  /* 0x0000009d000a7211 */ /* 0x000fe200078f10ff */
[C---:B------:R-:W-:Y:S01]  /*0b80*/  IMAD.IADD R152, R157.reuse, 0x1, -R152 ;  /* 0x000000019d987824 */ /* 0x040fe200078e0a98 */
[----:B------:R-:W-:Y:S02]  /*0b90*/  LOP3.LUT R4, R2, 0x3fffff0, RZ, 0xc0, !PT ;  /* 0x03fffff002047812 */ /* 0x000fe400078ec0ff */
[----:B------:R-:W-:Y:S02]  /*0ba0*/  SHF.R.S32.HI R5, RZ, 0x4, R2 ;  /* 0x00000004ff057819 */ /* 0x000fe40000011402 */
[----:B------:R-:W-:Y:S01]  /*0bb0*/  SHF.R.S32.HI R7, RZ, 0x1f, R152 ;  /* 0x0000001fff077819 */ /* 0x000fe20000011498 */
[----:B------:R-:W-:Y:S01]  /*0bc0*/  IMAD.IADD R4, R157, 0x1, -R4 ;  /* 0x000000019d047824 */ /* 0x000fe200078e0a04 */
[----:B------:R-:W-:-:S02]  /*0bd0*/  LOP3.LUT R3, R3, 0xfffffc00, RZ, 0xc0, !PT ;  /* 0xfffffc0003037812 */ /* 0x000fc400078ec0ff */
[----:B------:R-:W-:Y:S02]  /*0be0*/  LEA.HI R6, R7, R152, RZ, 0x2 ;  /* 0x0000009807067211 */ /* 0x000fe400078f10ff */
[----:B------:R-:W-:Y:S01]  /*0bf0*/  LEA.HI R2, R2, R5, RZ, 0x1 ;  /* 0x0000000502027211 */ /* 0x000fe200078f08ff */
[----:B------:R-:W-:Y:S01]  /*0c00*/  IMAD R3, R4, 0x40, R3 ;  /* 0x0000004004037824 */ /* 0x000fe200078e0203 */
[--C-:B------:R-:W-:Y:S02]  /*0c10*/  SHF.R.S32.HI R8, RZ, 0x2, R6.reuse ;  /* 0x00000002ff087819 */ /* 0x100fe40000011406 */
[----:B------:R-:W-:Y:S02]  /*0c20*/  SHF.R.S32.HI R9, RZ, 0x1f, R6 ;  /* 0x0000001fff097819 */ /* 0x000fe40000011406 */
[----:B------:R-:W-:Y:S02]  /*0c30*/  SHF.R.S32.HI R153, RZ, 0x7, R153 ;  /* 0x00000007ff997819 */ /* 0x000fe40000011499 */
[----:B------:R-:W-:-:S02]  /*0c40*/  LOP3.LUT R10, R10, 0xfffffffc, RZ, 0xc0, !PT ;  /* 0xfffffffc0a0a7812 */ /* 0x000fc400078ec0ff */
[----:B------:R-:W-:Y:S01]  /*0c50*/  LEA.HI R9, R9, R8, RZ, 0x3 ;  /* 0x0000000809097211 */ /* 0x000fe200078f18ff */
[----:B------:R-:W-:Y:S01]  /*0c60*/  IMAD.HI R4, R153, 0x55555556, RZ ;  /* 0x5555555699047827 */ /* 0x000fe200078e02ff */
[----:B------:R-:W-:Y:S02]  /*0c70*/  LOP3.LUT R2, R2, 0x1ffffffe, RZ, 0xc0, !PT ;  /* 0x1ffffffe02027812 */ /* 0x000fe400078ec0ff */
[----:B------:R-:W-:Y:S01]  /*0c80*/  LEA.HI R0, R0, R157, RZ, 0x3 ;  /* 0x0000009d00007211 */ /* 0x000fe200078f18ff */
[----:B------:R-:W-:Y:S01]  /*0c90*/  IMAD.IADD R10, R157, 0x1, -R10 ;  /* 0x000000019d0a7824 */ /* 0x000fe200078e0a0a */
[----:B------:R-:W-:Y:S01]  /*0ca0*/  LOP3.LUT R9, R9, 0xfffffff8, RZ, 0xc0, !PT ;  /* 0xfffffff809097812 */ /* 0x000fe200078ec0ff */
[----:B------:R-:W-:Y:S01]  /*0cb0*/  IMAD.IADD R2, R5, 0x1, -R2 ;  /* 0x0000000105027824 */ /* 0x000fe200078e0a02 */
[----:B------:R-:W-:Y:S02]  /*0cc0*/  LEA.HI R7, R7, R152, RZ, 0x5 ;  /* 0x0000009807077211 */ /* 0x000fe400078f28ff */
[----:B------:R-:W-:Y:S01]  /*0cd0*/  LOP3.LUT R18, R0, 0xfffffff8, RZ, 0xc0, !PT ;  /* 0xfffffff800127812 */ /* 0x000fe200078ec0ff */
[----:B------:R-:W-:Y:S01]  /*0ce0*/  IMAD.IADD R8, R8, 0x1, -R9 ;  /* 0x0000000108087824 */ /* 0x000fe200078e0a09 */
[----:B------:R-:W-:Y:S01]  /*0cf0*/  LEA.HI R4, R4, R4, RZ, 0x1 ;  /* 0x0000000404047211 */ /* 0x000fe200078f08ff */
[----:B------:R-:W-:Y:S01]  /*0d00*/  IMAD R155, R2, 0x8, R3 ;  /* 0x00000008029b7824 */ /* 0x000fe200078e0203 */
[----:B------:R-:W-:Y:S01]  /*0d10*/  LEA.HI R5, R10, R10, RZ, 0x1 ;  /* 0x0000000a0a057211 */ /* 0x000fe200078f08ff */
[----:B------:R-:W-:Y:S01]  /*0d20*/  IMAD.IADD R18, R157, 0x1, -R18 ;  /* 0x000000019d127824 */ /* 0x000fe200078e0a12 */
[----:B------:R-:W-:Y:S01]  /*0d30*/  SHF.R.S32.HI R7, RZ, 0x5, R7 ;  /* 0x00000005ff077819 */ /* 0x000fe20000011407 */
[----:B------:R-:W-:Y:S01]  /*0d40*/  IMAD R4, R4, -0x3, R153 ;  /* 0xfffffffd04047824 */ /* 0x000fe200078e0299 */
[----:B------:R-:W-:Y:S01]  /*0d50*/  LOP3.LUT R5, R5, 0x1ffffffe, RZ, 0xc0, !PT ;  /* 0x1ffffffe05057812 */ /* 0x000fe200078ec0ff */
[----:B------:R-:W-:Y:S01]  /*0d60*/  IMAD.SHL.U32 R19, R18, 0x8, RZ ;  /* 0x0000000812137824 */ /* 0x000fe200078e00ff */
[----:B------:R-:W-:Y:S01]  /*0d70*/  LOP3.LUT R3, R6, 0x7ffffffc, RZ, 0xc0, !PT ;  /* 0x7ffffffc06037812 */ /* 0x000fe200078ec0ff */
[----:B------:R-:W-:Y:S01]  /*0d80*/  IMAD R7, R7, 0x10, R8 ;  /* 0x0000001007077824 */ /* 0x000fe200078e0208 */
[----:B------:R-:W-:Y:S01]  /*0d90*/  SHF.R.S32.HI R23, RZ, 0x3, R0 ;  /* 0x00000003ff177819 */ /* 0x000fe20000011400 */
[----:B------:R-:W-:Y:S01]  /*0da0*/  IMAD.IADD R5, R10, 0x1, -R5 ;  /* 0x000000010a057824 */ /* 0x000fe200078e0a05 */
[----:B------:R-:W-:Y:S01]  /*0db0*/  SHF.R.S32.HI R156, RZ, 0x1f, R19 ;  /* 0x0000001fff9c7819 */ /* 0x000fe20000011413 */
[----:B------:R-:W-:-:S02]  /*0dc0*/  IMAD R154, R4, 0x40, R7 ;  /* 0x00000040049a7824 */ /* 0x000fc400078e0207 */
[----:B------:R-:W-:Y:S02]  /*0dd0*/  IMAD.IADD R16, R152, 0x1, -R3 ;  /* 0x0000000198107824 */ /* 0x000fe400078e0a03 */
[----:B------:R-:W-:-:S07]  /*0de0*/  IMAD R17, R5, 0x8, R154 ;  /* 0x0000000805117824 */ /* 0x000fce00078e029a */
.L_x_1115:
[----:B------:R-:W-:Y:S01]  /*0df0*/  ULDC.64 UR8, c[0x0][0xa28] ;  /* 0x00028a0000087ab9 */ /* 0x000fe20000000a00 */
[----:B------:R-:W-:Y:S01]  /*0e00*/  ULDC UR4, c[0x0][0x424] ;  /* 0x0001090000047ab9 */ /* 0x000fe20000000800 */
[----:B------:R-:W-:-:S04]  /*0e10*/  UISETP.NE.U32.AND UP0, UPT, UR8, URZ, UPT ;  /* 0x0000003f0800728c */ /* 0x000fc8000bf05070 */
[----:B------:R-:W-:-:S03]  /*0e20*/  UISETP.NE.AND.EX UP0, UPT, UR9, URZ, UPT, UP0 ;  /* 0x0000003f0900728c */ /* 0x000fc6000bf05300 */
[----:B------:R-:W-:Y:S02]  /*0e30*/  ULDC.64 UR8, c[0x0][0xa18] ;  /* 0x0002860000087ab9 */ /* 0x000fe40000000a00 */
[----:B------:R-:W-:Y:S01]  /*0e40*/  UISETP.NE.U32.AND UP1, UPT, UR8, URZ, UPT ;  /* 0x0000003f0800728c */ /* 0x000fe2000bf25070 */
[----:B------:R-:W-:-:S03]  /*0e50*/  PLOP3.LUT P0, PT, PT, PT, UP0, 0x80, 0x0 ;  /* 0x000000000000781c */ /* 0x000fc60003f0f008 */
[----:B------:R-:W-:-:S03]  /*0e60*/  UISETP.NE.AND.EX UP1, UPT, UR9, URZ, UPT, UP1 ;  /* 0x0000003f0900728c */ /* 0x000fc6000bf25310 */
[----:B------:R-:W-:Y:S02]  /*0e70*/  @UP0 ULDC.64 UR8, c[0x0][0xa28] ;  /* 0x00028a0000080ab9 */ /* 0x000fe40000000a00 */
[----:B------:R-:W-:Y:S01]  /*0e80*/  @UP0 UIMAD.WIDE UR8, UR6, 0x4, UR8 ;  /* 0x00000004060808a5 */ /* 0x000fe2000f8e0208 */
[----:B------:R-:W-:-:S05]  /*0e90*/  PLOP3.LUT P2, PT, PT, PT, UP1, 0x80, 0x0 ;  /* 0x000000000000781c */ /* 0x000fca0003f4f018 */
[----:B------:R-:W-:Y:S01]  /*0ea0*/  @UP1 ULDC.64 UR10, c[0x0][0xa18] ;  /* 0x00028600000a1ab9 */ /* 0x000fe20000000a00 */
[----:B012---:R-:W-:Y:S02]  /*0eb0*/  IMAD.U32 R2, RZ, RZ, UR8 ;  /* 0x00000008ff027e24 */ /* 0x007fe4000f8e00ff */
[----:B------:R-:W-:Y:S01]  /*0ec0*/  IMAD.U32 R3, RZ, RZ, UR9 ;  /* 0x00000009ff037e24 */ /* 0x000fe2000f8e00ff */
[----:B------:R-:W-:-:S04]  /*0ed0*/  @UP1 UIMAD.WIDE UR8, UR6, 0x4, UR10 ;  /* 0x00000004060818a5 */ /* 0x000fc8000f8e020a */
[----:B------:R-:W2:Y:S02]  /*0ee0*/  @P0 LDG.E R2, desc[UR50][R2.64] ;  /* 0x0000003202020981 */ /* 0x000ea4000c1e1900 */
[----:B------:R-:W-:Y:S02]  /*0ef0*/  IMAD.U32 R4, RZ, RZ, UR8 ;  /* 0x00000008ff047e24 */ /* 0x000fe4000f8e00ff */
[----:B------:R-:W-:Y:S01]  /*0f00*/  IMAD.U32 R5, RZ, RZ, UR9 ;  /* 0x00000009ff057e24 */ /* 0x000fe2000f8e00ff */
[----:B------:R-:W-:-:S04]  /*0f10*/  ULDC.64 UR8, c[0x0][0x418] ;  /* 0x0001060000087ab9 */ /* 0x000fc80000000a00 */
[----:B------:R-:W3:Y:S01]  /*0f20*/  @P2 LDG.E R4, desc[UR50][R4.64] ;  /* 0x0000003204042981 */ /* 0x000ee2000c1e1900 */
[----:B------:R-:W-:Y:S01]  /*0f30*/  UISETP.NE.U32.AND UP0, UPT, UR8, URZ, UPT ;  /* 0x0000003f0800728c */ /* 0x000fe2000bf05070 */
[----:B------:R-:W-:Y:S01]  /*0f40*/  UMOV UR42, URZ ;  /* 0x0000003f002a7c82 */ /* 0x000fe20008000000 */
[----:B------:R-:W-:Y:S02]  /*0f50*/  ULDC UR38, c[0x0][0x288] ;  /* 0x0000a20000267ab9 */ /* 0x000fe40000000800 */
[----:B------:R-:W-:Y:S01]  /*0f60*/  UISETP.NE.AND.EX UP0, UPT, UR9, URZ, UPT, UP0 ;  /* 0x0000003f0900728c */ /* 0x000fe2000bf05300 */
[----:B------:R-:W-:Y:S02]  /*0f70*/  UMOV UR39, UR7 ;  /* 0x0000000700277c82 */ /* 0x000fe40008000000 */
[----:B------:R-:W-:Y:S01]  /*0f80*/  ULDC.64 UR8, c[0x0][0xa20] ;  /* 0x0002880000087ab9 */ /* 0x000fe20000000a00 */
[----:B------:R-:W-:Y:S01]  /*0f90*/  USEL UR4, UR4, 0x1, UP0 ;  /* 0x0000000104047887 */ /* 0x000fe20008000000 */
[----:B------:R-:W-:Y:S01]  /*0fa0*/  ISETP.NE.U32.AND P1, PT, RZ, UR8, PT ;  /* 0x00000008ff007c0c */ /* 0x000fe2000bf25070 */
[----:B------:R-:W-:-:S02]  /*0fb0*/  ULDC UR8, c[0x0][0x2f0] ;  /* 0x0000bc0000087ab9 */ /* 0x000fc40000000800 */
[----:B------:R-:W-:Y:S01]  /*0fc0*/  UIMAD UR4, UR4, UR8, URZ ;  /* 0x00000008040472a4 */ /* 0x000fe2000f8e023f */
[----:B------:R-:W-:Y:S02]  /*0fd0*/  ISETP.NE.AND.EX P1, PT, RZ, UR9, PT, P1 ;  /* 0x00000009ff007c0c */ /* 0x000fe4000bf25310 */
[----:B--2---:R-:W-:Y:S02]  /*0fe0*/  @P0 R2UR UR42, R2 ;  /* 0x00000000022a02ca */ /* 0x004fe400000e0000 */
[----:B---3--:R-:W-:Y:S01]  /*0ff0*/  @P2 R2UR UR38, R4 ;  /* 0x00000000042622ca */ /* 0x008fe200000e0000 */
[----:B-----5:R-:W-:-:S14]  /*1000*/  @P2 BRA `(.L_x_1028) ;  /* 0x0000000000342947 */ /* 0x020fdc0003800000 */
        /* <DEDUP_REMOVED lines=13> */
.L_x_1028:
[----:B------:R-:W-:Y:S01]  /*10e0*/  UMOV UR40, UR6 ;  /* 0x0000000600287c82 */ /* 0x000fe20008000000 */
[----:B------:R-:W-:Y:S05]  /*10f0*/  @!P1 BRA `(.L_x_1029) ;  /* 0x00000000001c9947 */ /* 0x000fea0003800000 */
[----:B------:R-:W-:Y:S02]  /*1100*/  ULDC.64 UR8, c[0x0][0xa20] ;  /* 0x0002880000087ab9 */ /* 0x000fe40000000a00 */
[----:B------:R-:W-:-:S06]  /*1110*/  UIMAD.WIDE UR6, UR6, 0x4, UR8 ;  /* 0x00000004060678a5 */ /* 0x000fcc000f8e0208 */
[----:B------:R-:W-:Y:S02]  /*1120*/  IMAD.U32 R2, RZ, RZ, UR6 ;  /* 0x00000006ff027e24 */ /* 0x000fe4000f8e00ff */
[----:B------:R-:W-:-:S05]  /*1130*/  IMAD.U32 R3, RZ, RZ, UR7 ;  /* 0x00000007ff037e24 */ /* 0x000fca000f8e00ff */
[----:B------:R-:W2:Y:S02]  /*1140*/  LDG.E R2, desc[UR50][R2.64] ;  /* 0x0000003202027981 */ /* 0x000ea4000c1e1900 */
[----:B--2---:R-:W-:Y:S01]  /*1150*/  R2UR UR4, R2 ;  /* 0x00000000020472ca */ /* 0x004fe200000e0000 */
[----:B------:R-:W-:-:S14]  /*1160*/  BRA `(.L_x_1030) ;  /* 0x0000000000347947 */ /* 0x000fdc0003800000 */
.L_x_1029:
        /* <DEDUP_REMOVED lines=13> */
.L_x_1030:
[----:B------:R-:W-:Y:S01]  /*1240*/  ULDC UR6, c[0x0][0x448] ;  /* 0x0001120000067ab9 */ /* 0x000fe20000000800 */
[----:B------:R-:W-:Y:S02]  /*1250*/  UIMAD UR41, UR5, 0xc0, URZ ;  /* 0x000000c0052978a4 */ /* 0x000fe4000f8e023f */
[----:B------:R-:W-:Y:S02]  /*1260*/  UISETP.NE.AND UP0, UPT, UR6, 0x1, UPT ;  /* 0x000000010600788c */ /* 0x000fe4000bf05270 */
[----:B------:R-:W-:Y:S02]  /*1270*/  UIADD3 UR8, UR41, 0xbf, URZ ;  /* 0x000000bf29087890 */ /* 0x000fe4000fffe03f */
[----:B------:R-:W-:-:S03]  /*1280*/  UIADD3 UR42, -UR42, UR4, URZ ;  /* 0x000000042a2a7290 */ /* 0x000fc6000fffe13f */
[----:B------:R-:W-:Y:S01]  /*1290*/  ULDC.64 UR4, c[0x0][0x9e0] ;  /* 0x0002780000047ab9 */ /* 0x000fe20000000a00 */
[----:B------:R-:W-:Y:S02]  /*12a0*/  UIADD3 UR9, UR42, 0x1, -UR38 ;  /* 0x000000012a097890 */ /* 0x000fe4000fffe826 */
[----:B------:R-:W-:Y:S01]  /*12b0*/  UISETP.GE.AND UP1, UPT, UR5, 0x1, UPT ;  /* 0x000000010500788c */ /* 0x000fe2000bf26270 */
[----:B------:R-:W-:Y:S01]  /*12c0*/  @UP0 ULDC UR6, c[0x0][0x44c] ;  /* 0x0001130000060ab9 */ /* 0x000fe20000000800 */
[----:B------:R-:W-:Y:S01]  /*12d0*/  @UP0 ULDC UR10, c[0x0][0x450] ;  /* 0x00011400000a0ab9 */ /* 0x000fe20000000800 */
[----:B------:R-:W-:-:S03]  /*12e0*/  UIMAD.WIDE.U32 UR6, UR8, UR6, URZ ;  /* 0x00000006080672a5 */ /* 0x000fc6000f8e003f */
[----:B------:R-:W-:Y:S01]  /*12f0*/  PLOP3.LUT P1, PT, PT, PT, UP1, 0x80, 0x0 ;  /* 0x000000000000781c */ /* 0x000fe20003f2f018 */
[----:B------:R-:W-:-:S04]  /*1300*/  @UP0 USHF.R.U32.HI UR8, URZ, UR10, UR7 ;  /* 0x0000000a3f080299 */ /* 0x000fc80008011607 */
[----:B------:R-:W-:-:S04]  /*1310*/  UIADD3 UR8, UR9, UR8, URZ ;  /* 0x0000000809087290 */ /* 0x000fc8000fffe03f */
[----:B------:R-:W-:-:S06]  /*1320*/  UIADD3 UR4, UR8, UR4, URZ ;  /* 0x0000000408047290 */ /* 0x000fcc000fffe03f */
[----:B------:R-:W-:Y:S01]  /*1330*/  IMAD.U32 R0, RZ, RZ, UR4 ;  /* 0x00000004ff007e24 */ /* 0x000fe2000f8e00ff */
[----:B------:R-:W-:Y:S06]  /*1340*/  @!P1 BRA `(.L_x_1031) ;  /* 0x0000000000409947 */ /* 0x000fec0003800000 */
        /* <DEDUP_REMOVED lines=10> */
.L_x_1032:
[----:B------:R-:W-:-:S11]  /*13f0*/  UISETP.NE.AND UP1, UPT, UR5, 0x1, UPT ;  /* 0x000000010500788c */ /* 0x000fd6000bf25270 */
[----:B------:R-:W-:Y:S02]  /*1400*/  @UP1 ULDC.64 UR8, c[0x0][0x9e8] ;  /* 0x00027a0000081ab9 */ /* 0x000fe40000000a00 */
[----:B------:R-:W-:-:S04]  /*1410*/  UIMAD.WIDE.U32 UR6, UR4, UR8, URZ ;  /* 0x00000008040672a5 */ /* 0x000fc8000f8e003f */
[----:B------:R-:W-:-:S12]  /*1420*/  @UP1 USHF.R.U32.HI UR4, URZ, UR9, UR7 ;  /* 0x000000093f041299 */ /* 0x000fd80008011607 */
.L_x_1033:
[----:B------:R-:W-:-:S06]  /*1430*/  UIMAD UR4, UR4, UR5, UR5 ;  /* 0x00000005040472a4 */ /* 0x000fcc000f8e0205 */
[----:B------:R-:W-:-:S07]  /*1440*/  VIMNMX R0, R0, UR4, PT ;  /* 0x0000000400007c48 */ /* 0x000fce000bfe0100 */
.L_x_1031:
[----:B------:R-:W-:Y:S01]  /*1450*/  UIADD3 UR4, UR42, 0x7f, URZ ;  /* 0x0000007f2a047890 */ /* 0x000fe2000fffe03f */
        /* <DEDUP_REMOVED lines=10> */
[----:B------:R-:W-:-:S02]  /*1500*/  UIADD3 UR49, UR42, -UR38, URZ ;  /* 0x800000262a317290 */ /* 0x000fc4000fffe03f */
        /* <DEDUP_REMOVED lines=17> */
.L_x_1035:
[----:B------:R-:W-:-:S11]  /*1620*/  UISETP.NE.AND UP0, UPT, UR5, 0x1, UPT ;  /* 0x000000010500788c */ /* 0x000fd6000bf05270 */
[----:B------:R-:W-:Y:S02]  /*1630*/  @UP0 ULDC.64 UR10, c[0x0][0x9e8] ;  /* 0x00027a00000a0ab9 */ /* 0x000fe40000000a00 */
[----:B------:R-:W-:-:S04]  /*1640*/  UIMAD.WIDE.U32 UR6, UR4, UR10, URZ ;  /* 0x0000000a040672a5 */ /* 0x000fc8000f8e003f */
[----:B------:R-:W-:-:S12]  /*1650*/  @UP0 USHF.R.U32.HI UR4, URZ, UR11, UR7 ;  /* 0x0000000b3f040299 */ /* 0x000fd80008011607 */
.L_x_1036:
[----:B------:R-:W-:-:S04]  /*1660*/  UIMAD UR4, UR4, UR5, URZ ;  /* 0x00000005040472a4 */ /* 0x000fc8000f8e023f */
[----:B------:R-:W-:-:S04]  /*1670*/  UISETP.LT.AND UP0, UPT, UR9, UR4, UPT ;  /* 0x000000040900728c */ /* 0x000fc8000bf01270 */
[----:B------:R-:W-:-:S12]  /*1680*/  USEL UR9, UR9, UR4, !UP0 ;  /* 0x0000000409097287 */ /* 0x000fd8000c000000 */
.L_x_1034:
[----:B------:R-:W-:Y:S01]  /*1690*/  USHF.R.S32.HI UR4, URZ, 0x1f, UR9 ;  /* 0x0000001f3f047899 */ /* 0x000fe20008011409 */
[----:B------:R-:W-:Y:S02]  /*16a0*/  PLOP3.LUT P0, PT, PT, PT, PT, 0x80, 0x0 ;  /* 0x000000000000781c */ /* 0x000fe40003f0f070 */
[----:B------:R-:W-:Y:S02]  /*16b0*/  CS2R R20, SRZ ;  /* 0x0000000000147805 */ /* 0x000fe4000001ff00 */
[----:B------:R-:W-:Y:S01]  /*16c0*/  CS2R R118, SRZ ;  /* 0x0000000000767805 */ /* 0x000fe2000001ff00 */
[----:B------:R-:W-:Y:S01]  /*16d0*/  ULEA.HI UR4, UR4, UR9, URZ, 0x7 ;  /* 0x0000000904047291 */ /* 0x000fe2000f8f383f */
[----:B------:R-:W-:Y:S02]  /*16e0*/  CS2R R116, SRZ ;  /* 0x0000000000747805 */ /* 0x000fe4000001ff00 */
[----:B------:R-:W-:Y:S02]  /*16f0*/  CS2R R114, SRZ ;  /* 0x0000000000727805 */ /* 0x000fe4000001ff00 */
[----:B------:R-:W-:Y:S01]  /*1700*/  CS2R R112, SRZ ;  /* 0x0000000000707805 */ /* 0x000fe2000001ff00 */
[----:B------:R-:W-:Y:S01]  /*1710*/  USHF.R.S32.HI UR4, URZ, 0x7, UR4 ;  /* 0x000000073f047899 */ /* 0x000fe20008011404 */
[----:B------:R-:W-:Y:S01]  /*1720*/  CS2R R14, SRZ ;  /* 0x00000000000e7805 */ /* 0x000fe2000001ff00 */
[----:B------:R-:W-:Y:S01]  /*1730*/  IMAD.MOV.U32 R110, RZ, RZ, RZ ;  /* 0x000000ffff6e7224 */ /* 0x000fe200078e00ff */
[----:B------:R-:W-:Y:S01]  /*1740*/  CS2R R24, SRZ ;  /* 0x0000000000187805 */ /* 0x000fe2000001ff00 */
[----:B------:R-:W-:Y:S01]  /*1750*/  UISETP.LT.AND UP0, UPT, URZ, UR4, UPT ;  /* 0x000000043f00728c */ /* 0x000fe2000bf01270 */
[----:B------:R-:W-:Y:S01]  /*1760*/  CS2R R12, SRZ ;  /* 0x00000000000c7805 */ /* 0x000fe2000001ff00 */
[----:B------:R-:W-:Y:S01]  /*1770*/  IMAD.MOV.U32 R106, RZ, RZ, RZ ;  /* 0x000000ffff6a7224 */ /* 0x000fe200078e00ff */
[----:B------:R-:W-:Y:S01]  /*1780*/  CS2R R102, SRZ ;  /* 0x0000000000667805 */ /* 0x000fe2000001ff00 */
[----:B------:R-:W-:Y:S01]  /*1790*/  USEL UR43, URZ, UR4, !UP0 ;  /* 0x000000043f2b7287 */ /* 0x000fe2000c000000 */
[----:B------:R-:W-:Y:S01]  /*17a0*/  IMAD.MOV.U32 R27, RZ, RZ, RZ ;  /* 0x000000ffff1b7224 */ /* 0x000fe200078e00ff */
[----:B------:R-:W-:-:S02]  /*17b0*/  CS2R R100, SRZ ;  /* 0x0000000000647805 */ /* 0x000fc4000001ff00 */
[----:B------:R-:W-:Y:S02]  /*17c0*/  CS2R R98, SRZ ;  /* 0x0000000000627805 */ /* 0x000fe4000001ff00 */
[----:B------:R-:W-:Y:S02]  /*17d0*/  CS2R R96, SRZ ;  /* 0x0000000000607805 */ /* 0x000fe4000001ff00 */
[----:B------:R-:W-:Y:S02]  /*17e0*/  CS2R R94, SRZ ;  /* 0x00000000005e7805 */ /* 0x000fe4000001ff00 */
[----:B------:R-:W-:Y:S02]  /*17f0*/  ISETP.GT.AND P1, PT, R88, UR43, PT ;  /* 0x0000002b58007c0c */ /* 0x000fe4000bf24270 */
[----:B------:R-:W-:Y:S02]  /*1800*/  CS2R R92, SRZ ;  /* 0x00000000005c7805 */ /* 0x000fe4000001ff00 */
[----:B------:R-:W-:Y:S01]  /*1810*/  CS2R R90, SRZ ;  /* 0x00000000005a7805 */ /* 0x000fe2000001ff00 */
[----:B------:R-:W-:-:S08]  /*1820*/  IMAD.MOV.U32 R89, RZ, RZ, RZ ;  /* 0x000000ffff597224 */ /* 0x000fd000078e00ff */
        /* <DEDUP_REMOVED lines=32> */
.L_x_1038:
        /* <DEDUP_REMOVED lines=9> */
.L_x_1236:
[----:B------:R-:W-:Y:S05]  /*1ac0*/  @!P0 BRA `(.L_x_1040) ;  /* 0x0000000000048947 */ /* 0x000fea0003800000 */
[----:B------:R-:W-:Y:S01]  /*1ad0*/  BPT.TRAP 0x1 ;  /* 0x000000040000795c */ /* 0x000fe20000300000 */
.L_x_1040:
[----:B------:R-:W-:Y:S02]  /*1ae0*/  IMAD.U32 R5, RZ, RZ, UR37 ;  /* 0x00000025ff057e24 */ /* 0x000fe4000f8e00ff */
[----:B0-----:R-:W-:-:S03]  /*1af0*/  IMAD.U32 R0, RZ, RZ, UR46 ;  /* 0x0000002eff007e24 */ /* 0x001fc6000f8e00ff */
[----:B------:R-:W-:Y:S02]  /*1b00*/  LEA R5, R5, UR45, 0x3 ;  /* 0x0000002d05057c11 */ /* 0x000fe4000f8e18ff */
[----:B------:R-:W-:-:S04]  /*1b10*/  SHF.L.U32 R0, R0, 0x1f, RZ ;  /* 0x0000001f00007819 */ /* 0x000fc800000006ff */
[----:B------:R0:W1:Y:S01]  /*1b20*/  SYNCS.PHASECHK.TRANS64.TRYWAIT P2, [R5+URZ+0x16830], R0 ;  /* 0x01683000050075a7 */ /* 0x000062000804017f */
[----:B------:R-:W-:Y:S05]  /*1b30*/  @!P0 BRA `(.L_x_1041) ;  /* 0x0000000000048947 */ /* 0x000fea0003800000 */
[----:B------:R-:W-:Y:S01]  /*1b40*/  BPT.TRAP 0x1 ;  /* 0x000000040000795c */ /* 0x000fe20000300000 */
.L_x_1041:
[----:B------:R-:W2:Y:S02]  /*1b50*/  S2R R2, SR_TID.X ;  /* 0x0000000000027919 */ /* 0x000ea40000002100 */
[----:B--2---:R-:W-:Y:S01]  /*1b60*/  LOP3.LUT P1, RZ, R2, 0x7f, RZ, 0xc0, !PT ;  /* 0x0000007f02ff7812 */ /* 0x004fe2000782c0ff */
[----:B-1----:R-:W-:-:S12]  /*1b70*/  @P2 BRA `(.L_x_1042) ;  /* 0x0000000000082947 */ /* 0x002fd80003800000 */
[----:B------:R-:W1:Y:S02]  /*1b80*/  SYNCS.PHASECHK.TRANS64.TRYWAIT P2, [R5+URZ+0x16830], R0 ;  /* 0x01683000050075a7 */ /* 0x000e64000804017f */
[----:B-1----:R-:W-:Y:S05]  /*1b90*/  @!P2 BRA `(.L_x_1043) ;  /* 0x0000012400a0a947 */ /* 0x002fea0003800000 */
.L_x_1042:
[----:B------:R-:W-:Y:S05]  /*1ba0*/  WARPSYNC.ALL ;  /* 0x0000000000007948 */ /* 0x000fea0003800000 */
[----:B------:R-:W-:Y:S01]  /*1bb0*/  UIADD3 UR4, UR45, 0xe400, URZ ;  /* 0x0000e4002d047890 */ /* 0x000fe2000fffe03f */
[----:B------:R-:W-:Y:S01]  /*1bc0*/  WARPGROUP.ARRIVE ;  /* 0x00000000000079c5 */ /* 0x000fe20000000000 */
[----:B------:R-:W-:Y:S01]  /*1bd0*/  ULOP3.LUT UR16, UR52, 0x10000, URZ, 0xfc, !UPT ;  /* 0x0001000034107892 */ /* 0x000fe2000f8efc3f */
[----:B01----:R-:W-:Y:S01]  /*1be0*/  VIADD R0, R17, UR41 ;  /* 0x0000002911007c36 */ /* 0x003fe20008000000 */
[----:B------:R-:W-:Y:S01]  /*1bf0*/  USHF.R.U32.HI UR4, URZ, 0x4, UR4 ;  /* 0x000000043f047899 */ /* 0x000fe20008011604 */
[----:B------:R-:W-:Y:S01]  /*1c00*/  IMAD.MOV.U32 R3, RZ, RZ, -0x80 ;  /* 0xffffff80ff037424 */ /* 0x000fe200078e00ff */
[----:B------:R-:W-:Y:S01]  /*1c10*/  UMOV UR17, 0x40000040 ;  /* 0x4000004000117882 */ /* 0x000fe20000000000 */
[----:B------:R-:W-:Y:S01]  /*1c20*/  UMOV UR19, 0x40000040 ;  /* 0x4000004000137882 */ /* 0x000fe20000000000 */
[----:B------:R-:W-:Y:S01]  /*1c30*/  ULOP3.LUT UR4, UR4, 0x3fff, URZ, 0xc0, !UPT ;  /* 0x00003fff04047892 */ /* 0x000fe2000f8ec03f */
[----:B------:R-:W-:Y:S01]  /*1c40*/  IMAD.MOV.U32 R6, RZ, RZ, R0 ;  /* 0x000000ffff067224 */ /* 0x000fe200078e0000 */
[----:B------:R-:W-:Y:S01]  /*1c50*/  UMOV UR5, 0x40000040 ;  /* 0x4000004000057882 */ /* 0x000fe20000000000 */
[----:B------:R-:W-:Y:S01]  /*1c60*/  UMOV UR7, 0x40000040 ;  /* 0x4000004000077882 */ /* 0x000fe20000000000 */
[----:B------:R-:W-:Y:S01]  /*1c70*/  ULOP3.LUT UR20, UR4, 0x10000, URZ, 0xfc, !UPT ;  /* 0x0001000004147892 */ /* 0x000fe2000f8efc3f */
[----:B------:R-:W-:Y:S01]  /*1c80*/  IMAD R4, R88, R3, 0x80 ;  /* 0x0000008058047424 */ /* 0x000fe200078e0203 */
[----:B------:R-:W-:Y:S01]  /*1c90*/  UIADD3 UR4, UR16, 0x2, URZ ;  /* 0x0000000210047890 */ /* 0x000fe2000fffe03f */
[----:B------:R-:W-:Y:S01]  /*1ca0*/  IMAD.U32 R7, RZ, RZ, UR38 ;  /* 0x00000026ff077e24 */ /* 0x000fe2000f8e00ff */
[----:B------:R-:W-:Y:S01]  /*1cb0*/  ULEA UR18, UR37, UR20, 0xa ;  /* 0x0000001425127291 */ /* 0x000fe2000f8e503f */
[----:B------:R-:W-:Y:S01]  /*1cc0*/  VIADD R3, R4, 0x1 ;  /* 0x0000000104037836 */ /* 0x000fe20000000000 */
[----:B------:R-:W-:Y:S01]  /*1cd0*/  UIADD3 UR8, UR16, 0x4, URZ ;  /* 0x0000000410087890 */ /* 0x000fe2000fffe03f */
[----:B------:R-:W-:Y:S01]  /*1ce0*/  LEA R8, R88, 0xffffff80, 0x7 ;  /* 0xffffff8058087811 */ /* 0x000fe200078e38ff */
[----:B------:R-:W-:-:S02]  /*1cf0*/  UIADD3 UR6, UR18, 0x2, URZ ;  /* 0x0000000212067890 */ /* 0x000fc4000fffe03f */
[----:B------:R-:W-:Y:S01]  /*1d00*/  UIADD3 UR10, UR18, 0x4, URZ ;  /* 0x00000004120a7890 */ /* 0x000fe2000fffe03f */
[----:B------:R-:W-:Y:S02]  /*1d10*/  UMOV UR9, 0x40000040 ;  /* 0x4000004000097882 */ /* 0x000fe40000000000 */
[----:B------:R-:W-:Y:S01]  /*1d20*/  HGMMA.64x128x16.F32.BF16 R24, gdesc[UR16], RZ, !UPT, gsb0 ;  /* 0x01e00000101879f0 */ /* 0x000fe2000c0018ff */
[----:B------:R-:W-:Y:S01]  /*1d30*/  UMOV UR11, 0x40000040 ;  /* 0x40000040000b7882 */ /* 0x000fe20000000000 */
[----:B------:R-:W-:Y:S02]  /*1d40*/  UIADD3 UR12, UR16, 0x6, URZ ;  /* 0x00000006100c7890 */ /* 0x000fe4000fffe03f */
        /* <DEDUP_REMOVED lines=16> */
[----:B------:R-:W-:Y:S02]  /*1e50*/  ULDC.64 UR6, c[0x0][0x9e0] ;  /* 0x0002780000067ab9 */ /* 0x000fe40000000a00 */
[----:B------:R-:W-:Y:S01]  /*1e60*/  UISETP.GE.AND UP1, UPT, UR7, 0x1, UPT ;  /* 0x000000010700788c */ /* 0x000fe2000bf26270 */
[----:B------:R-:W-:Y:S01]  /*1e70*/  @!P1 PRMT R0, RZ, 0x654, R0 ;  /* 0x00000654ff009816 */ /* 0x000fe20000000000 */
[----:B------:R-:W0:Y:S04]  /*1e80*/  SHFL.IDX PT, R5, R6, RZ, 0x1c1f ;  /* 0x001c1fff06057589 */ /* 0x000e2800000e0000 */
        /* <DEDUP_REMOVED lines=10> */
[----:B-1----:R-:W-:Y:S02]  /*1f30*/  IMAD R0, R16, -0x2, R3 ;  /* 0xfffffffe10007824 */ /* 0x002fe400078e0203 */
[----:B------:R-:W-:-:S03]  /*1f40*/  VIADD R3, R4, UR42 ;  /* 0x0000002a04037c36 */ /* 0x000fc60008000000 */
[----:B------:R-:W-:Y:S01]  /*1f50*/  IADD3 R0, -R7, UR42, R0 ;  /* 0x0000002a07007c10 */ /* 0x000fe2000fffe100 */
[----:B------:R-:W-:-:S04]  /*1f60*/  IMAD R10, R16, -0x2, R3 ;  /* 0xfffffffe100a7824 */ /* 0x000fc800078e0203 */
[C---:B------:R-:W-:Y:S02]  /*1f70*/  VIADD R91, R0.reuse, UR6 ;  /* 0x00000006005b7c36 */ /* 0x040fe40008000000 */
[----:B------:R-:W-:-:S03]  /*1f80*/  VIADD R12, R0, UR10 ;  /* 0x0000000a000c7c36 */ /* 0x000fc60008000000 */
[----:B0-----:R-:W-:Y:S01]  /*1f90*/  VIADDMNMX R0, R5, R91, R10, PT ;  /* 0x0000005b05007246 */ /* 0x001fe2000380010a */
[----:B------:R-:W-:Y:S01]  /*1fa0*/  IMAD.IADD R2, R12, 0x1, R5 ;  /* 0x000000010c027824 */ /* 0x000fe200078e0205 */
[----:B------:R-:W-:Y:S06]  /*1fb0*/  @P2 BRA `(.L_x_1044) ;  /* 0x00000000005c2947 */ /* 0x000fec0003800000 */
[----:B------:R-:W-:Y:S01]  /*1fc0*/  IMAD.U32 R14, RZ, RZ, UR38 ;  /* 0x00000026ff0e7e24 */ /* 0x000fe2000f8e00ff */
[----:B------:R-:W-:Y:S04]  /*1fd0*/  BSSY B0, `(.L_x_1045) ;  /* 0x0000011000007945 */ /* 0x000fe80003800000 */
[----:B------:R-:W-:-:S04]  /*1fe0*/  IADD3 R3, -R14, UR42, R5 ;  /* 0x0000002a0e037c10 */ /* 0x000fc8000fffe105 */
        /* <DEDUP_REMOVED lines=10> */
.L_x_1046:
[----:B------:R-:W-:-:S06]  /*2090*/  UISETP.NE.AND UP2, UPT, UR7, 0x1, UPT ;  /* 0x000000010700788c */ /* 0x000fcc000bf45270 */
[----:B------:R-:W-:-:S05]  /*20a0*/  PLOP3.LUT P2, PT, PT, PT, UP2, 0x80, 0x0 ;  /* 0x000000000000781c */ /* 0x000fca0003f4f028 */
[----:B------:R-:W-:-:S08]  /*20b0*/  @UP2 ULDC.64 UR10, c[0x0][0x9e8] ;  /* 0x00027a00000a2ab9 */ /* 0x000fd00000000a00 */
[----:B------:R-:W-:-:S05]  /*20c0*/  @P2 IMAD.HI.U32 R5, R3, UR10, RZ ;  /* 0x0000000a03052c27 */ /* 0x000fca000f8e00ff */
[----:B------:R-:W-:-:S07]  /*20d0*/  @P2 SHF.R.U32.HI R3, RZ, UR11, R5 ;  /* 0x0000000bff032c19 */ /* 0x000fce0008011605 */
.L_x_1047:
[----:B------:R-:W-:Y:S05]  /*20e0*/  BSYNC B0 ;  /* 0x0000000000007941 */ /* 0x000fea0003800000 */
.L_x_1045:
[----:B------:R-:W-:-:S04]  /*20f0*/  IMAD R3, R3, UR7, -R8 ;  /* 0x0000000703037c24 */ /* 0x000fc8000f8e0a08 */
[----:B------:R-:W-:-:S05]  /*2100*/  IMAD R3, R16, -0x2, R3 ;  /* 0xfffffffe10037824 */ /* 0x000fca00078e0203 */
[----:B------:R-:W-:Y:S02]  /*2110*/  VIMNMX R2, R2, R3, !PT ;  /* 0x0000000302027248 */ /* 0x000fe40007fe0100 */
[----:B------:R-:W-:-:S07]  /*2120*/  VIADDMNMX R0, R3, UR7, R0, PT ;  /* 0x0000000703007c46 */ /* 0x000fce000b800100 */
.L_x_1044:
[----:B------:R-:W2:Y:S01]  /*2130*/  LDL.LU R14, [R1] ;  /* 0x00000000010e7983 */ /* 0x000ea20000300800 */
[C---:B------:R-:W-:Y:S02]  /*2140*/  ISETP.GE.AND P4, PT, R4.reuse, 0x9, PT ;  /* 0x000000090400780c */ /* 0x040fe40003f86270 */
[C---:B------:R-:W-:Y:S01]  /*2150*/  ISETP.GE.AND P2, PT, R4.reuse, 0x2, PT ;  /* 0x000000020400780c */ /* 0x040fe20003f46270 */
[----:B------:R-:W0:Y:S01]  /*2160*/  SHFL.IDX PT, R3, R6, 0x1, 0x1c1f ;  /* 0x003c1f0006037f89 */ /* 0x000e2200000e0000 */
[----:B------:R-:W-:Y:S02]  /*2170*/  ISETP.GE.AND P5, PT, R4, 0xa, PT ;  /* 0x0000000a0400780c */ /* 0x000fe40003fa6270 */
[----:B------:R-:W-:-:S04]  /*2180*/  ISETP.GT.AND P3, PT, R2, 0x1, !P2 ;  /* 0x000000010200780c */ /* 0x000fc80005764270 */
[----:B------:R-:W-:-:S04]  /*2190*/  ISETP.LT.OR P3, PT, R0, 0x2, P3 ;  /* 0x000000020000780c */ /* 0x000fc80001f61670 */
[----:B------:R-:W-:Y:S02]  /*21a0*/  FSEL R129, R25, -INF , !P3 ;  /* 0xff80000019817808 */ /* 0x000fe40005800000 */
[----:B------:R-:W-:-:S04]  /*21b0*/  ISETP.GT.AND P3, PT, R2, 0x9, !P5 ;  /* 0x000000090200780c */ /* 0x000fc80006f64270 */
[----:B------:R-:W-:-:S04]  /*21c0*/  ISETP.LT.OR P3, PT, R0, 0xa, P3 ;  /* 0x0000000a0000780c */ /* 0x000fc80001f61670 */
[----:B------:R-:W-:Y:S02]  /*21d0*/  FSEL R125, R29, -INF , !P3 ;  /* 0xff8000001d7d7808 */ /* 0x000fe40005800000 */
[----:B--2---:R-:W-:-:S04]  /*21e0*/  LOP3.LUT R14, R14, 0xfffffffd, RZ, 0xc0, !PT ;  /* 0xfffffffd0e0e7812 */ /* 0x004fc800078ec0ff */
[----:B------:R-:W-:Y:S02]  /*21f0*/  @P4 LOP3.LUT R14, R14, 0x2, RZ, 0xfc, !PT ;  /* 0x000000020e0e4812 */ /* 0x000fe400078efcff */
[----:B------:R-:W-:Y:S02]  /*2200*/  ISETP.GT.AND P4, PT, R2, 0x8, !P4 ;  /* 0x000000080200780c */ /* 0x000fe40006784270 */
[----:B------:R-:W-:Y:S02]  /*2210*/  LOP3.LUT R14, R14, 0xfffffffb, RZ, 0xc0, !PT ;  /* 0xfffffffb0e0e7812 */ /* 0x000fe400078ec0ff */
[----:B------:R-:W-:Y:S02]  /*2220*/  ISETP.LT.OR P4, PT, R0, 0x9, P4 ;  /* 0x000000090000780c */ /* 0x000fe40002781670 */
[----:B------:R-:W-:Y:S02]  /*2230*/  @P5 LOP3.LUT R14, R14, 0x4, RZ, 0xfc, !PT ;  /* 0x000000040e0e5812 */ /* 0x000fe400078efcff */
[----:B------:R-:W-:-:S02]  /*2240*/  ISETP.GE.AND P5, PT, R4, 0x11, PT ;  /* 0x000000110400780c */ /* 0x000fc40003fa6270 */
[----:B------:R-:W-:Y:S02]  /*2250*/  FSEL R127, R28, -INF , !P4 ;  /* 0xff8000001c7f7808 */ /* 0x000fe40006000000 */
        /* <DEDUP_REMOVED lines=9> */
[----:B------:R-:W-:Y:S02]  /*22f0*/  ISETP.GE.AND P4, PT, R4, 0x19, PT ;  /* 0x000000190400780c */ /* 0x000fe40003f86270 */
[----:B------:R-:W-:Y:S02]  /*2300*/  ISETP.LT.OR P3, PT, R0, 0x12, P3 ;  /* 0x000000120000780c */ /* 0x000fe40001f61670 */
[----:B------:R-:W-:Y:S02]  /*2310*/  LOP3.LUT R14, R14, 0xfeffffff, RZ, 0xc0, !PT ;  /* 0xfeffffff0e0e7812 */ /* 0x000fe400078ec0ff */
        /* <DEDUP_REMOVED lines=150> */
[----:B------:R-:W-:Y:S01]  /*2c80*/  ISETP.GE.AND P6, PT, R4, 0x7a, PT ;  /* 0x0000007a0400780c */ /* 0x000fe20003fc6270 */
[----:B0-----:R-:W-:-:S12]  /*2c90*/  IMAD.IADD R4, R12, 0x1, R3 ;  /* 0x000000010c047824 */ /* 0x001fd800078e0203 */
[----:B------:R-:W-:Y:S02]  /*2ca0*/  @P6 LOP3.LUT R14, R14, 0x8000000, RZ, 0xfc, !PT ;  /* 0x080000000e0e6812 */ /* 0x000fe400078efcff */
[----:B------:R-:W-:Y:S02]  /*2cb0*/  ISETP.GT.AND P6, PT, R2, 0x79, !P6 ;  /* 0x000000790200780c */ /* 0x000fe400077c4270 */
[----:B------:R-:W-:Y:S01]  /*2cc0*/  VIADDMNMX R2, R3, R91, R10, PT ;  /* 0x0000005b03027246 */ /* 0x000fe2000380010a */
[----:B------:R0:W-:Y:S01]  /*2cd0*/  STL [R1], R14 ;  /* 0x0000000e01007387 */ /* 0x0001e20000100800 */
[----:B------:R-:W-:-:S04]  /*2ce0*/  ISETP.LT.OR P6, PT, R0, 0x7a, P6 ;  /* 0x0000007a0000780c */ /* 0x000fc800037c1670 */
[----:B------:R-:W-:Y:S02]  /*2cf0*/  FSEL R85, R85, -INF , !P6 ;  /* 0xff80000055557808 */ /* 0x000fe40007000000 */
[----:B------:R-:W-:-:S13]  /*2d00*/  PLOP3.LUT P6, PT, PT, PT, UP1, 0x40, 0x0 ;  /* 0x000000000000781c */ /* 0x000fda0003fce818 */
[----:B0-----:R-:W-:Y:S05]  /*2d10*/  @P6 BRA `(.L_x_1048) ;  /* 0x0000000000646947 */ /* 0x001fea0003800000 */
        /* <DEDUP_REMOVED lines=14> */
.L_x_1050:
[----:B------:R-:W-:-:S06]  /*2e00*/  UISETP.NE.AND UP2, UPT, UR7, 0x1, UPT ;  /* 0x000000010700788c */ /* 0x000fcc000bf45270 */
[----:B------:R-:W-:-:S05]  /*2e10*/  PLOP3.LUT P6, PT, PT, PT, UP2, 0x80, 0x0 ;  /* 0x000000000000781c */ /* 0x000fca0003fcf028 */
[----:B------:R-:W-:-:S08]  /*2e20*/  @UP2 ULDC.64 UR10, c[0x0][0x9e8] ;  /* 0x00027a00000a2ab9 */ /* 0x000fd00000000a00 */
[----:B------:R-:W-:Y:S01]  /*2e30*/  @P6 IMAD.HI.U32 R3, R0, UR10, RZ ;  /* 0x0000000a00036c27 */ /* 0x000fe2000f8e00ff */
[----:B------:R-:W-:-:S13]  /*2e40*/  PLOP3.LUT P6, PT, PT, PT, UP2, 0x80, 0x0 ;  /* 0x000000000000781c */ /* 0x000fda0003fcf028 */
[----:B------:R-:W-:-:S07]  /*2e50*/  @P6 SHF.R.U32.HI R0, RZ, UR11, R3 ;  /* 0x0000000bff006c19 */ /* 0x000fce0008011603 */
.L_x_1051:
[----:B------:R-:W-:Y:S05]  /*2e60*/  BSYNC B0 ;  /* 0x0000000000007941 */ /* 0x000fea0003800000 */
.L_x_1049:
[----:B------:R-:W-:-:S04]  /*2e70*/  IMAD R3, R0, UR7, -R8 ;  /* 0x0000000700037c24 */ /* 0x000fc8000f8e0a08 */
[----:B------:R-:W-:-:S05]  /*2e80*/  IMAD R3, R16, -0x2, R3 ;  /* 0xfffffffe10037824 */ /* 0x000fca00078e0203 */
[----:B------:R-:W-:Y:S02]  /*2e90*/  VIMNMX R4, R4, R3, !PT ;  /* 0x0000000304047248 */ /* 0x000fe40007fe0100 */
[----:B------:R-:W-:-:S07]  /*2ea0*/  VIADDMNMX R2, R3, UR7, R2, PT ;  /* 0x0000000703027c46 */ /* 0x000fce000b800102 */
.L_x_1048:
[----:B------:R-:W-:Y:S01]  /*2eb0*/  ISETP.GT.AND P2, PT, R4, 0x1, !P2 ;  /* 0x000000010400780c */ /* 0x000fe20005744270 */
[----:B------:R-:W-:Y:S01]  /*2ec0*/  ULDC UR10, c[0x0][0x988] ;  /* 0x00026200000a7ab9 */ /* 0x000fe20000000800 */
[----:B------:R-:W-:Y:S01]  /*2ed0*/  LOP3.LUT P6, RZ, R14, 0x8, RZ, 0xc0, !PT ;  /* 0x000000080eff7812 */ /* 0x000fe200078cc0ff */
[----:B------:R-:W-:Y:S01]  /*2ee0*/  @UP0 ULDC UR15, c[0x0][0x450] ;  /* 0x00011400000f0ab9 */ /* 0x000fe20000000800 */
[----:B------:R-:W-:Y:S01]  /*2ef0*/  ISETP.LT.OR P2, PT, R2, 0x2, P2 ;  /* 0x000000020200780c */ /* 0x000fe20001741670 */
[----:B------:R-:W-:Y:S01]  /*2f00*/  UMOV UR14, UR41 ;  /* 0x00000029000e7c82 */ /* 0x000fe20008000000 */
        /* <DEDUP_REMOVED lines=16> */
[----:B------:R-:W-:Y:S02]  /*3010*/  ISETP.GT.AND P2, PT, R4, 0x10, !P6 ;  /* 0x000000100400780c */ /* 0x000fe40007744270 */
[----:B------:R-:W-:Y:S02]  /*3020*/  FMNMX.FTZ R0, R109, R0, !PT ;  /* 0x000000006d007209 */ /* 0x000fe40007810000 */
[----:B------:R-:W-:Y:S02]  /*3030*/  ISETP.LT.OR P2, PT, R2, 0x11, P2 ;  /* 0x000000110200780c */ /* 0x000fe40001741670 */
[----:B------:R-:W-:Y:S02]  /*3040*/  LOP3.LUT P6, RZ, R14, 0x8000, RZ, 0xc0, !PT ;  /* 0x000080000eff7812 */ /* 0x000fe400078cc0ff */
        /* <DEDUP_REMOVED lines=53> */
[----:B------:R-:W-:Y:S01]  /*33a0*/  FMNMX.FTZ R8, R85, R0, !PT ;  /* 0x0000000055087209 */ /* 0x000fe20007810000 */
[----:B------:R-:W-:Y:S01]  /*33b0*/  IMAD.U32 R0, RZ, RZ, UR10 ;  /* 0x0000000aff007e24 */ /* 0x000fe2000f8e00ff */
[----:B------:R-:W-:Y:S01]  /*33c0*/  ISETP.LT.OR P2, PT, R2, 0x31, P2 ;  /* 0x000000310200780c */ /* 0x000fe20001741670 */
[----:B------:R-:W-:Y:S01]  /*33d0*/  @UP0 ULDC UR10, c[0x0][0x44c] ;  /* 0x00011300000a0ab9 */ /* 0x000fe20000000800 */
[----:B------:R-:W-:Y:S01]  /*33e0*/  ISETP.GT.AND P3, PT, R4, 0x70, !P3 ;  /* 0x000000700400780c */ /* 0x000fe20005f64270 */
[----:B------:R-:W0:Y:S01]  /*33f0*/  SHFL.BFLY PT, R3, R8, 0x2, 0x1f ;  /* 0x0c401f0008037f89 */ /* 0x000e2200000e0000 */
[----:B------:R-:W-:Y:S01]  /*3400*/  FSEL R39, R50, -INF , !P2 ;  /* 0xff80000032277808 */ /* 0x000fe20005000000 */
[----:B------:R-:W-:Y:S01]  /*3410*/  UIMAD.WIDE.U32 UR10, UR41, UR10, URZ ;  /* 0x0000000a290a72a5 */ /* 0x000fe2000f8e003f */
[----:B------:R-:W-:-:S02]  /*3420*/  LOP3.LUT P2, RZ, R14, 0x20000, RZ, 0xc0, !PT ;  /* 0x000200000eff7812 */ /* 0x000fc4000784c0ff */
[C---:B------:R-:W-:Y:S01]  /*3430*/  ISETP.GT.AND P4, PT, R4.reuse, 0x71, !P4 ;  /* 0x000000710400780c */ /* 0x040fe20006784270 */
[----:B------:R-:W-:Y:S01]  /*3440*/  @UP0 USHF.R.U32.HI UR14, URZ, UR15, UR11 ;  /* 0x0000000f3f0e0299 */ /* 0x000fe2000801160b */
[----:B------:R-:W-:Y:S02]  /*3450*/  ISETP.GT.AND P2, PT, R4, 0x31, !P2 ;  /* 0x000000310400780c */ /* 0x000fe40005744270 */
[C---:B------:R-:W-:Y:S01]  /*3460*/  ISETP.LT.OR P3, PT, R2.reuse, 0x71, P3 ;  /* 0x000000710200780c */ /* 0x040fe20001f61670 */
[----:B------:R-:W-:Y:S01]  /*3470*/  UIADD3 UR49, UR49, UR14, URZ ;  /* 0x0000000e31317290 */ /* 0x000fe2000fffe03f */
[----:B------:R-:W-:Y:S02]  /*3480*/  ISETP.LT.OR P2, PT, R2, 0x32, P2 ;  /* 0x000000320200780c */ /* 0x000fe40001741670 */
[----:B------:R-:W-:Y:S01]  /*3490*/  ISETP.GT.AND P5, PT, R4, 0x78, !P5 ;  /* 0x000000780400780c */ /* 0x000fe20006fa4270 */
[----:B------:R-:W-:Y:S01]  /*34a0*/  UIADD3 UR6, UR49, UR6, URZ ;  /* 0x0000000631067290 */ /* 0x000fe2000fffe03f */
[----:B------:R-:W-:-:S02]  /*34b0*/  FSEL R51, R51, -INF , !P2 ;  /* 0xff80000033337808 */ /* 0x000fc40005000000 */
[----:B------:R-:W-:Y:S02]  /*34c0*/  LOP3.LUT P2, RZ, R14, 0x10000, RZ, 0xc0, !PT ;  /* 0x000100000eff7812 */ /* 0x000fe4000784c0ff */
[----:B------:R-:W-:Y:S02]  /*34d0*/  ISETP.LT.OR P4, PT, R2, 0x72, P4 ;  /* 0x000000720200780c */ /* 0x000fe40002781670 */
[----:B------:R-:W-:Y:S02]  /*34e0*/  ISETP.GT.AND P2, PT, R4, 0x38, !P2 ;  /* 0x000000380400780c */ /* 0x000fe40005744270 */
[C---:B------:R-:W-:Y:S02]  /*34f0*/  ISETP.LT.OR P5, PT, R2.reuse, 0x79, P5 ;  /* 0x000000790200780c */ /* 0x040fe40002fa1670 */
[----:B------:R-:W-:Y:S02]  /*3500*/  ISETP.LT.OR P2, PT, R2, 0x39, P2 ;  /* 0x000000390200780c */ /* 0x000fe40001741670 */
[----:B0-----:R-:W-:-:S02]  /*3510*/  FMNMX.FTZ R10, R8, R3, !PT ;  /* 0x00000003080a7209 */ /* 0x001fc40007810000 */
[----:B------:R-:W-:Y:S02]  /*3520*/  FSEL R47, R54, -INF , !P2 ;  /* 0xff800000362f7808 */ /* 0x000fe40005000000 */
[----:B------:R-:W-:Y:S01]  /*3530*/  ISETP.GT.AND P2, PT, R4, 0x39, !P6 ;  /* 0x000000390400780c */ /* 0x000fe20007744270 */
[----:B------:R-:W0:Y:S01]  /*3540*/  SHFL.BFLY PT, R3, R10, 0x1, 0x1f ;  /* 0x0c201f000a037f89 */ /* 0x000e2200000e0000 */
[----:B------:R-:W-:Y:S02]  /*3550*/  LOP3.LUT P6, RZ, R14, 0x10, RZ, 0xc0, !PT ;  /* 0x000000100eff7812 */ /* 0x000fe400078cc0ff */
[----:B------:R-:W-:Y:S02]  /*3560*/  ISETP.LT.OR P2, PT, R2, 0x3a, P2 ;  /* 0x0000003a0200780c */ /* 0x000fe40001741670 */
[----:B------:R-:W-:Y:S02]  /*3570*/  FSEL R83, R83, -INF , !P4 ;  /* 0xff80000053537808 */ /* 0x000fe40006000000 */
[----:B------:R-:W-:-:S02]  /*3580*/  FSEL R55, R55, -INF , !P2 ;  /* 0xff80000037377808 */ /* 0x000fc40005000000 */
[----:B------:R-:W-:-:S04]  /*3590*/  LOP3.LUT P2, RZ, R14, 0x4000, RZ, 0xc0, !PT ;  /* 0x000040000eff7812 */ /* 0x000fc8000784c0ff */
[----:B------:R-:W-:-:S04]  /*35a0*/  ISETP.GT.AND P2, PT, R4, 0x40, !P2 ;  /* 0x000000400400780c */ /* 0x000fc80005744270 */
[----:B------:R-:W-:-:S04]  /*35b0*/  ISETP.LT.OR P2, PT, R2, 0x41, P2 ;  /* 0x000000410200780c */ /* 0x000fc80001741670 */
[----:B------:R-:W-:Y:S02]  /*35c0*/  FSEL R43, R58, -INF , !P2 ;  /* 0xff8000003a2b7808 */ /* 0x000fe40005000000 */
[----:B------:R-:W-:Y:S02]  /*35d0*/  LOP3.LUT P2, RZ, R14, 0x2000, RZ, 0xc0, !PT ;  /* 0x000020000eff7812 */ /* 0x000fe4000784c0ff */
[----:B0-----:R-:W-:Y:S02]  /*35e0*/  FMNMX.FTZ R3, R10, R3, !PT ;  /* 0x000000030a037209 */ /* 0x001fe40007810000 */
[----:B------:R-:W-:-:S03]  /*35f0*/  ISETP.GT.AND P2, PT, R4, 0x41, !P2 ;  /* 0x000000410400780c */ /* 0x000fc60005744270 */
[----:B------:R-:W-:Y:S01]  /*3600*/  FMUL.FTZ R6, R3, R0 ;  /* 0x0000000003067220 */ /* 0x000fe20000410000 */
        /* <DEDUP_REMOVED lines=42> */
[-CC-:B------:R-:W-:Y:S01]  /*38b0*/  FFMA.FTZ R136, R105, R0.reuse, -R6.reuse ;  /* 0x0000000069887223 */ /* 0x180fe20000010806 */
[----:B------:R-:W-:Y:S01]  /*38c0*/  ISETP.LT.OR P2, PT, R2, 0x1, P2 ;  /* 0x000000010200780c */ /* 0x000fe20001741670 */
[-CC-:B------:R-:W-:Y:S01]  /*38d0*/  FFMA.FTZ R132, R25, R0.reuse, -R6.reuse ;  /* 0x0000000019847223 */ /* 0x180fe20000010806 */
[----:B------:R-:W-:Y:S01]  /*38e0*/  FSEL R105, R82, -INF , !P3 ;  /* 0xff80000052697808 */ /* 0x000fe20005800000 */
[-CC-:B------:R-:W-:Y:S01]  /*38f0*/  FFMA.FTZ R25, R57, R0.reuse, -R6.reuse ;  /* 0x0000000039197223 */ /* 0x180fe20000010806 */
[----:B------:R-:W-:Y:S01]  /*3900*/  FSEL R26, R26, -INF , !P2 ;  /* 0xff8000001a1a7808 */ /* 0x000fe20005000000 */
[-CC-:B------:R-:W-:Y:S01]  /*3910*/  FFMA.FTZ R134, R21, R0.reuse, -R6.reuse ;  /* 0x0000000015867223 */ /* 0x180fe20000010806 */
[----:B------:R-:W-:Y:S01]  /*3920*/  LOP3.LUT P2, RZ, R14, 0x4000000, RZ, 0xc0, !PT ;  /* 0x040000000eff7812 */ /* 0x000fe2000784c0ff */
[-CC-:B------:R-:W-:Y:S01]  /*3930*/  FFMA.FTZ R21, R61, R0.reuse, -R6.reuse ;  /* 0x000000003d157223 */ /* 0x180fe20000010806 */
[----:B------:R-:W-:Y:S01]  /*3940*/  FMNMX.FTZ R8, R26, R101, !PT ;  /* 0x000000651a087209 */ /* 0x000fe20007810000 */
[-CC-:B------:R-:W-:Y:S01]  /*3950*/  FFMA.FTZ R148, R131, R0.reuse, -R6.reuse ;  /* 0x0000000083947223 */ /* 0x180fe20000010806 */
[----:B------:R-:W-:Y:S01]  /*3960*/  ISETP.GT.AND P2, PT, R4, 0x69, !P2 ;  /* 0x000000690400780c */ /* 0x000fe20005744270 */
[--C-:B------:R-:W-:Y:S01]  /*3970*/  FFMA.FTZ R129, R129, R0, -R6.reuse ;  /* 0x0000000081817223 */ /* 0x100fe20000010806 */
[----:B------:R-:W-:Y:S01]  /*3980*/  FMNMX.FTZ R8, R53, R8, !PT ;  /* 0x0000000835087209 */ /* 0x000fe20007810000 */
[--C-:B------:R-:W-:Y:S01]  /*3990*/  FFMA.FTZ R150, R127, R0, -R6.reuse ;  /* 0x000000007f967223 */ /* 0x100fe20000010806 */
[----:B------:R-:W-:Y:S01]  /*39a0*/  ISETP.LT.OR P2, PT, R2, 0x6a, P2 ;  /* 0x0000006a0200780c */ /* 0x000fe20001741670 */
[----:B------:R-:W-:Y:S01]  /*39b0*/  MUFU.EX2 R148, R148 ;  /* 0x0000009400947308 */ /* 0x000fe20000000800 */
[----:B------:R-:W-:Y:S01]  /*39c0*/  FMNMX.FTZ R8, R99, R8, !PT ;  /* 0x0000000863087209 */ /* 0x000fe20007810000 */
[-CC-:B------:R-:W-:Y:S01]  /*39d0*/  FFMA.FTZ R125, R125, R0.reuse, -R6.reuse ;  /* 0x000000007d7d7223 */ /* 0x180fe20000010806 */
[----:B------:R-:W-:Y:S01]  /*39e0*/  FSEL R79, R79, -INF , !P2 ;  /* 0xff8000004f4f7808 */ /* 0x000fe20005000000 */
[--C-:B------:R-:W-:Y:S01]  /*39f0*/  FFMA.FTZ R144, R123, R0, -R6.reuse ;  /* 0x000000007b907223 */ /* 0x100fe20000010806 */
[----:B------:R-:W-:Y:S01]  /*3a00*/  FMNMX.FTZ R8, R31, R8, !PT ;  /* 0x000000081f087209 */ /* 0x000fe20007810000 */
[--C-:B------:R-:W-:Y:S01]  /*3a10*/  FFMA.FTZ R138, R103, R0, -R6.reuse ;  /* 0x00000000678a7223 */ /* 0x100fe20000010806 */
[----:B------:R-:W-:Y:S01]  /*3a20*/  ISETP.GT.AND P6, PT, R4, 0x79, !P6 ;  /* 0x000000790400780c */ /* 0x000fe200077c4270 */
[----:B------:R-:W0:Y:S01]  /*3a30*/  MUFU.EX2 R129, R129 ;  /* 0x0000008100817308 */ /* 0x000e220000000800 */
[----:B------:R-:W-:Y:S01]  /*3a40*/  FMNMX.FTZ R8, R97, R8, !PT ;  /* 0x0000000861087209 */ /* 0x000fe20007810000 */
[-CC-:B------:R-:W-:Y:S01]  /*3a50*/  FFMA.FTZ R128, R11, R0.reuse, -R6.reuse ;  /* 0x000000000b807223 */ /* 0x180fe20000010806 */
[----:B------:R-:W-:Y:S01]  /*3a60*/  ISETP.LT.OR P6, PT, R2, 0x7a, P6 ;  /* 0x0000007a0200780c */ /* 0x000fe200037c1670 */
[--C-:B------:R-:W-:Y:S01]  /*3a70*/  FFMA.FTZ R130, R13, R0, -R6.reuse ;  /* 0x000000000d827223 */ /* 0x100fe20000010806 */
[----:B------:R-:W-:Y:S01]  /*3a80*/  FMNMX.FTZ R8, R41, R8, !PT ;  /* 0x0000000829087209 */ /* 0x000fe20007810000 */
[--C-:B------:R-:W-:Y:S01]  /*3a90*/  FFMA.FTZ R124, R7, R0, -R6.reuse ;  /* 0x00000000077c7223 */ /* 0x100fe20000010806 */
[----:B------:R-:W-:Y:S01]  /*3aa0*/  FSEL R57, R86, -INF , !P5 ;  /* 0xff80000056397808 */ /* 0x000fe20006800000 */
[----:B------:R-:W1:Y:S01]  /*3ab0*/  MUFU.EX2 R150, R150 ;  /* 0x0000009600967308 */ /* 0x000e620000000800 */
[----:B------:R-:W-:Y:S01]  /*3ac0*/  FMNMX.FTZ R8, R95, R8, !PT ;  /* 0x000000085f087209 */ /* 0x000fe20007810000 */
[-CC-:B------:R-:W-:Y:S01]  /*3ad0*/  FFMA.FTZ R126, R9, R0.reuse, -R6.reuse ;  /* 0x00000000097e7223 */ /* 0x180fe20000010806 */
[----:B------:R-:W-:Y:S01]  /*3ae0*/  FSEL R87, R87, -INF , !P6 ;  /* 0xff80000057577808 */ /* 0x000fe20007000000 */
[--C-:B------:R-:W-:Y:S01]  /*3af0*/  FFMA.FTZ R120, R15, R0, -R6.reuse ;  /* 0x000000000f787223 */ /* 0x100fe20000010806 */
[----:B------:R-:W-:Y:S01]  /*3b00*/  FMNMX.FTZ R8, R33, R8, !PT ;  /* 0x0000000821087209 */ /* 0x000fe20007810000 */
[-CC-:B------:R-:W-:Y:S01]  /*3b10*/  FFMA.FTZ R122, R5, R0.reuse, -R6.reuse ;  /* 0x00000000057a7223 */ /* 0x180fe20000010806 */
[--C-:B------:R-:W-:Y:S01]  /*3b20*/  FFMA.FTZ R115, R115, R0, -R6.reuse ;  /* 0x0000000073737223 */ /* 0x100fe20000010806 */
[----:B------:R-:W2:Y:S01]  /*3b30*/  MUFU.EX2 R125, R125 ;  /* 0x0000007d007d7308 */ /* 0x000ea20000000800 */
        /* <DEDUP_REMOVED lines=18> */
[----:B------:R-:W-:Y:S01]  /*3c60*/  FFMA.FTZ R5, R85, R0, -R6 ;  /* 0x0000000055057223 */ /* 0x000fe20000010806 */
[----:B------:R-:W3:Y:S01]  /*3c70*/  MUFU.EX2 R144, R144 ;  /* 0x0000009000907308 */ /* 0x000ee20000000800 */
[----:B------:R-:W-:-:S04]  /*3c80*/  FMNMX.FTZ R8, R47, R8, !PT ;  /* 0x000000082f087209 */ /* 0x000fc80007810000 */
[----:B------:R-:W-:-:S03]  /*3c90*/  FMNMX.FTZ R8, R55, R8, !PT ;  /* 0x0000000837087209 */ /* 0x000fc60007810000 */
[----:B------:R-:W4:Y:S01]  /*3ca0*/  MUFU.EX2 R115, R115 ;  /* 0x0000007300737308 */ /* 0x000f220000000800 */
[----:B------:R-:W-:-:S04]  /*3cb0*/  FMNMX.FTZ R8, R43, R8, !PT ;  /* 0x000000082b087209 */ /* 0x000fc80007810000 */
[----:B------:R-:W-:-:S03]  /*3cc0*/  FMNMX.FTZ R8, R59, R8, !PT ;  /* 0x000000083b087209 */ /* 0x000fc60007810000 */
[----:B------:R-:W5:Y:S01]  /*3cd0*/  MUFU.EX2 R146, R146 ;  /* 0x0000009200927308 */ /* 0x000f620000000800 */
        /* <DEDUP_REMOVED lines=11> */
[----:B------:R-:W-:Y:S01]  /*3d90*/  MUFU.EX2 R142, R142 ;  /* 0x0000008e008e7308 */ /* 0x000fe20000000800 */
        /* <DEDUP_REMOVED lines=8> */
[----:B------:R-:W-:Y:S02]  /*3e20*/  MUFU.EX2 R49, R49 ;  /* 0x0000003100317308 */ /* 0x000fe40000000800 */
[----:B------:R-:W0:Y:S06]  /*3e30*/  SHFL.BFLY PT, R61, R8, 0x2, 0x1f ;  /* 0x0c401f00083d7f89 */ /* 0x000e2c00000e0000 */
[----:B------:R-:W-:Y:S08]  /*3e40*/  MUFU.EX2 R138, R138 ;  /* 0x0000008a008a7308 */ /* 0x000ff00000000800 */
[----:B------:R-:W-:Y:S08]  /*3e50*/  MUFU.EX2 R103, R103 ;  /* 0x0000006700677308 */ /* 0x000ff00000000800 */
[----:B------:R-:W-:Y:S01]  /*3e60*/  MUFU.EX2 R132, R132 ;  /* 0x0000008400847308 */ /* 0x000fe20000000800 */
[----:B0-----:R-:W-:-:S05]  /*3e70*/  FMNMX.FTZ R61, R8, R61, !PT ;  /* 0x0000003d083d7209 */ /* 0x001fca0007810000 */
[----:B------:R-:W0:Y:S02]  /*3e80*/  SHFL.BFLY PT, R2, R61, 0x1, 0x1f ;  /* 0x0c201f003d027f89 */ /* 0x000e2400000e0000 */
[----:B------:R-:W-:Y:S08]  /*3e90*/  MUFU.EX2 R25, R25 ;  /* 0x0000001900197308 */ /* 0x000ff00000000800 */
[----:B------:R-:W-:Y:S08]  /*3ea0*/  MUFU.EX2 R134, R134 ;  /* 0x0000008600867308 */ /* 0x000ff00000000800 */
[----:B------:R-:W-:Y:S01]  /*3eb0*/  MUFU.EX2 R21, R21 ;  /* 0x0000001500157308 */ /* 0x000fe20000000800 */
[----:B0-----:R-:W-:-:S07]  /*3ec0*/  FMNMX.FTZ R2, R61, R2, !PT ;  /* 0x000000023d027209 */ /* 0x001fce0007810000 */
[----:B------:R-:W-:Y:S01]  /*3ed0*/  MUFU.EX2 R128, R128 ;  /* 0x0000008000807308 */ /* 0x000fe20000000800 */
[C---:B------:R-:W-:Y:S01]  /*3ee0*/  FSETP.NEU.FTZ.AND P2, PT, R2.reuse, -INF , PT ;  /* 0xff8000000200780b */ /* 0x040fe20003f5d000 */
[----:B------:R-:W-:-:S06]  /*3ef0*/  FMUL.FTZ R4, R2, R0 ;  /* 0x0000000002047220 */ /* 0x000fcc0000410000 */
[----:B------:R-:W-:Y:S01]  /*3f00*/  MUFU.EX2 R11, R11 ;  /* 0x0000000b000b7308 */ /* 0x000fe20000000800 */
[----:B------:R-:W-:Y:S02]  /*3f10*/  FSEL R6, R4, RZ, P2 ;  /* 0x000000ff04067208 */ /* 0x000fe40001000000 */
[----:B------:R-:W-:-:S03]  /*3f20*/  PLOP3.LUT P2, PT, PT, PT, UP1, 0x40, 0x0 ;  /* 0x000000000000781c */ /* 0x000fc60003f4e818 */
[-CC-:B------:R-:W-:Y:S01]  /*3f30*/  FFMA.FTZ R145, R31, R0.reuse, -R6.reuse ;  /* 0x000000001f917223 */ /* 0x180fe20000010806 */
[----:B------:R-:W-:Y:S01]  /*3f40*/  FADD.FTZ R31, R148, R129 ;  /* 0x00000081941f7221 */ /* 0x000fe20000010000 */
[-CC-:B------:R-:W-:Y:S01]  /*3f50*/  FFMA.FTZ R149, R26, R0.reuse, -R6.reuse ;  /* 0x000000001a957223 */ /* 0x180fe20000010806 */
[-CC-:B------:R-:W-:Y:S01]  /*3f60*/  FFMA.FTZ R4, R101, R0.reuse, -R6.reuse ;  /* 0x0000000065047223 */ /* 0x180fe20000010806 */
[-CC-:B------:R-:W-:Y:S01]  /*3f70*/  FFMA.FTZ R151, R53, R0.reuse, -R6.reuse ;  /* 0x0000000035977223 */ /* 0x180fe20000010806 */
[----:B-1----:R-:W-:Y:S01]  /*3f80*/  FADD.FTZ R26, R150, R31 ;  /* 0x0000001f961a7221 */ /* 0x002fe20000010000 */
[-CC-:B------:R-:W-:Y:S01]  /*3f90*/  FFMA.FTZ R8, R99, R0.reuse, -R6.reuse ;  /* 0x0000000063087223 */ /* 0x180fe20000010806 */
[-C--:B------:R-:W-:Y:S01]  /*3fa0*/  FFMA.FTZ R10, R97, R0.reuse, -R6 ;  /* 0x00000000610a7223 */ /* 0x080fe20000010806 */
[----:B------:R-:W-:Y:S01]  /*3fb0*/  MUFU.EX2 R149, R149 ;  /* 0x0000009500957308 */ /* 0x000fe20000000800 */
[----:B--2---:R-:W-:Y:S01]  /*3fc0*/  FADD.FTZ R31, R125, R26 ;  /* 0x0000001a7d1f7221 */ /* 0x004fe20000010000 */
[-CC-:B------:R-:W-:Y:S01]  /*3fd0*/  FFMA.FTZ R147, R41, R0.reuse, -R6.reuse ;  /* 0x0000000029937223 */ /* 0x180fe20000010806 */
[-CC-:B------:R-:W-:Y:S01]  /*3fe0*/  FFMA.FTZ R12, R95, R0.reuse, -R6.reuse ;  /* 0x000000005f0c7223 */ /* 0x180fe20000010806 */
[-CC-:B------:R-:W-:Y:S01]  /*3ff0*/  FFMA.FTZ R135, R29, R0.reuse, -R6.reuse ;  /* 0x000000001d877223 */ /* 0x180fe20000010806 */
[----:B---3--:R-:W-:Y:S01]  /*4000*/  FADD.FTZ R28, R144, R31 ;  /* 0x0000001f901c7221 */ /* 0x008fe20000010000 */
[-CC-:B------:R-:W-:Y:S01]  /*4010*/  FFMA.FTZ R141, R33, R0.reuse, -R6.reuse ;  /* 0x00000000218d7223 */ /* 0x180fe20000010806 */
[-C--:B------:R-:W-:Y:S01]  /*4020*/  FFMA.FTZ R14, R93, R0.reuse, -R6 ;  /* 0x000000005d0e7223 */ /* 0x080fe20000010806 */
[----:B------:R-:W0:Y:S01]  /*4030*/  MUFU.EX2 R4, R4 ;  /* 0x0000000400047308 */ /* 0x000e220000000800 */
[----:B----4-:R-:W-:Y:S01]  /*4040*/  FADD.FTZ R31, R115, R28 ;  /* 0x0000001c731f7221 */ /* 0x010fe20000010000 */
[-CC-:B------:R-:W-:Y:S01]  /*4050*/  FFMA.FTZ R143, R35, R0.reuse, -R6.reuse ;  /* 0x00000000238f7223 */ /* 0x180fe20000010806 */
[-CC-:B------:R-:W-:Y:S01]  /*4060*/  FFMA.FTZ R20, R91, R0.reuse, -R6.reuse ;  /* 0x000000005b147223 */ /* 0x180fe20000010806 */
[-CC-:B------:R-:W-:Y:S01]  /*4070*/  FFMA.FTZ R137, R39, R0.reuse, -R6.reuse ;  /* 0x0000000027897223 */ /* 0x180fe20000010806 */
[----:B-----5:R-:W-:Y:S01]  /*4080*/  FADD.FTZ R28, R146, R31 ;  /* 0x0000001f921c7221 */ /* 0x020fe20000010000 */
[-CC-:B------:R-:W-:Y:S01]  /*4090*/  FFMA.FTZ R24, R51, R0.reuse, -R6.reuse ;  /* 0x0000000033187223 */ /* 0x180fe20000010806 */
[-C--:B------:R-:W-:Y:S01]  /*40a0*/  FFMA.FTZ R139, R47, R0.reuse, -R6 ;  /* 0x000000002f8b7223 */ /* 0x080fe20000010806 */
[----:B------:R-:W1:Y:S01]  /*40b0*/  MUFU.EX2 R151, R151 ;  /* 0x0000009700977308 */ /* 0x000e620000000800 */
[----:B------:R-:W-:Y:S01]  /*40c0*/  FADD.FTZ R31, R37, R28 ;  /* 0x0000001c251f7221 */ /* 0x000fe20000010000 */
[-CC-:B------:R-:W-:Y:S01]  /*40d0*/  FFMA.FTZ R26, R55, R0.reuse, -R6.reuse ;  /* 0x00000000371a7223 */ /* 0x180fe20000010806 */
[-CC-:B------:R-:W-:Y:S01]  /*40e0*/  FFMA.FTZ R133, R43, R0.reuse, -R6.reuse ;  /* 0x000000002b857223 */ /* 0x180fe20000010806 */
[-CC-:B------:R-:W-:Y:S01]  /*40f0*/  FFMA.FTZ R28, R59, R0.reuse, -R6.reuse ;  /* 0x000000003b1c7223 */ /* 0x180fe20000010806 */
[----:B------:R-:W-:Y:S01]  /*4100*/  FADD.FTZ R30, R140, R31 ;  /* 0x0000001f8c1e7221 */ /* 0x000fe20000010000 */
[-CC-:B------:R-:W-:Y:S01]  /*4110*/  FFMA.FTZ R27, R27, R0.reuse, -R6.reuse ;  /* 0x000000001b1b7223 */ /* 0x180fe20000010806 */
[-C--:B------:R-:W-:Y:S01]  /*4120*/  FFMA.FTZ R131, R67, R0.reuse, -R6 ;  /* 0x0000000043837223 */ /* 0x080fe20000010806 */
[----:B------:R-:W2:Y:S01]  /*4130*/  MUFU.EX2 R8, R8 ;  /* 0x0000000800087308 */ /* 0x000ea20000000800 */
[----:B------:R-:W-:Y:S01]  /*4140*/  FADD.FTZ R31, R89, R30 ;  /* 0x0000001e591f7221 */ /* 0x000fe20000010000 */
[----:B0-----:R-:W-:Y:S01]  /*4150*/  FADD.FTZ R32, R149, R4 ;  /* 0x0000000495207221 */ /* 0x001fe20000010000 */
[-CC-:B------:R-:W-:Y:S01]  /*4160*/  FFMA.FTZ R71, R71, R0.reuse, -R6.reuse ;  /* 0x0000000047477223 */ /* 0x180fe20000010806 */
[-CC-:B------:R-:W-:Y:S01]  /*4170*/  FFMA.FTZ R119, R119, R0.reuse, -R6.reuse ;  /* 0x0000000077777223 */ /* 0x180fe20000010806 */
[----:B------:R-:W-:Y:S01]  /*4180*/  FADD.FTZ R30, R142, R31 ;  /* 0x0000001f8e1e7221 */ /* 0x000fe20000010000 */
[-CC-:B------:R-:W-:Y:S01]  /*4190*/  FFMA.FTZ R75, R75, R0.reuse, -R6.reuse ;  /* 0x000000004b4b7223 */ /* 0x180fe20000010806 */
[-C--:B------:R-:W-:Y:S01]  /*41a0*/  FFMA.FTZ R121, R121, R0.reuse, -R6 ;  /* 0x0000000079797223 */ /* 0x080fe20000010806 */
[----:B------:R-:W0:Y:S01]  /*41b0*/  MUFU.EX2 R145, R145 ;  /* 0x0000009100917308 */ /* 0x000e220000000800 */
[----:B------:R-:W-:Y:S01]  /*41c0*/  FADD.FTZ R31, R45, R30 ;  /* 0x0000001e2d1f7221 */ /* 0x000fe20000010000 */
[----:B-1----:R-:W-:Y:S01]  /*41d0*/  FADD.FTZ R29, R151, R32 ;  /* 0x00000020971d7221 */ /* 0x002fe20000010000 */
[-CC-:B------:R-:W-:Y:S01]  /*41e0*/  FFMA.FTZ R30, R63, R0.reuse, -R6.reuse ;  /* 0x000000003f1e7223 */ /* 0x180fe20000010806 */
[-CC-:B------:R-:W-:Y:S01]  /*41f0*/  FFMA.FTZ R79, R79, R0.reuse, -R6.reuse ;  /* 0x000000004f4f7223 */ /* 0x180fe20000010806 */
[----:B------:R-:W-:Y:S01]  /*4200*/  FADD.FTZ R34, R136, R31 ;  /* 0x0000001f88227221 */ /* 0x000fe20000010000 */
[-CC-:B------:R-:W-:Y:S01]  /*4210*/  FFMA.FTZ R105, R105, R0.reuse, -R6.reuse ;  /* 0x0000000069697223 */ /* 0x180fe20000010806 */
[-C--:B------:R-:W-:Y:S01]  /*4220*/  FFMA.FTZ R83, R83, R0.reuse, -R6 ;  /* 0x0000000053537223 */ /* 0x080fe20000010806 */
[----:B------:R-:W1:Y:S01]  /*4230*/  MUFU.EX2 R10, R10 ;  /* 0x0000000a000a7308 */ /* 0x000e620000000800 */
[C---:B--2---:R-:W-:Y:S01]  /*4240*/  FADD.FTZ R32, R8.reuse, R29 ;  /* 0x0000001d08207221 */ /* 0x044fe20000010000 */
[----:B------:R-:W-:Y:S01]  /*4250*/  FADD.FTZ R31, R49, R34 ;  /* 0x00000022311f7221 */ /* 0x000fe20000010000 */
[-CC-:B------:R-:W-:Y:S01]  /*4260*/  FFMA.FTZ R57, R57, R0.reuse, -R6.reuse ;  /* 0x0000000039397223 */ /* 0x180fe20000010806 */
[-C--:B------:R-:W-:Y:S01]  /*4270*/  FFMA.FTZ R87, R87, R0.reuse, -R6 ;  /* 0x0000000057577223 */ /* 0x080fe20000010806 */
[----:B------:R-:W-:Y:S01]  /*4280*/  F2FP.BF16.F32.PACK_AB R151, R8, R151 ;  /* 0x000000970897723e */ /* 0x000fe200000010ff */
[----:B------:R-:W-:Y:S01]  /*4290*/  FADD.FTZ R36, R138, R31 ;  /* 0x0000001f8a247221 */ /* 0x000fe20000010000 */
[----:B------:R-:W-:Y:S01]  /*42a0*/  F2FP.BF16.F32.PACK_AB R149, R4, R149 ;  /* 0x000000950495723e */ /* 0x000fe200000010ff */
[----:B------:R-:W2:Y:S01]  /*42b0*/  MUFU.EX2 R147, R147 ;  /* 0x0000009300937308 */ /* 0x000ea20000000800 */
[----:B0-----:R-:W-:Y:S01]  /*42c0*/  FADD.FTZ R29, R145, R32 ;  /* 0x00000020911d7221 */ /* 0x001fe20000010000 */
[----:B------:R-:W-:Y:S01]  /*42d0*/  FADD.FTZ R31, R103, R36 ;  /* 0x00000024671f7221 */ /* 0x000fe20000010000 */
[----:B------:R-:W-:Y:S01]  /*42e0*/  FFMA.FTZ R32, R117, R0, -R6 ;  /* 0x0000000075207223 */ /* 0x000fe20000010806 */
[----:B------:R-:W-:-:S02]  /*42f0*/  F2FP.BF16.F32.PACK_AB R148, R129, R148 ;  /* 0x000000948194723e */ /* 0x000fc400000010ff */
[----:B------:R-:W-:Y:S01]  /*4300*/  FADD.FTZ R36, R132, R31 ;  /* 0x0000001f84247221 */ /* 0x000fe20000010000 */
[C---:B------:R-:W-:Y:S01]  /*4310*/  F2FP.BF16.F32.PACK_AB R132, R25.reuse, R132 ;  /* 0x000000841984723e */ /* 0x040fe200000010ff */
[----:B------:R-:W0:Y:S01]  /*4320*/  MUFU.EX2 R12, R12 ;  /* 0x0000000c000c7308 */ /* 0x000e220000000800 */
[C---:B-1----:R-:W-:Y:S01]  /*4330*/  FADD.FTZ R34, R10.reuse, R29 ;  /* 0x0000001d0a227221 */ /* 0x042fe20000010000 */
[----:B------:R-:W-:Y:S01]  /*4340*/  FADD.FTZ R31, R25, R36 ;  /* 0x00000024191f7221 */ /* 0x000fe20000010000 */
[----:B------:R-:W-:Y:S02]  /*4350*/  F2FP.BF16.F32.PACK_AB R145, R10, R145 ;  /* 0x000000910a91723e */ /* 0x000fe400000010ff */
[----:B------:R-:W-:Y:S01]  /*4360*/  F2FP.BF16.F32.PACK_AB R150, R125, R150 ;  /* 0x000000967d96723e */ /* 0x000fe200000010ff */
[----:B------:R-:W-:Y:S01]  /*4370*/  FADD.FTZ R36, R134, R31 ;  /* 0x0000001f86247221 */ /* 0x000fe20000010000 */
[----:B------:R-:W-:Y:S01]  /*4380*/  F2FP.BF16.F32.PACK_AB R134, R21, R134 ;  /* 0x000000861586723e */ /* 0x000fe200000010ff */
[----:B------:R-:W1:Y:S01]  /*4390*/  MUFU.EX2 R141, R141 ;  /* 0x0000008d008d7308 */ /* 0x000e620000000800 */
[----:B--2---:R-:W-:Y:S01]  /*43a0*/  FADD.FTZ R29, R147, R34 ;  /* 0x00000022931d7221 */ /* 0x004fe20000010000 */
[----:B------:R-:W-:Y:S01]  /*43b0*/  FADD.FTZ R31, R21, R36 ;  /* 0x00000024151f7221 */ /* 0x000fe20000010000 */
[----:B------:R-:W-:-:S02]  /*43c0*/  F2FP.BF16.F32.PACK_AB R144, R115, R144 ;  /* 0x000000907390723e */ /* 0x000fc400000010ff */
[----:B------:R-:W-:Y:S01]  /*43d0*/  F2FP.BF16.F32.PACK_AB R146, R37, R146 ;  /* 0x000000922592723e */ /* 0x000fe200000010ff */
[----:B------:R-:W-:Y:S01]  /*43e0*/  FADD.FTZ R38, R128, R31 ;  /* 0x0000001f80267221 */ /* 0x000fe20000010000 */
[C---:B------:R-:W-:Y:S01]  /*43f0*/  F2FP.BF16.F32.PACK_AB R128, R11.reuse, R128 ;  /* 0x000000800b80723e */ /* 0x040fe200000010ff */
[----:B------:R-:W2:Y:S01]  /*4400*/  MUFU.EX2 R14, R14 ;  /* 0x0000000e000e7308 */ /* 0x000ea20000000800 */
[----:B0-----:R-:W-:Y:S01]  /*4410*/  FADD.FTZ R34, R12, R29 ;  /* 0x0000001d0c227221 */ /* 0x001fe20000010000 */
[----:B------:R-:W-:Y:S01]  /*4420*/  FADD.FTZ R31, R11, R38 ;  /* 0x000000260b1f7221 */ /* 0x000fe20000010000 */
[----:B------:R-:W-:Y:S02]  /*4430*/  F2FP.BF16.F32.PACK_AB R140, R89, R140 ;  /* 0x0000008c598c723e */ /* 0x000fe400000010ff */
[----:B------:R-:W-:Y:S02]  /*4440*/  F2FP.BF16.F32.PACK_AB R142, R45, R142 ;  /* 0x0000008e2d8e723e */ /* 0x000fe400000010ff */
[----:B------:R-:W-:Y:S01]  /*4450*/  F2FP.BF16.F32.PACK_AB R136, R49, R136 ;  /* 0x000000883188723e */ /* 0x000fe200000010ff */
[----:B------:R-:W0:Y:S01]  /*4460*/  MUFU.EX2 R143, R143 ;  /* 0x0000008f008f7308 */ /* 0x000e220000000800 */
[----:B-1----:R-:W-:Y:S01]  /*4470*/  FADD.FTZ R29, R141, R34 ;  /* 0x000000228d1d7221 */ /* 0x002fe20000010000 */
[----:B------:R-:W-:-:S02]  /*4480*/  F2FP.BF16.F32.PACK_AB R138, R103, R138 ;  /* 0x0000008a678a723e */ /* 0x000fc400000010ff */
[----:B------:R-:W-:-:S04]  /*4490*/  F2FP.BF16.F32.PACK_AB R147, R12, R147 ;  /* 0x000000930c93723e */ /* 0x000fc800000010ff */
        /* <DEDUP_REMOVED lines=77> */
[----:B------:R-:W-:Y:S01]  /*4970*/  F2FP.BF16.F32.PACK_AB R121, R4, R105 ;  /* 0x000000690479723e */ /* 0x000fe200000010ff */
[----:B------:R-:W-:Y:S02]  /*4980*/  VIADD R4, R88, 0xfffffffe ;  /* 0xfffffffe58047836 */ /* 0x000fe40000000000 */
[----:B0-----:R-:W-:-:S04]  /*4990*/  FADD.FTZ R5, R57, R10 ;  /* 0x0000000a39057221 */ /* 0x001fc80000010000 */
[C---:B-1----:R-:W-:Y:S01]  /*49a0*/  FADD.FTZ R5, R8.reuse, R5 ;  /* 0x0000000508057221 */ /* 0x042fe20000010000 */
        /* <DEDUP_REMOVED lines=12> */
.L_x_1053:
[----:B------:R-:W-:-:S11]  /*4a70*/  UISETP.NE.AND UP2, UPT, UR7, 0x1, UPT ;  /* 0x000000010700788c */ /* 0x000fd6000bf45270 */
[----:B------:R-:W-:Y:S02]  /*4a80*/  @UP2 ULDC.64 UR18, c[0x0][0x9e8] ;  /* 0x00027a0000122ab9 */ /* 0x000fe40000000a00 */
[----:B------:R-:W-:-:S04]  /*4a90*/  UIMAD.WIDE.U32 UR10, UR14, UR18, URZ ;  /* 0x000000120e0a72a5 */ /* 0x000fc8000f8e003f */
[----:B------:R-:W-:-:S12]  /*4aa0*/  @UP2 USHF.R.U32.HI UR14, URZ, UR19, UR11 ;  /* 0x000000133f0e2299 */ /* 0x000fd8000801160b */
.L_x_1054:
[----:B------:R-:W-:-:S04]  /*4ab0*/  UIMAD UR7, UR14, UR7, UR7 ;  /* 0x000000070e0772a4 */ /* 0x000fc8000f8e0207 */
[----:B------:R-:W-:-:S04]  /*4ac0*/  UISETP.LT.AND UP2, UPT, UR6, UR7, UPT ;  /* 0x000000070600728c */ /* 0x000fc8000bf41270 */
[----:B------:R-:W-:-:S12]  /*4ad0*/  USEL UR6, UR6, UR7, UP2 ;  /* 0x0000000706067287 */ /* 0x000fd80009000000 */
.L_x_1052:
        /* <DEDUP_REMOVED lines=26> */
[----:B------:R-:W-:-:S05]  /*4c80*/  ULDC UR23, c[0x0][0x9e0] ;  /* 0x0002780000177ab9 */ /* 0x000fca0000000800 */
.L_x_1072:
        /* <DEDUP_REMOVED lines=9> */
.L_x_1057:
[----:B------:R-:W-:Y:S01]  /*4d20*/  ULEA UR6, UR25, UR45, 0x3 ;  /* 0x0000002d19067291 */ /* 0x000fe2000f8e183f */
[----:B------:R-:W-:-:S05]  /*4d30*/  IMAD.U32 R0, RZ, RZ, UR24 ;  /* 0x00000018ff007e24 */ /* 0x000fca000f8e00ff */
[----:B------:R-:W-:-:S04]  /*4d40*/  SHF.L.U32 R0, R0, 0x1f, RZ ;  /* 0x0000001f00007819 */ /* 0x000fc800000006ff */
[----:B------:R0:W1:Y:S01]  /*4d50*/  SYNCS.PHASECHK.TRANS64.TRYWAIT P2, [UR6+0x16830], R0 ;  /* 0x01683000ff0075a7 */ /* 0x0000620008040146 */
[----:B------:R-:W-:Y:S05]  /*4d60*/  @!P0 BRA `(.L_x_1058) ;  /* 0x0000000000048947 */ /* 0x000fea0003800000 */
[----:B------:R-:W-:Y:S01]  /*4d70*/  BPT.TRAP 0x1 ;  /* 0x000000040000795c */ /* 0x000fe20000300000 */
.L_x_1058:
[----:B-1----:R-:W-:Y:S05]  /*4d80*/  @P2 BRA `(.L_x_1056) ;  /* 0x0000000000082947 */ /* 0x002fea0003800000 */
[----:B------:R-:W1:Y:S02]  /*4d90*/  SYNCS.PHASECHK.TRANS64.TRYWAIT P2, [UR6+0x16830], R0 ;  /* 0x01683000ff0075a7 */ /* 0x000e640008040146 */
[----:B-1----:R-:W-:Y:S05]  /*4da0*/  @!P2 BRA `(.L_x_1059) ;  /* 0x000000f40030a947 */ /* 0x002fea0003800000 */
.L_x_1056:
        /* <DEDUP_REMOVED lines=25> */
.L_x_1061:
[----:B------:R-:W-:Y:S01]  /*4f40*/  ULEA UR6, UR37, UR45, 0x3 ;  /* 0x0000002d25067291 */ /* 0x000fe2000f8e183f */
[----:B------:R-:W-:-:S05]  /*4f50*/  IMAD.U32 R0, RZ, RZ, UR46 ;  /* 0x0000002eff007e24 */ /* 0x000fca000f8e00ff */
[----:B------:R-:W-:-:S04]  /*4f60*/  SHF.L.U32 R0, R0, 0x1f, RZ ;  /* 0x0000001f00007819 */ /* 0x000fc800000006ff */
[----:B------:R0:W1:Y:S01]  /*4f70*/  SYNCS.PHASECHK.TRANS64.TRYWAIT P2, [UR6+0x16850], R0 ;  /* 0x01685000ff0075a7 */ /* 0x0000620008040146 */
[----:B------:R-:W-:Y:S05]  /*4f80*/  @!P0 BRA `(.L_x_1062) ;  /* 0x0000000000048947 */ /* 0x000fea0003800000 */
[----:B------:R-:W-:Y:S01]  /*4f90*/  BPT.TRAP 0x1 ;  /* 0x000000040000795c */ /* 0x000fe20000300000 */
.L_x_1062:
[----:B-1----:R-:W-:Y:S05]  /*4fa0*/  @P2 BRA `(.L_x_1060) ;  /* 0x0000000000082947 */ /* 0x002fea0003800000 */
[----:B------:R-:W1:Y:S02]  /*4fb0*/  SYNCS.PHASECHK.TRANS64.TRYWAIT P2, [UR6+0x16850], R0 ;  /* 0x01685000ff0075a7 */ /* 0x000e640008040146 */
[----:B-1----:R-:W-:Y:S05]  /*4fc0*/  @!P2 BRA `(.L_x_1063) ;  /* 0x000000f000c0a947 */ /* 0x002fea0003800000 */
.L_x_1060:
[----:B------:R-:W-:Y:S01]  /*4fd0*/  UIADD3 UR6, UR45, 0x400, URZ ;  /* 0x000004002d067890 */ /* 0x000fe2000fffe03f */
[----:B------:R-:W-:Y:S01]  /*4fe0*/  WARPGROUP.ARRIVE ;  /* 0x00000000000079c5 */ /* 0x000fe20000000000 */
[----:B------:R-:W-:-:S05]  /*4ff0*/  UMOV UR7, 0x40000040 ;  /* 0x4000004000077882 */ /* 0x000fca0000000000 */
[----:B-1----:R-:W1:Y:S01]  /*5000*/  S2R R7, SR_TID.X ;  /* 0x0000000000077919 */ /* 0x002e620000002100 */
[----:B------:R-:W-:Y:S01]  /*5010*/  USHF.R.U32.HI UR6, URZ, 0x4, UR6 ;  /* 0x000000043f067899 */ /* 0x000fe20008011606 */
[----:B------:R-:W-:Y:S01]  /*5020*/  PLOP3.LUT P2, PT, PT, PT, UP0, 0x80, 0x0 ;  /* 0x000000000000781c */ /* 0x000fe20003f4f008 */
[----:B------:R-:W-:Y:S01]  /*5030*/  VIADD R11, R17, UR41 ;  /* 0x00000029110b7c36 */ /* 0x000fe20008000000 */
[----:B------:R-:W-:Y:S01]  /*5040*/  PLOP3.LUT P3, PT, PT, PT, UP0, 0x80, 0x0 ;  /* 0x000000000000781c */ /* 0x000fe20003f6f008 */
[----:B------:R-:W-:Y:S01]  /*5050*/  ULOP3.LUT UR6, UR6, 0x3fff, URZ, 0xc0, !UPT ;  /* 0x00003fff06067892 */ /* 0x000fe2000f8ec03f */
[----:B------:R-:W-:-:S03]  /*5060*/  IMAD.U32 R8, RZ, RZ, UR25 ;  /* 0x00000019ff087e24 */ /* 0x000fc6000f8e00ff */
[----:B------:R-:W-:Y:S02]  /*5070*/  ULEA UR10, UR37, UR6, 0xa ;  /* 0x00000006250a7291 */ /* 0x000fe4000f8e503f */
[----:B------:R-:W-:-:S05]  /*5080*/  @!P1 LEA R8, R8, UR45, 0x3 ;  /* 0x0000002d08089c11 */ /* 0x000fca000f8e18ff */
[----:B------:R-:W-:Y:S01]  /*5090*/  UMOV UR6, UR10 ;  /* 0x0000000a00067c82 */ /* 0x000fe20008000000 */
[----:B------:R-:W-:Y:S01]  /*50a0*/  @!P1 VIADD R8, R8, 0x16840 ;  /* 0x0001684008089836 */ /* 0x000fe20000000000 */
[----:B------:R-:W-:Y:S01]  /*50b0*/  HGMMA.64x64x16.F32.BF16 R88, R148, gdesc[UR4].tnspB, R88, gsb0 ;  /* 0x40e0000494587df0 */ /* 0x000fe20008001858 */
[----:B------:R-:W-:Y:S01]  /*50c0*/  UIADD3 UR6, UR10, 0x80, URZ ;  /* 0x000000800a067890 */ /* 0x000fe2000fffe03f */
[----:B------:R-:W-:Y:S02]  /*50d0*/  UMOV UR7, 0x40000040 ;  /* 0x4000004000077882 */ /* 0x000fe40000000000 */
        /* <DEDUP_REMOVED lines=34> */
[----:B------:R-:W-:Y:S02]  /*5300*/  @UP0 ULDC UR6, c[0x0][0x44c] ;  /* 0x0001130000060ab9 */ /* 0x000fe40000000800 */
[----:B0-----:R-:W-:Y:S01]  /*5310*/  @P2 IMAD.HI.U32 R0, R11, UR6, RZ ;  /* 0x000000060b002c27 */ /* 0x001fe2000f8e00ff */
[----:B------:R-:W-:Y:S01]  /*5320*/  @UP0 ULDC UR6, c[0x0][0x450] ;  /* 0x0001140000060ab9 */ /* 0x000fe20000000800 */
[----:B-1----:R-:W-:Y:S02]  /*5330*/  ISETP.GE.U32.AND P2, PT, R7, 0x180, PT ;  /* 0x000001800700780c */ /* 0x002fe40003f46070 */
[----:B------:R-:W-:Y:S01]  /*5340*/  VIADD R7, R22, 0x9 ;  /* 0x0000000916077836 */ /* 0x000fe20000000000 */
[----:B------:R-:W-:Y:S01]  /*5350*/  @P3 SHF.R.U32.HI R11, RZ, UR6, R0 ;  /* 0x00000006ff0b3c19 */ /* 0x000fe20008011600 */
[----:B------:R-:W-:Y:S01]  /*5360*/  IMAD.SHL.U32 R0, R4, 0x80, RZ ;  /* 0x0000008004007824 */ /* 0x000fe200078e00ff */
[----:B------:R-:W-:-:S02]  /*5370*/  ULOP3.LUT UR6, URZ, UR21, URZ, 0x33, !UPT ;  /* 0x000000153f067292 */ /* 0x000fc4000f8e333f */
[----:B------:R-:W-:Y:S01]  /*5380*/  SEL R7, R7, 0x9, !P2 ;  /* 0x0000000907077807 */ /* 0x000fe20005000000 */
[----:B------:R-:W0:Y:S01]  /*5390*/  SHFL.IDX PT, R13, R11, RZ, 0x1c1f ;  /* 0x001c1fff0b0d7589 */ /* 0x000e2200000e0000 */
[----:B------:R-:W-:Y:S02]  /*53a0*/  IADD3 R9, -R0, 0x1, RZ ;  /* 0x0000000100097810 */ /* 0x000fe40007ffe1ff */
[----:B------:R-:W-:-:S03]  /*53b0*/  PLOP3.LUT P2, PT, PT, PT, UP1, 0x40, 0x0 ;  /* 0x000000000000781c */ /* 0x000fc60003f4e818 */
[----:B------:R-:W-:Y:S01]  /*53c0*/  IMAD R9, R16, -0x2, R9 ;  /* 0xfffffffe10097824 */ /* 0x000fe200078e0209 */
[----:B------:R-:W-:Y:S02]  /*53d0*/  WARPGROUP.DEPBAR.LE gsb0, 0x0 ;  /* 0x00008000000079c5 */ /* 0x000fe40000010000 */
[----:B------:R1:W-:Y:S06]  /*53e0*/  BAR.ARV R7, 0x100 ;  /* 0x000400070000751d */ /* 0x0003ec0000002000 */
[----:B------:R2:W-:Y:S02]  /*53f0*/  @!P1 SYNCS.ARRIVE.TRANS64.RED.A1T0 RZ, [R8+URZ], RZ ;  /* 0x000000ff08ff99a7 */ /* 0x0005e4000810043f */
[----:B--2---:R-:W-:-:S05]  /*5400*/  IMAD.U32 R8, RZ, RZ, UR38 ;  /* 0x00000026ff087e24 */ /* 0x004fca000f8e00ff */
[----:B------:R-:W-:-:S05]  /*5410*/  IADD3 R9, -R8, UR42, R9 ;  /* 0x0000002a08097c10 */ /* 0x000fca000fffe109 */
[C---:B------:R-:W-:Y:S02]  /*5420*/  VIADD R10, R9.reuse, UR23 ;  /* 0x00000017090a7c36 */ /* 0x040fe40008000000 */
[----:B------:R-:W-:Y:S02]  /*5430*/  VIADD R12, R9, UR6 ;  /* 0x00000006090c7c36 */ /* 0x000fe40008000000 */
[--C-:B0-----:R-:W-:Y:S02]  /*5440*/  IMAD.IADD R9, R10, 0x1, R13.reuse ;  /* 0x000000010a097824 */ /* 0x101fe400078e020d */
[----:B------:R-:W-:Y:S01]  /*5450*/  IMAD.IADD R8, R12, 0x1, R13 ;  /* 0x000000010c087824 */ /* 0x000fe200078e020d */
[----:B-1----:R-:W-:Y:S06]  /*5460*/  @P2 BRA `(.L_x_1064) ;  /* 0x00000000005c2947 */ /* 0x002fec0003800000 */
[----:B------:R-:W-:Y:S01]  /*5470*/  IMAD.U32 R14, RZ, RZ, UR38 ;  /* 0x00000026ff0e7e24 */ /* 0x000fe2000f8e00ff */
[----:B------:R-:W-:Y:S04]  /*5480*/  BSSY B0, `(.L_x_1065) ;  /* 0x0000011000007945 */ /* 0x000fe80003800000 */
[----:B------:R-:W-:-:S04]  /*5490*/  IADD3 R7, -R14, UR42, R13 ;  /* 0x0000002a0e077c10 */ /* 0x000fc8000fffe10d */
        /* <DEDUP_REMOVED lines=10> */
.L_x_1066:
[----:B------:R-:W-:-:S05]  /*5540*/  IMAD.U32 R20, RZ, RZ, UR22 ;  /* 0x00000016ff147e24 */ /* 0x000fca000f8e00ff */
[----:B------:R-:W-:-:S13]  /*5550*/  ISETP.NE.AND P2, PT, R20, 0x1, PT ;  /* 0x000000011400780c */ /* 0x000fda0003f45270 */
[----:B------:R-:W0:Y:S02]  /*5560*/  @P2 LDC.64 R14, c[0x0][0x9e8] ;  /* 0x00027a00ff0e2b82 */ /* 0x000e240000000a00 */
[----:B0-----:R-:W-:-:S05]  /*5570*/  @P2 IMAD.HI.U32 R14, R7, R14, RZ ;  /* 0x0000000e070e2227 */ /* 0x001fca00078e00ff */
[----:B------:R-:W-:-:S07]  /*5580*/  @P2 SHF.R.U32.HI R7, RZ, R15, R14 ;  /* 0x0000000fff072219 */ /* 0x000fce000001160e */
.L_x_1067:
[----:B------:R-:W-:Y:S05]  /*5590*/  BSYNC B0 ;  /* 0x0000000000007941 */ /* 0x000fea0003800000 */
.L_x_1065:
[----:B------:R-:W-:-:S04]  /*55a0*/  IMAD R7, R7, R20, -R0 ;  /* 0x0000001407077224 */ /* 0x000fc800078e0a00 */
[----:B------:R-:W-:-:S05]  /*55b0*/  IMAD R7, R16, -0x2, R7 ;  /* 0xfffffffe10077824 */ /* 0x000fca00078e0207 */
[----:B------:R-:W-:Y:S02]  /*55c0*/  VIADDMNMX R9, R7, R20, R9, PT ;  /* 0x0000001407097246 */ /* 0x000fe40003800109 */
[----:B------:R-:W-:-:S07]  /*55d0*/  VIMNMX R8, R8, R7, !PT ;  /* 0x0000000708087248 */ /* 0x000fce0007fe0100 */
.L_x_1064:
[----:B------:R-:W-:Y:S01]  /*55e0*/  ISETP.GT.AND P2, PT, R4, -0x1, PT ;  /* 0xffffffff0400780c */ /* 0x000fe20003f44270 */
[----:B------:R0:W1:Y:S03]  /*55f0*/  SHFL.IDX PT, R141, R11, 0x1, 0x1c1f ;  /* 0x003c1f000b8d7f89 */ /* 0x00006600000e0000 */
        /* <DEDUP_REMOVED lines=9> */
[----:B0-----:R-:W-:-:S02]  /*5690*/  FSEL R11, R32, -INF , !P5 ;  /* 0xff800000200b7808 */ /* 0x001fc40006800000 */
[----:B------:R-:W-:Y:S01]  /*56a0*/  ISETP.GT.AND P5, PT, R8, 0x20, P2 ;  /* 0x000000200800780c */ /* 0x000fe200017a4270 */
[--C-:B-1----:R-:W-:Y:S01]  /*56b0*/  IMAD.IADD R10, R10, 0x1, R141.reuse ;  /* 0x000000010a0a7824 */ /* 0x102fe200078e028d */
[C---:B------:R-:W-:Y:S01]  /*56c0*/  ISETP.LT.OR P6, PT, R9.reuse, 0x9, P6 ;  /* 0x000000090900780c */ /* 0x040fe200037c1670 */
        /* <DEDUP_REMOVED lines=100> */
.L_x_1070:
[----:B------:R-:W-:-:S05]  /*5d10*/  IMAD.U32 R14, RZ, RZ, UR22 ;  /* 0x00000016ff0e7e24 */ /* 0x000fca000f8e00ff */
[----:B------:R-:W-:-:S13]  /*5d20*/  ISETP.NE.AND P3, PT, R14, 0x1, PT ;  /* 0x000000010e00780c */ /* 0x000fda0003f65270 */
[----:B------:R-:W0:Y:S02]  /*5d30*/  @P3 LDC.64 R8, c[0x0][0x9e8] ;  /* 0x00027a00ff083b82 */ /* 0x000e240000000a00 */
[----:B0-----:R-:W-:-:S05]  /*5d40*/  @P3 IMAD.HI.U32 R8, R141, R8, RZ ;  /* 0x000000088d083227 */ /* 0x001fca00078e00ff */
[----:B------:R-:W-:-:S07]  /*5d50*/  @P3 SHF.R.U32.HI R141, RZ, R9, R8 ;  /* 0x00000009ff8d3219 */ /* 0x000fce0000011608 */
.L_x_1071:
[----:B------:R-:W-:Y:S05]  /*5d60*/  BSYNC B0 ;  /* 0x0000000000007941 */ /* 0x000fea0003800000 */
.L_x_1069:
[----:B------:R-:W-:-:S04]  /*5d70*/  IMAD R141, R141, R14, -R0 ;  /* 0x0000000e8d8d7224 */ /* 0x000fc800078e0a00 */
[----:B------:R-:W-:-:S05]  /*5d80*/  IMAD R141, R16, -0x2, R141 ;  /* 0xfffffffe108d7824 */ /* 0x000fca00078e028d */
[----:B------:R-:W-:Y:S02]  /*5d90*/  VIADDMNMX R10, R141, R14, R10, PT ;  /* 0x0000000e8d0a7246 */ /* 0x000fe4000380010a */
[----:B------:R-:W-:-:S07]  /*5da0*/  VIMNMX R12, R12, R141, !PT ;  /* 0x0000008d0c0c7248 */ /* 0x000fce0007fe0100 */
.L_x_1068:
[----:B------:R-:W-:Y:S01]  /*5db0*/  FMNMX.FTZ R0, R24, R3, !PT ;  /* 0x0000000318007209 */ /* 0x000fe20007810000 */
[----:B------:R-:W-:Y:S01]  /*5dc0*/  UMOV UR46, UR24 ;  /* 0x00000018002e7c82 */ /* 0x000fe20008000000 */
[----:B------:R-:W-:Y:S02]  /*5dd0*/  ISETP.GT.AND P4, PT, R12, 0x1, P2 ;  /* 0x000000010c00780c */ /* 0x000fe40001784270 */
[----:B------:R-:W-:Y:S02]  /*5de0*/  FMNMX.FTZ R0, R25, R0, !PT ;  /* 0x0000000019007209 */ /* 0x000fe40007810000 */
[----:B------:R-:W-:Y:S02]  /*5df0*/  ISETP.LT.OR P4, PT, R10, 0x2, P4 ;  /* 0x000000020a00780c */ /* 0x000fe40002781670 */
        /* <DEDUP_REMOVED lines=13> */
[----:B------:R-:W-:-:S02]  /*5ed0*/  FSEL R35, R35, -INF , !P4 ;  /* 0xff80000023237808 */ /* 0x000fc40006000000 */
[----:B------:R-:W-:Y:S02]  /*5ee0*/  FMNMX.FTZ R0, R41, R0, !PT ;  /* 0x0000000029007209 */ /* 0x000fe40007810000 */
[----:B------:R-:W-:Y:S02]  /*5ef0*/  ISETP.GT.AND P4, PT, R12, 0x20, P2 ;  /* 0x000000200c00780c */ /* 0x000fe40001784270 */
[----:B------:R-:W-:Y:S02]  /*5f00*/  FMNMX.FTZ R0, R21, R0, !PT ;  /* 0x0000000015007209 */ /* 0x000fe40007810000 */
[----:B------:R-:W-:Y:S02]  /*5f10*/  ISETP.LT.OR P4, PT, R10, 0x21, P4 ;  /* 0x000000210a00780c */ /* 0x000fe40002781670 */
[----:B------:R-:W-:Y:S02]  /*5f20*/  FMNMX.FTZ R0, R45, R0, !PT ;  /* 0x000000002d007209 */ /* 0x000fe40007810000 */
[----:B------:R-:W-:-:S02]  /*5f30*/  ISETP.GT.AND P3, PT, R12, 0x9, P2 ;  /* 0x000000090c00780c */ /* 0x000fc40001764270 */
[----:B------:R-:W-:Y:S02]  /*5f40*/  FMNMX.FTZ R0, R121, R0, !PT ;  /* 0x0000000079007209 */ /* 0x000fe40007810000 */
[----:B------:R-:W-:Y:S02]  /*5f50*/  ISETP.GT.AND P5, PT, R12, 0x10, P2 ;  /* 0x000000100c00780c */ /* 0x000fe400017a4270 */
[----:B------:R-:W-:Y:S02]  /*5f60*/  FMNMX.FTZ R0, R49, R0, !PT ;  /* 0x0000000031007209 */ /* 0x000fe40007810000 */
[C---:B------:R-:W-:Y:S02]  /*5f70*/  ISETP.LT.OR P3, PT, R10.reuse, 0xa, P3 ;  /* 0x0000000a0a00780c */ /* 0x040fe40001f61670 */
[----:B------:R-:W-:Y:S02]  /*5f80*/  FMNMX.FTZ R0, R123, R0, !PT ;  /* 0x000000007b007209 */ /* 0x000fe40007810000 */
[----:B------:R-:W-:-:S02]  /*5f90*/  ISETP.LT.OR P5, PT, R10, 0x11, P5 ;  /* 0x000000110a00780c */ /* 0x000fc40002fa1670 */
[----:B------:R-:W-:Y:S02]  /*5fa0*/  FMNMX.FTZ R0, R53, R0, !PT ;  /* 0x0000000035007209 */ /* 0x000fe40007810000 */
[----:B------:R-:W-:Y:S02]  /*5fb0*/  FSEL R31, R31, -INF , !P3 ;  /* 0xff8000001f1f7808 */ /* 0x000fe40005800000 */
[----:B------:R-:W-:Y:S02]  /*5fc0*/  FMNMX.FTZ R0, R125, R0, !PT ;  /* 0x000000007d007209 */ /* 0x000fe40007810000 */
[----:B------:R-:W-:Y:S02]  /*5fd0*/  ISETP.GT.AND P3, PT, R12, 0x18, P2 ;  /* 0x000000180c00780c */ /* 0x000fe40001764270 */
[----:B------:R-:W-:Y:S02]  /*5fe0*/  FMNMX.FTZ R0, R57, R0, !PT ;  /* 0x0000000039007209 */ /* 0x000fe40007810000 */
[----:B------:R-:W-:-:S02]  /*5ff0*/  FSEL R143, R34, -INF , !P5 ;  /* 0xff800000228f7808 */ /* 0x000fc40006800000 */
        /* <DEDUP_REMOVED lines=22> */
[----:B------:R-:W-:-:S04]  /*6160*/  FMNMX.FTZ R0, R81, R0, !PT ;  /* 0x0000000051007209 */ /* 0x000fc80007810000 */
[----:B------:R-:W-:-:S04]  /*6170*/  FMNMX.FTZ R0, R139, R0, !PT ;  /* 0x000000008b007209 */ /* 0x000fc80007810000 */
[----:B------:R-:W-:Y:S02]  /*6180*/  FMNMX.FTZ R8, R85, R0, !PT ;  /* 0x0000000055087209 */ /* 0x000fe40007810000 */
[----:B------:R-:W0:Y:S03]  /*6190*/  LDC R0, c[0x0][0x988] ;  /* 0x00026200ff007b82 */ /* 0x000e260000000800 */
[----:B------:R-:W1:Y:S02]  /*61a0*/  SHFL.BFLY PT, R9, R8, 0x2, 0x1f ;  /* 0x0c401f0008097f89 */ /* 0x000e6400000e0000 */
[----:B-1----:R-:W-:-:S05]  /*61b0*/  FMNMX.FTZ R14, R8, R9, !PT ;  /* 0x00000009080e7209 */ /* 0x002fca0007810000 */
[----:B------:R-:W1:Y:S02]  /*61c0*/  SHFL.BFLY PT, R9, R14, 0x1, 0x1f ;  /* 0x0c201f000e097f89 */ /* 0x000e6400000e0000 */
[----:B-1----:R-:W-:-:S04]  /*61d0*/  FMNMX.FTZ R9, R14, R9, !PT ;  /* 0x000000090e097209 */ /* 0x002fc80007810000 */
[C---:B------:R-:W-:Y:S01]  /*61e0*/  FSETP.NEU.FTZ.AND P6, PT, R9.reuse, -INF , PT ;  /* 0xff8000000900780b */ /* 0x040fe20003fdd000 */
[----:B0-----:R-:W-:-:S05]  /*61f0*/  FMUL.FTZ R8, R9, R0 ;  /* 0x0000000009087220 */ /* 0x001fca0000410000 */
[----:B------:R-:W-:-:S05]  /*6200*/  FSEL R8, R8, RZ, P6 ;  /* 0x000000ff08087208 */ /* 0x000fca0003000000 */
[-CC-:B------:R-:W-:Y:S01]  /*6210*/  FFMA.FTZ R148, R25, R0.reuse, -R8.reuse ;  /* 0x0000000019947223 */ /* 0x180fe20000010808 */
[----:B------:R-:W-:Y:S01]  /*6220*/  FSEL R25, R42, -INF , !P4 ;  /* 0xff8000002a197808 */ /* 0x000fe20006000000 */
[-CC-:B------:R-:W-:Y:S01]  /*6230*/  FFMA.FTZ R150, R7, R0.reuse, -R8.reuse ;  /* 0x0000000007967223 */ /* 0x180fe20000010808 */
[----:B------:R-:W-:Y:S01]  /*6240*/  ISETP.GT.AND P4, PT, R12, RZ, P2 ;  /* 0x000000ff0c00720c */ /* 0x000fe20001784270 */
[-CC-:B------:R-:W-:Y:S01]  /*6250*/  FFMA.FTZ R144, R11, R0.reuse, -R8.reuse ;  /* 0x000000000b907223 */ /* 0x180fe20000010808 */
[----:B------:R-:W-:Y:S01]  /*6260*/  FSEL R7, R46, -INF , !P5 ;  /* 0xff8000002e077808 */ /* 0x000fe20006800000 */
[-CC-:B------:R-:W-:Y:S01]  /*6270*/  FFMA.FTZ R11, R33, R0.reuse, -R8.reuse ;  /* 0x00000000210b7223 */ /* 0x180fe20000010808 */
[----:B------:R-:W-:Y:S01]  /*6280*/  ISETP.LT.OR P4, PT, R10, 0x1, P4 ;  /* 0x000000010a00780c */ /* 0x000fe20002781670 */
[-CC-:B------:R-:W-:Y:S01]  /*6290*/  FFMA.FTZ R146, R13, R0.reuse, -R8.reuse ;  /* 0x000000000d927223 */ /* 0x180fe20000010808 */
[----:B------:R-:W-:Y:S01]  /*62a0*/  ISETP.GT.AND P5, PT, R12, 0x30, P2 ;  /* 0x000000300c00780c */ /* 0x000fe200017a4270 */
[-CC-:B------:R-:W-:Y:S01]  /*62b0*/  FFMA.FTZ R13, R37, R0.reuse, -R8.reuse ;  /* 0x00000000250d7223 */ /* 0x180fe20000010808 */
[----:B------:R-:W-:Y:S01]  /*62c0*/  FSEL R149, R26, -INF , !P4 ;  /* 0xff8000001a957808 */ /* 0x000fe20006000000 */
[-CC-:B------:R-:W-:Y:S01]  /*62d0*/  FFMA.FTZ R140, R15, R0.reuse, -R8.reuse ;  /* 0x000000000f8c7223 */ /* 0x180fe20000010808 */
[----:B------:R-:W-:Y:S01]  /*62e0*/  ISETP.LT.OR P4, PT, R10, 0x2a, P3 ;  /* 0x0000002a0a00780c */ /* 0x000fe20001f81670 */
[--C-:B------:R-:W-:Y:S01]  /*62f0*/  FFMA.FTZ R15, R41, R0, -R8.reuse ;  /* 0x00000000290f7223 */ /* 0x100fe20000010808 */
[----:B------:R-:W-:Y:S01]  /*6300*/  FMNMX.FTZ R14, R149, R2, !PT ;  /* 0x00000002950e7209 */ /* 0x000fe20007810000 */
[-CC-:B------:R-:W-:Y:S01]  /*6310*/  FFMA.FTZ R142, R21, R0.reuse, -R8.reuse ;  /* 0x00000000158e7223 */ /* 0x180fe20000010808 */
[----:B------:R-:W-:Y:S01]  /*6320*/  ISETP.GT.AND P3, PT, R12, 0x31, P2 ;  /* 0x000000310c00780c */ /* 0x000fe20001764270 */
[--C-:B------:R-:W-:Y:S01]  /*6330*/  FFMA.FTZ R21, R45, R0, -R8.reuse ;  /* 0x000000002d157223 */ /* 0x100fe20000010808 */
[----:B------:R-:W-:Y:S01]  /*6340*/  FMNMX.FTZ R14, R27, R14, !PT ;  /* 0x0000000e1b0e7209 */ /* 0x000fe20007810000 */
[-CC-:B------:R-:W-:Y:S01]  /*6350*/  FFMA.FTZ R45, R49, R0.reuse, -R8.reuse ;  /* 0x00000000312d7223 */ /* 0x180fe20000010808 */
[----:B------:R-:W-:Y:S01]  /*6360*/  FSEL R47, R47, -INF , !P4 ;  /* 0xff8000002f2f7808 */ /* 0x000fe20006000000 */
[--C-:B------:R-:W-:Y:S01]  /*6370*/  FFMA.FTZ R136, R121, R0, -R8.reuse ;  /* 0x0000000079887223 */ /* 0x100fe20000010808 */
[----:B------:R-:W-:Y:S01]  /*6380*/  FMNMX.FTZ R14, R141, R14, !PT ;  /* 0x0000000e8d0e7209 */ /* 0x000fe20007810000 */
        /* <DEDUP_REMOVED lines=9> */
[----:B------:R-:W-:Y:S01]  /*6420*/  ISETP.LT.OR P3, PT, R10, 0x32, P3 ;  /* 0x000000320a00780c */ /* 0x000fe20001f61670 */
[--C-:B------:R-:W-:Y:S01]  /*6430*/  FFMA.FTZ R53, R53, R0, -R8.reuse ;  /* 0x0000000035357223 */ /* 0x100fe20000010808 */
[----:B------:R-:W-:Y:S01]  /*6440*/  FMNMX.FTZ R14, R35, R14, !PT ;  /* 0x0000000e230e7209 */ /* 0x000fe20007810000 */
[-CC-:B------:R-:W-:Y:S01]  /*6450*/  FFMA.FTZ R57, R57, R0.reuse, -R8.reuse ;  /* 0x0000000039397223 */ /* 0x180fe20000010808 */
[----:B------:R-:W-:Y:S01]  /*6460*/  FSEL R151, R50, -INF , !P5 ;  /* 0xff80000032977808 */ /* 0x000fe20006800000 */
        /* <DEDUP_REMOVED lines=22> */
[----:B------:R-:W-:Y:S01]  /*65d0*/  FFMA.FTZ R122, R139, R0, -R8 ;  /* 0x000000008b7a7223 */ /* 0x000fe20000010808 */
[----:B------:R-:W-:Y:S01]  /*65e0*/  FSEL R33, R54, -INF , !P4 ;  /* 0xff80000036217808 */ /* 0x000fe20006000000 */
[----:B------:R-:W-:Y:S01]  /*65f0*/  MUFU.EX2 R145, R145 ;  /* 0x0000009100917308 */ /* 0x000fe20000000800 */
[----:B------:R-:W-:-:S02]  /*6600*/  FMNMX.FTZ R14, R151, R14, !PT ;  /* 0x0000000e970e7209 */ /* 0x000fc40007810000 */
[----:B------:R-:W-:Y:S02]  /*6610*/  ISETP.GT.AND P4, PT, R12, 0x41, P2 ;  /* 0x000000410c00780c */ /* 0x000fe40001784270 */
[----:B------:R-:W-:Y:S02]  /*6620*/  FMNMX.FTZ R14, R51, R14, !PT ;  /* 0x0000000e330e7209 */ /* 0x000fe40007810000 */
[----:B------:R-:W-:Y:S01]  /*6630*/  FSEL R55, R55, -INF , !P5 ;  /* 0xff80000037377808 */ /* 0x000fe20006800000 */
[----:B------:R-:W-:Y:S01]  /*6640*/  MUFU.EX2 R148, R148 ;  /* 0x0000009400947308 */ /* 0x000fe20000000800 */
[----:B------:R-:W-:Y:S02]  /*6650*/  ISETP.LT.OR P3, PT, R10, 0x41, P3 ;  /* 0x000000410a00780c */ /* 0x000fe40001f61670 */
[----:B------:R-:W-:Y:S02]  /*6660*/  FMNMX.FTZ R14, R33, R14, !PT ;  /* 0x0000000e210e7209 */ /* 0x000fe40007810000 */
[----:B------:R-:W-:-:S02]  /*6670*/  ISETP.GT.AND P5, PT, R12, 0x48, P2 ;  /* 0x000000480c00780c */ /* 0x000fc400017a4270 */
        /* <DEDUP_REMOVED lines=8> */
[----:B------:R-:W-:Y:S02]  /*6700*/  FMNMX.FTZ R14, R37, R14, !PT ;  /* 0x0000000e250e7209 */ /* 0x000fe40007810000 */
[----:B------:R-:W-:Y:S02]  /*6710*/  ISETP.GT.AND P4, PT, R12, 0x50, P2 ;  /* 0x000000500c00780c */ /* 0x000fe40001784270 */
[----:B------:R-:W-:Y:S01]  /*6720*/  ISETP.LT.OR P3, PT, R10, 0x4a, P3 ;  /* 0x0000004a0a00780c */ /* 0x000fe20001f61670 */
[----:B------:R-:W-:Y:S01]  /*6730*/  MUFU.EX2 R144, R144 ;  /* 0x0000009000907308 */ /* 0x000fe20000000800 */
[----:B------:R-:W-:Y:S02]  /*6740*/  FSEL R41, R62, -INF , !P5 ;  /* 0xff8000003e297808 */ /* 0x000fe40006800000 */
[----:B------:R-:W-:Y:S02]  /*6750*/  FMNMX.FTZ R14, R59, R14, !PT ;  /* 0x0000000e3b0e7209 */ /* 0x000fe40007810000 */
[----:B------:R-:W-:-:S02]  /*6760*/  ISETP.GT.AND P5, PT, R12, 0x51, P2 ;  /* 0x000000510c00780c */ /* 0x000fc400017a4270 */
[----:B------:R-:W-:Y:S01]  /*6770*/  FSEL R63, R63, -INF , !P3 ;  /* 0xff8000003f3f7808 */ /* 0x000fe20005800000 */
[----:B------:R-:W-:Y:S01]  /*6780*/  MUFU.EX2 R11, R11 ;  /* 0x0000000b000b7308 */ /* 0x000fe20000000800 */
[----:B------:R-:W-:Y:S02]  /*6790*/  ISETP.LT.OR P4, PT, R10, 0x51, P4 ;  /* 0x000000510a00780c */ /* 0x000fe40002781670 */
[----:B------:R-:W-:Y:S02]  /*67a0*/  FMNMX.FTZ R14, R41, R14, !PT ;  /* 0x0000000e290e7209 */ /* 0x000fe40007810000 */
[----:B------:R-:W-:Y:S02]  /*67b0*/  ISETP.GT.AND P3, PT, R12, 0x58, P2 ;  /* 0x000000580c00780c */ /* 0x000fe40001764270 */
[----:B------:R-:W-:Y:S01]  /*67c0*/  ISETP.LT.OR P5, PT, R10, 0x52, P5 ;  /* 0x000000520a00780c */ /* 0x000fe20002fa1670 */
[----:B------:R-:W-:Y:S01]  /*67d0*/  MUFU.EX2 R146, R146 ;  /* 0x0000009200927308 */ /* 0x000fe20000000800 */
[----:B------:R-:W-:-:S02]  /*67e0*/  FSEL R66, R66, -INF , !P4 ;  /* 0xff80000042427808 */ /* 0x000fc40006000000 */
[----:B------:R-:W-:Y:S02]  /*67f0*/  FMNMX.FTZ R49, R63, R14, !PT ;  /* 0x0000000e3f317209 */ /* 0x000fe40007810000 */
[----:B------:R-:W-:Y:S02]  /*6800*/  ISETP.GT.AND P4, PT, R12, 0x59, P2 ;  /* 0x000000590c00780c */ /* 0x000fe40001784270 */
        /* <DEDUP_REMOVED lines=40> */
[----:B------:R-:W-:Y:S01]  /*6a90*/  ISETP.LT.OR P5, PT, R10, 0x79, P5 ;  /* 0x000000790a00780c */ /* 0x000fe20002fa1670 */
[----:B------:R-:W-:Y:S01]  /*6aa0*/  MUFU.EX2 R53, R53 ;  /* 0x0000003500357308 */ /* 0x000fe20000000800 */
[----:B------:R-:W-:-:S02]  /*6ab0*/  FSEL R83, R83, -INF , !P4 ;  /* 0xff80000053537808 */ /* 0x000fc40006000000 */
[----:B------:R-:W-:Y:S02]  /*6ac0*/  FMNMX.FTZ R14, R125, R14, !PT ;  /* 0x0000000e7d0e7209 */ /* 0x000fe40007810000 */
[----:B------:R-:W-:Y:S02]  /*6ad0*/  ISETP.LT.OR P2, PT, R10, 0x7a, P2 ;  /* 0x0000007a0a00780c */ /* 0x000fe40001741670 */
[----:B------:R-:W-:Y:S01]  /*6ae0*/  FSEL R86, R86, -INF , !P5 ;  /* 0xff80000056567808 */ /* 0x000fe20006800000 */
[----:B------:R-:W-:Y:S01]  /*6af0*/  MUFU.EX2 R132, R132 ;  /* 0x0000008400847308 */ /* 0x000fe20000000800 */
[----:B------:R-:W-:Y:S02]  /*6b00*/  FMNMX.FTZ R49, R83, R14, !PT ;  /* 0x0000000e53317209 */ /* 0x000fe40007810000 */
[----:B------:R-:W-:Y:S02]  /*6b10*/  FSEL R87, R87, -INF , !P2 ;  /* 0xff80000057577808 */ /* 0x000fe40005000000 */
[----:B------:R-:W-:-:S02]  /*6b20*/  FMNMX.FTZ R10, R86, R49, !PT ;  /* 0x00000031560a7209 */ /* 0x000fc40007810000 */
[----:B------:R-:W-:Y:S01]  /*6b30*/  FSEL R12, R9, RZ, P6 ;  /* 0x000000ff090c7208 */ /* 0x000fe20003000000 */
[----:B------:R-:W-:Y:S01]  /*6b40*/  MUFU.EX2 R57, R57 ;  /* 0x0000003900397308 */ /* 0x000fe20000000800 */
[----:B------:R-:W-:-:S03]  /*6b50*/  FMNMX.FTZ R10, R87, R10, !PT ;  /* 0x0000000a570a7209 */ /* 0x000fc60007810000 */
[----:B------:R-:W-:Y:S01]  /*6b60*/  FADD.FTZ R127, -R12, R3 ;  /* 0x000000030c7f7221 */ /* 0x000fe20000010100 */
[-C--:B------:R-:W-:Y:S01]  /*6b70*/  FFMA.FTZ R3, R85, R0.reuse, -R8 ;  /* 0x0000000055037223 */ /* 0x080fe20000010808 */
[----:B------:R-:W0:Y:S02]  /*6b80*/  SHFL.BFLY PT, R49, R10, 0x2, 0x1f ;  /* 0x0c401f000a317f89 */ /* 0x000e2400000e0000 */
[----:B------:R-:W-:Y:S01]  /*6b90*/  FMUL.FTZ R8, R127, R0 ;  /* 0x000000007f087220 */ /* 0x000fe20000410000 */
[----:B------:R-:W-:Y:S08]  /*6ba0*/  MUFU.EX2 R134, R134 ;  /* 0x0000008600867308 */ /* 0x000ff00000000800 */
[----:B------:R-:W1:Y:S08]  /*6bb0*/  MUFU.EX2 R8, R8 ;  /* 0x0000000800087308 */ /* 0x000e700000000800 */
[----:B------:R-:W-:Y:S01]  /*6bc0*/  MUFU.EX2 R61, R61 ;  /* 0x0000003d003d7308 */ /* 0x000fe20000000800 */
[----:B0-----:R-:W-:-:S07]  /*6bd0*/  FMNMX.FTZ R49, R10, R49, !PT ;  /* 0x000000310a317209 */ /* 0x001fce0007810000 */
[----:B------:R-:W-:Y:S01]  /*6be0*/  MUFU.EX2 R128, R128 ;  /* 0x0000008000807308 */ /* 0x000fe20000000800 */
[-C--:B-1----:R-:W-:Y:S01]  /*6bf0*/  FMUL.FTZ R88, R88, R8.reuse ;  /* 0x0000000858587220 */ /* 0x082fe20000410000 */
[----:B------:R-:W0:Y:S01]  /*6c00*/  SHFL.BFLY PT, R10, R49, 0x1, 0x1f ;  /* 0x0c201f00310a7f89 */ /* 0x000e2200000e0000 */
[-C--:B------:R-:W-:Y:S01]  /*6c10*/  FMUL.FTZ R89, R89, R8.reuse ;  /* 0x0000000859597220 */ /* 0x080fe20000410000 */
[-C--:B------:R-:W-:Y:S01]  /*6c20*/  FMUL.FTZ R92, R92, R8.reuse ;  /* 0x000000085c5c7220 */ /* 0x080fe20000410000 */
[-C--:B------:R-:W-:Y:S01]  /*6c30*/  FMUL.FTZ R93, R93, R8.reuse ;  /* 0x000000085d5d7220 */ /* 0x080fe20000410000 */
[-C--:B------:R-:W-:Y:S01]  /*6c40*/  FMUL.FTZ R96, R96, R8.reuse ;  /* 0x0000000860607220 */ /* 0x080fe20000410000 */
[-C--:B------:R-:W-:Y:S01]  /*6c50*/  FMUL.FTZ R97, R97, R8.reuse ;  /* 0x0000000861617220 */ /* 0x080fe20000410000 */
[----:B------:R-:W-:Y:S01]  /*6c60*/  MUFU.EX2 R65, R65 ;  /* 0x0000004100417308 */ /* 0x000fe20000000800 */
[-C--:B------:R-:W-:Y:S01]  /*6c70*/  FMUL.FTZ R100, R100, R8.reuse ;  /* 0x0000000864647220 */ /* 0x080fe20000410000 */
[-C--:B------:R-:W-:Y:S01]  /*6c80*/  FMUL.FTZ R101, R101, R8.reuse ;  /* 0x0000000865657220 */ /* 0x080fe20000410000 */
        /* <DEDUP_REMOVED lines=8> */
[----:B------:R-:W-:-:S05]  /*6d10*/  FMUL.FTZ R117, R117, R8 ;  /* 0x0000000875757220 */ /* 0x000fca0000410000 */
[----:B------:R-:W-:Y:S01]  /*6d20*/  MUFU.EX2 R69, R69 ;  /* 0x0000004500457308 */ /* 0x000fe20000000800 */
[----:B0-----:R-:W-:-:S04]  /*6d30*/  FMNMX.FTZ R49, R49, R10, !PT ;  /* 0x0000000a31317209 */ /* 0x001fc80007810000 */
[C---:B------:R-:W-:Y:S01]  /*6d40*/  FSETP.NEU.FTZ.AND P2, PT, R49.reuse, -INF , PT ;  /* 0xff8000003100780b */ /* 0x040fe20003f5d000 */
[----:B------:R-:W-:Y:S02]  /*6d50*/  FMUL.FTZ R32, R49, R0 ;  /* 0x0000000031207220 */ /* 0x000fe40000410000 */
[----:B------:R-:W-:Y:S03]  /*6d60*/  MUFU.EX2 R124, R124 ;  /* 0x0000007c007c7308 */ /* 0x000fe60000000800 */
[----:B------:R-:W-:-:S05]  /*6d70*/  FSEL R32, R32, RZ, P2 ;  /* 0x000000ff20207208 */ /* 0x000fca0001000000 */
[----:B------:R-:W-:Y:S01]  /*6d80*/  MUFU.EX2 R73, R73 ;  /* 0x0000004900497308 */ /* 0x000fe20000000800 */
[-CC-:B------:R-:W-:Y:S01]  /*6d90*/  FFMA.FTZ R14, R143, R0.reuse, -R32.reuse ;  /* 0x000000008f0e7223 */ /* 0x180fe20000010820 */
[--C-:B------:R-:W-:Y:S01]  /*6da0*/  FFMA.FTZ R143, R7, R0, -R32.reuse ;  /* 0x00000000078f7223 */ /* 0x100fe20000010820 */
[----:B------:R-:W-:Y:S01]  /*6db0*/  FFMA.FTZ R7, R8, R6, R145 ;  /* 0x0000000608077223 */ /* 0x000fe20000010091 */
[-CC-:B------:R-:W-:Y:S01]  /*6dc0*/  FFMA.FTZ R12, R141, R0.reuse, -R32.reuse ;  /* 0x000000008d0c7223 */ /* 0x180fe20000010820 */
[-CC-:B------:R-:W-:Y:S01]  /*6dd0*/  FFMA.FTZ R141, R25, R0.reuse, -R32.reuse ;  /* 0x00000000198d7223 */ /* 0x180fe20000010820 */
[-CC-:B------:R-:W-:Y:S01]  /*6de0*/  FFMA.FTZ R149, R149, R0.reuse, -R32.reuse ;  /* 0x0000000095957223 */ /* 0x180fe20000010820 */
[----:B------:R-:W-:Y:S01]  /*6df0*/  FADD.FTZ R7, R148, R7 ;  /* 0x0000000794077221 */ /* 0x000fe20000010000 */
[-CC-:B------:R-:W-:Y:S01]  /*6e00*/  FFMA.FTZ R10, R27, R0.reuse, -R32.reuse ;  /* 0x000000001b0a7223 */ /* 0x180fe20000010820 */
[-CC-:B------:R-:W-:Y:S01]  /*6e10*/  FFMA.FTZ R27, R31, R0.reuse, -R32.reuse ;  /* 0x000000001f1b7223 */ /* 0x180fe20000010820 */
[----:B------:R-:W-:Y:S01]  /*6e20*/  MUFU.EX2 R12, R12 ;  /* 0x0000000c000c7308 */ /* 0x000fe20000000800 */
[----:B------:R-:W-:Y:S01]  /*6e30*/  FADD.FTZ R6, R150, R7 ;  /* 0x0000000796067221 */ /* 0x000fe20000010000 */
[----:B------:R-:W-:Y:S01]  /*6e40*/  FSEL R7, R49, RZ, P2 ;  /* 0x000000ff31077208 */ /* 0x000fe20001000000 */
[-CC-:B------:R-:W-:Y:S01]  /*6e50*/  FFMA.FTZ R31, R35, R0.reuse, -R32.reuse ;  /* 0x00000000231f7223 */ /* 0x180fe20000010820 */
[-C--:B------:R-:W-:Y:S01]  /*6e60*/  FFMA.FTZ R147, R147, R0.reuse, -R32 ;  /* 0x0000000093937223 */ /* 0x080fe20000010820 */
[----:B------:R-:W-:Y:S01]  /*6e70*/  FADD.FTZ R25, R29, R6 ;  /* 0x000000061d197221 */ /* 0x000fe20000010000 */
[-C--:B------:R-:W-:Y:S01]  /*6e80*/  FFMA.FTZ R20, R39, R0.reuse, -R32 ;  /* 0x0000000027147223 */ /* 0x080fe20000010820 */
[----:B------:R-:W-:Y:S01]  /*6e90*/  FADD.FTZ R7, -R7, R2 ;  /* 0x0000000207077221 */ /* 0x000fe20000010100 */
[----:B------:R-:W-:Y:S01]  /*6ea0*/  MUFU.EX2 R149, R149 ;  /* 0x0000009500957308 */ /* 0x000fe20000000800 */
[----:B------:R-:W-:Y:S01]  /*6eb0*/  FADD.FTZ R6, R144, R25 ;  /* 0x0000001990067221 */ /* 0x000fe20000010000 */
[-CC-:B------:R-:W-:Y:S01]  /*6ec0*/  FFMA.FTZ R24, R43, R0.reuse, -R32.reuse ;  /* 0x000000002b187223 */ /* 0x180fe20000010820 */
[-C--:B------:R-:W-:Y:S01]  /*6ed0*/  FMUL.FTZ R2, R7, R0.reuse ;  /* 0x0000000007027220 */ /* 0x080fe20000410000 */
[-C--:B------:R-:W-:Y:S01]  /*6ee0*/  FFMA.FTZ R26, R47, R0.reuse, -R32 ;  /* 0x000000002f1a7223 */ /* 0x080fe20000010820 */
[----:B------:R-:W-:Y:S01]  /*6ef0*/  FADD.FTZ R25, R11, R6 ;  /* 0x000000060b197221 */ /* 0x000fe20000010000 */
[-CC-:B------:R-:W-:Y:S01]  /*6f00*/  FFMA.FTZ R137, R151, R0.reuse, -R32.reuse ;  /* 0x0000000097897223 */ /* 0x180fe20000010820 */
[----:B------:R-:W-:Y:S01]  /*6f10*/  FFMA.FTZ R28, R51, R0, -R32 ;  /* 0x00000000331c7223 */ /* 0x000fe20000010820 */
[----:B------:R-:W-:Y:S01]  /*6f20*/  MUFU.EX2 R10, R10 ;  /* 0x0000000a000a7308 */ /* 0x000fe20000000800 */
[----:B------:R-:W-:Y:S01]  /*6f30*/  FADD.FTZ R6, R146, R25 ;  /* 0x0000001992067221 */ /* 0x000fe20000010000 */
[----:B------:R-:W-:-:S02]  /*6f40*/  IMAD.U32 R25, RZ, RZ, UR37 ;  /* 0x00000025ff197e24 */ /* 0x000fc4000f8e00ff */
[-CC-:B------:R-:W-:Y:S01]  /*6f50*/  FFMA.FTZ R139, R33, R0.reuse, -R32.reuse ;  /* 0x00000000218b7223 */ /* 0x180fe20000010820 */
[-C--:B------:R-:W-:Y:S01]  /*6f60*/  FFMA.FTZ R30, R55, R0.reuse, -R32 ;  /* 0x00000000371e7223 */ /* 0x080fe20000010820 */
[----:B------:R-:W-:Y:S01]  /*6f70*/  FADD.FTZ R7, R13, R6 ;  /* 0x000000060d077221 */ /* 0x000fe20000010000 */
[-CC-:B------:R-:W-:Y:S01]  /*6f80*/  FFMA.FTZ R133, R37, R0.reuse, -R32.reuse ;  /* 0x0000000025857223 */ /* 0x180fe20000010820 */
[----:B------:R-:W-:Y:S01]  /*6f90*/  @!P1 LEA R25, R25, UR45, 0x3 ;  /* 0x0000002d19199c11 */ /* 0x000fe2000f8e18ff */
[----:B------:R-:W0:Y:S01]  /*6fa0*/  MUFU.EX2 R2, R2 ;  /* 0x0000000200027308 */ /* 0x000e220000000800 */
[----:B------:R-:W-:Y:S01]  /*6fb0*/  FADD.FTZ R6, R140, R7 ;  /* 0x000000078c067221 */ /* 0x000fe20000010000 */
[----:B------:R-:W-:Y:S01]  /*6fc0*/  FFMA.FTZ R34, R59, R0, -R32 ;  /* 0x000000003b227223 */ /* 0x000fe20000010820 */
[----:B------:R-:W-:Y:S01]  /*6fd0*/  F2FP.BF16.F32.PACK_AB R144, R11, R144 ;  /* 0x000000900b90723e */ /* 0x000fe200000010ff */
[----:B------:R-:W-:Y:S02]  /*6fe0*/  @!P1 VIADD R25, R25, 0x16860 ;  /* 0x0001686019199836 */ /* 0x000fe40000000000 */
[----:B------:R-:W-:Y:S01]  /*6ff0*/  FADD.FTZ R7, R15, R6 ;  /* 0x000000060f077221 */ /* 0x000fe20000010000 */
[-CC-:B------:R-:W-:Y:S01]  /*7000*/  FFMA.FTZ R135, R41, R0.reuse, -R32.reuse ;  /* 0x0000000029877223 */ /* 0x180fe20000010820 */
[-CC-:B------:R-:W-:Y:S01]  /*7010*/  FFMA.FTZ R36, R63, R0.reuse, -R32.reuse ;  /* 0x000000003f247223 */ /* 0x180fe20000010820 */
[----:B------:R-:W1:Y:S01]  /*7020*/  MUFU.EX2 R27, R27 ;  /* 0x0000001b001b7308 */ /* 0x000e620000000800 */
[----:B------:R-:W-:Y:S01]  /*7030*/  FADD.FTZ R6, R142, R7 ;  /* 0x000000078e067221 */ /* 0x000fe20000010000 */
[----:B------:R-:W-:Y:S01]  /*7040*/  @!P1 PRMT R25, RZ, 0x654, R25 ;  /* 0x00000654ff199816 */ /* 0x000fe20000000019 */
[-CC-:B------:R-:W-:Y:S01]  /*7050*/  FFMA.FTZ R129, R66, R0.reuse, -R32.reuse ;  /* 0x0000000042817223 */ /* 0x180fe20000010820 */
[-C--:B------:R-:W-:Y:S01]  /*7060*/  FFMA.FTZ R38, R67, R0.reuse, -R32 ;  /* 0x0000000043267223 */ /* 0x080fe20000010820 */
[----:B------:R-:W-:Y:S01]  /*7070*/  FADD.FTZ R7, R21, R6 ;  /* 0x0000000615077221 */ /* 0x000fe20000010000 */
[----:B------:R2:W-:Y:S01]  /*7080*/  @!P1 SYNCS.ARRIVE.TRANS64.RED.A1T0 RZ, [R25+URZ], RZ ;  /* 0x000000ff19ff99a7 */ /* 0x0005e2000810043f */
[-CC-:B------:R-:W-:Y:S01]  /*7090*/  FFMA.FTZ R131, R121, R0.reuse, -R32.reuse ;  /* 0x0000000079837223 */ /* 0x180fe20000010820 */
[----:B------:R-:W3:Y:S01]  /*70a0*/  MUFU.EX2 R14, R14 ;  /* 0x0000000e000e7308 */ /* 0x000ee20000000800 */
[----:B0-----:R-:W-:Y:S01]  /*70b0*/  FFMA.FTZ R5, R2, R5, R149 ;  /* 0x0000000502057223 */ /* 0x001fe20000010095 */
[----:B------:R-:W-:Y:S01]  /*70c0*/  FADD.FTZ R6, R136, R7 ;  /* 0x0000000788067221 */ /* 0x000fe20000010000 */
[-CC-:B------:R-:W-:Y:S01]  /*70d0*/  FFMA.FTZ R75, R75, R0.reuse, -R32.reuse ;  /* 0x000000004b4b7223 */ /* 0x180fe20000010820 */
[-C--:B------:R-:W-:Y:S01]  /*70e0*/  FFMA.FTZ R123, R123, R0.reuse, -R32 ;  /* 0x000000007b7b7223 */ /* 0x080fe20000010820 */
[----:B------:R-:W-:Y:S01]  /*70f0*/  FADD.FTZ R5, R10, R5 ;  /* 0x000000050a057221 */ /* 0x000fe20000010000 */
[----:B------:R-:W-:Y:S01]  /*7100*/  FADD.FTZ R7, R45, R6 ;  /* 0x000000062d077221 */ /* 0x000fe20000010000 */
[-CC-:B------:R-:W-:Y:S01]  /*7110*/  FFMA.FTZ R79, R79, R0.reuse, -R32.reuse ;  /* 0x000000004f4f7223 */ /* 0x180fe20000010820 */
[----:B------:R-:W0:Y:S01]  /*7120*/  MUFU.EX2 R31, R31 ;  /* 0x0000001f001f7308 */ /* 0x000e220000000800 */
[----:B------:R-:W-:Y:S01]  /*7130*/  FADD.FTZ R6, R12, R5 ;  /* 0x000000050c067221 */ /* 0x000fe20000010000 */
[----:B------:R-:W-:Y:S01]  /*7140*/  FADD.FTZ R40, R138, R7 ;  /* 0x000000078a287221 */ /* 0x000fe20000010000 */
[-CC-:B------:R-:W-:Y:S01]  /*7150*/  FFMA.FTZ R5, R74, R0.reuse, -R32.reuse ;  /* 0x000000004a057223 */ /* 0x180fe20000010820 */
[-C--:B------:R-:W-:Y:S01]  /*7160*/  FFMA.FTZ R125, R125, R0.reuse, -R32 ;  /* 0x000000007d7d7223 */ /* 0x080fe20000010820 */
[----:B-1----:R-:W-:Y:S01]  /*7170*/  FADD.FTZ R7, R27, R6 ;  /* 0x000000061b077221 */ /* 0x002fe20000010000 */
[----:B--2---:R-:W-:Y:S01]  /*7180*/  FADD.FTZ R25, R53, R40 ;  /* 0x0000002835197221 */ /* 0x004fe20000010000 */
[-CC-:B------:R-:W-:Y:S01]  /*7190*/  FFMA.FTZ R40, R71, R0.reuse, -R32.reuse ;  /* 0x0000000047287223 */ /* 0x180fe20000010820 */
[----:B------:R-:W1:Y:S01]  /*71a0*/  MUFU.EX2 R147, R147 ;  /* 0x0000009300937308 */ /* 0x000e620000000800 */
[----:B---3--:R-:W-:Y:S01]  /*71b0*/  FADD.FTZ R6, R14, R7 ;  /* 0x000000070e067221 */ /* 0x008fe20000010000 */
[----:B------:R-:W-:Y:S01]  /*71c0*/  FADD.FTZ R42, R132, R25 ;  /* 0x00000019842a7221 */ /* 0x000fe20000010000 */
[-CC-:B------:R-:W-:Y:S01]  /*71d0*/  FFMA.FTZ R83, R83, R0.reuse, -R32.reuse ;  /* 0x0000000053537223 */ /* 0x180fe20000010820 */
[-CC-:B------:R-:W-:Y:S01]  /*71e0*/  FFMA.FTZ R86, R86, R0.reuse, -R32.reuse ;  /* 0x0000000056567223 */ /* 0x180fe20000010820 */
[----:B------:R-:W-:Y:S01]  /*71f0*/  FFMA.FTZ R32, R87, R0, -R32 ;  /* 0x0000000057207223 */ /* 0x000fe20000010820 */
[----:B------:R-:W-:Y:S01]  /*7200*/  FADD.FTZ R25, R57, R42 ;  /* 0x0000002a39197221 */ /* 0x000fe20000010000 */
[----:B------:R-:W-:Y:S01]  /*7210*/  ISETP.GT.AND P2, PT, R4, UR26, PT ;  /* 0x0000001a04007c0c */ /* 0x000fe2000bf44270 */
[----:B------:R-:W2:Y:S01]  /*7220*/  MUFU.EX2 R20, R20 ;  /* 0x0000001400147308 */ /* 0x000ea20000000800 */
[----:B0-----:R-:W-:Y:S01]  /*7230*/  FADD.FTZ R6, R31, R6 ;  /* 0x000000061f067221 */ /* 0x001fe20000010000 */
[----:B------:R-:W-:Y:S01]  /*7240*/  FADD.FTZ R42, R134, R25 ;  /* 0x00000019862a7221 */ /* 0x000fe20000010000 */
[----:B------:R-:W-:Y:S01]  /*7250*/  UMOV UR37, UR25 ;  /* 0x0000001900257c82 */ /* 0x000fe20008000000 */
[----:B------:R-:W-:Y:S01]  /*7260*/  F2FP.BF16.F32.PACK_AB R148, R148, R145 ;  /* 0x000000919494723e */ /* 0x000fe200000010ff */
[-C--:B------:R-:W-:Y:S01]  /*7270*/  FMUL.FTZ R90, R90, R2.reuse ;  /* 0x000000025a5a7220 */ /* 0x080fe20000410000 */
[----:B------:R-:W-:Y:S01]  /*7280*/  FADD.FTZ R25, R61, R42 ;  /* 0x0000002a3d197221 */ /* 0x000fe20000010000 */
[-C--:B------:R-:W-:Y:S01]  /*7290*/  FMUL.FTZ R91, R91, R2.reuse ;  /* 0x000000025b5b7220 */ /* 0x080fe20000410000 */
[----:B------:R-:W0:Y:S01]  /*72a0*/  MUFU.EX2 R141, R141 ;  /* 0x0000008d008d7308 */ /* 0x000e220000000800 */
[----:B-1----:R-:W-:Y:S01]  /*72b0*/  FADD.FTZ R7, R147, R6 ;  /* 0x0000000693077221 */ /* 0x002fe20000010000 */
[----:B------:R-:W-:Y:S01]  /*72c0*/  FADD.FTZ R42, R128, R25 ;  /* 0x00000019802a7221 */ /* 0x000fe20000010000 */
[-C--:B------:R-:W-:Y:S01]  /*72d0*/  FMUL.FTZ R94, R94, R2.reuse ;  /* 0x000000025e5e7220 */ /* 0x080fe20000410000 */
[-C--:B------:R-:W-:Y:S01]  /*72e0*/  FMUL.FTZ R95, R95, R2.reuse ;  /* 0x000000025f5f7220 */ /* 0x080fe20000410000 */
[-C--:B------:R-:W-:Y:S01]  /*72f0*/  FMUL.FTZ R98, R98, R2.reuse ;  /* 0x0000000262627220 */ /* 0x080fe20000410000 */
[----:B------:R-:W-:Y:S01]  /*7300*/  FADD.FTZ R25, R65, R42 ;  /* 0x0000002a41197221 */ /* 0x000fe20000010000 */
[-C--:B------:R-:W-:Y:S01]  /*7310*/  FMUL.FTZ R99, R99, R2.reuse ;  /* 0x0000000263637220 */ /* 0x080fe20000410000 */
[----:B------:R-:W1:Y:S01]  /*7320*/  MUFU.EX2 R24, R24 ;  /* 0x0000001800187308 */ /* 0x000e620000000800 */
[----:B--2---:R-:W-:Y:S01]  /*7330*/  FADD.FTZ R6, R20, R7 ;  /* 0x0000000714067221 */ /* 0x004fe20000010000 */
[----:B------:R-:W-:Y:S01]  /*7340*/  FADD.FTZ R42, R130, R25 ;  /* 0x00000019822a7221 */ /* 0x000fe20000010000 */
[-C--:B------:R-:W-:Y:S01]  /*7350*/  FMUL.FTZ R102, R102, R2.reuse ;  /* 0x0000000266667220 */ /* 0x080fe20000410000 */
[-C--:B------:R-:W-:Y:S01]  /*7360*/  FMUL.FTZ R103, R103, R2.reuse ;  /* 0x0000000267677220 */ /* 0x080fe20000410000 */
[-C--:B------:R-:W-:Y:S01]  /*7370*/  FMUL.FTZ R106, R106, R2.reuse ;  /* 0x000000026a6a7220 */ /* 0x080fe20000410000 */
[----:B------:R-:W-:Y:S01]  /*7380*/  FADD.FTZ R11, R69, R42 ;  /* 0x0000002a450b7221 */ /* 0x000fe20000010000 */
[-C--:B------:R-:W-:Y:S01]  /*7390*/  FMUL.FTZ R107, R107, R2.reuse ;  /* 0x000000026b6b7220 */ /* 0x080fe20000410000 */
[----:B------:R-:W2:Y:S01]  /*73a0*/  MUFU.EX2 R143, R143 ;  /* 0x0000008f008f7308 */ /* 0x000ea20000000800 */
[----:B0-----:R-:W-:Y:S01]  /*73b0*/  FADD.FTZ R7, R141, R6 ;  /* 0x000000068d077221 */ /* 0x001fe20000010000 */
[----:B------:R-:W-:Y:S01]  /*73c0*/  FADD.FTZ R42, R124, R11 ;  /* 0x0000000b7c2a7221 */ /* 0x000fe20000010000 */
[-C--:B------:R-:W-:Y:S01]  /*73d0*/  FMUL.FTZ R110, R110, R2.reuse ;  /* 0x000000026e6e7220 */ /* 0x080fe20000410000 */
[-C--:B------:R-:W-:Y:S01]  /*73e0*/  FMUL.FTZ R111, R111, R2.reuse ;  /* 0x000000026f6f7220 */ /* 0x080fe20000410000 */
[-C--:B------:R-:W-:Y:S01]  /*73f0*/  FMUL.FTZ R114, R114, R2.reuse ;  /* 0x0000000272727220 */ /* 0x080fe20000410000 */
[----:B------:R-:W-:Y:S01]  /*7400*/  FADD.FTZ R11, R73, R42 ;  /* 0x0000002a490b7221 */ /* 0x000fe20000010000 */
[-C--:B------:R-:W-:Y:S01]  /*7410*/  FMUL.FTZ R115, R115, R2.reuse ;  /* 0x0000000273737220 */ /* 0x080fe20000410000 */
[----:B------:R-:W0:Y:S01]  /*7420*/  MUFU.EX2 R26, R26 ;  /* 0x0000001a001a7308 */ /* 0x000e220000000800 */
[----:B-1----:R-:W-:Y:S01]  /*7430*/  FADD.FTZ R6, R24, R7 ;  /* 0x0000000718067221 */ /* 0x002fe20000010000 */
[-C--:B------:R-:W-:Y:S01]  /*7440*/  FMUL.FTZ R118, R118, R2.reuse ;  /* 0x0000000276767220 */ /* 0x080fe20000410000 */
[----:B------:R-:W-:Y:S01]  /*7450*/  FMUL.FTZ R119, R119, R2 ;  /* 0x0000000277777220 */ /* 0x000fe20000410000 */
[----:B------:R-:W-:Y:S01]  /*7460*/  F2FP.BF16.F32.PACK_AB R150, R29, R150 ;  /* 0x000000961d96723e */ /* 0x000fe200000010ff */
[----:B------:R-:W-:Y:S01]  /*7470*/  VIADD R4, R4, 0xffffffff ;  /* 0xffffffff04047836 */ /* 0x000fe20000000000 */
[----:B------:R-:W-:Y:S01]  /*7480*/  F2FP.BF16.F32.PACK_AB R146, R13, R146 ;  /* 0x000000920d92723e */ /* 0x000fe200000010ff */
[----:B------:R-:W-:Y:S01]  /*7490*/  IMAD.MOV.U32 R2, RZ, RZ, R49 ;  /* 0x000000ffff027224 */ /* 0x000fe200078e0031 */
[----:B------:R-:W1:Y:S01]  /*74a0*/  MUFU.EX2 R137, R137 ;  /* 0x0000008900897308 */ /* 0x000e620000000800 */
[----:B--2---:R-:W-:Y:S01]  /*74b0*/  FADD.FTZ R7, R143, R6 ;  /* 0x000000068f077221 */ /* 0x004fe20000010000 */
[----:B------:R-:W-:-:S02]  /*74c0*/  F2FP.BF16.F32.PACK_AB R140, R15, R140 ;  /* 0x0000008c0f8c723e */ /* 0x000fc400000010ff */
[----:B------:R-:W-:Y:S02]  /*74d0*/  F2FP.BF16.F32.PACK_AB R142, R21, R142 ;  /* 0x0000008e158e723e */ /* 0x000fe400000010ff */
[----:B------:R-:W-:Y:S02]  /*74e0*/  F2FP.BF16.F32.PACK_AB R136, R45, R136 ;  /* 0x000000882d88723e */ /* 0x000fe400000010ff */
[----:B------:R-:W2:Y:S01]  /*74f0*/  MUFU.EX2 R28, R28 ;  /* 0x0000001c001c7308 */ /* 0x000ea20000000800 */
[----:B0-----:R-:W-:Y:S01]  /*7500*/  FADD.FTZ R6, R26, R7 ;  /* 0x000000071a067221 */ /* 0x001fe20000010000 */
[----:B------:R-:W-:Y:S02]  /*7510*/  F2FP.BF16.F32.PACK_AB R138, R53, R138 ;  /* 0x0000008a358a723e */ /* 0x000fe400000010ff */
[----:B------:R-:W-:Y:S02]  /*7520*/  F2FP.BF16.F32.PACK_AB R132, R57, R132 ;  /* 0x000000843984723e */ /* 0x000fe400000010ff */
[----:B------:R-:W-:-:S02]  /*7530*/  F2FP.BF16.F32.PACK_AB R134, R61, R134 ;  /* 0x000000863d86723e */ /* 0x000fc400000010ff */
[----:B------:R-:W0:Y:S01]  /*7540*/  MUFU.EX2 R139, R139 ;  /* 0x0000008b008b7308 */ /* 0x000e220000000800 */
[----:B-1----:R-:W-:Y:S01]  /*7550*/  FADD.FTZ R7, R137, R6 ;  /* 0x0000000689077221 */ /* 0x002fe20000010000 */
[----:B------:R-:W-:Y:S02]  /*7560*/  F2FP.BF16.F32.PACK_AB R128, R65, R128 ;  /* 0x000000804180723e */ /* 0x000fe400000010ff */
[----:B------:R-:W-:Y:S02]  /*7570*/  F2FP.BF16.F32.PACK_AB R130, R69, R130 ;  /* 0x000000824582723e */ /* 0x000fe400000010ff */
[----:B------:R-:W-:Y:S02]  /*7580*/  F2FP.BF16.F32.PACK_AB R124, R73, R124 ;  /* 0x0000007c497c723e */ /* 0x000fe400000010ff */
        /* <DEDUP_REMOVED lines=12> */
[----:B------:R-:W-:-:S06]  /*7650*/  F2FP.BF16.F32.PACK_AB R137, R28, R137 ;  /* 0x000000891c89723e */ /* 0x000fcc00000010ff */
        /* <DEDUP_REMOVED lines=40> */
[----:B------:R2:W3:Y:S01]  /*78e0*/  MUFU.EX2 R121, R125 ;  /* 0x0000007d00797308 */ /* 0x0004e20000000800 */
[----:B0-----:R-:W-:-:S07]  /*78f0*/  FADD.FTZ R42, R123, R42 ;  /* 0x0000002a7b2a7221 */ /* 0x001fce0000010000 */
[----:B------:R-:W0:Y:S01]  /*7900*/  MUFU.EX2 R83, R83 ;  /* 0x0000005300537308 */ /* 0x000e220000000800 */
[C---:B-1----:R-:W-:Y:S01]  /*7910*/  FADD.FTZ R42, R79.reuse, R42 ;  /* 0x0000002a4f2a7221 */ /* 0x042fe20000010000 */
[----:B------:R-:W-:Y:S02]  /*7920*/  F2FP.BF16.F32.PACK_AB R127, R79, R123 ;  /* 0x0000007b4f7f723e */ /* 0x000fe400000010ff */
[----:B--2---:R-:W-:-:S04]  /*7930*/  F2FP.BF16.F32.PACK_AB R125, R75, R5 ;  /* 0x000000054b7d723e */ /* 0x004fc800000010ff */
[----:B------:R-:W1:Y:S01]  /*7940*/  MUFU.EX2 R3, R86 ;  /* 0x0000005600037308 */ /* 0x000e620000000800 */
[----:B---3--:R-:W-:-:S07]  /*7950*/  FADD.FTZ R42, R121, R42 ;  /* 0x0000002a792a7221 */ /* 0x008fce0000010000 */
[----:B------:R-:W2:Y:S01]  /*7960*/  MUFU.EX2 R32, R32 ;  /* 0x0000002000207308 */ /* 0x000ea20000000800 */
[C---:B0-----:R-:W-:Y:S01]  /*7970*/  FADD.FTZ R42, R83.reuse, R42 ;  /* 0x0000002a532a7221 */ /* 0x041fe20000010000 */
[----:B------:R-:W-:-:S03]  /*7980*/  F2FP.BF16.F32.PACK_AB R121, R83, R121 ;  /* 0x000000795379723e */ /* 0x000fc600000010ff */
[----:B-1----:R-:W-:Y:S01]  /*7990*/  FADD.FTZ R42, R3, R42 ;  /* 0x0000002a032a7221 */ /* 0x002fe20000010000 */
[----:B--2---:R-:W-:-:S03]  /*79a0*/  F2FP.BF16.F32.PACK_AB R123, R32, R3 ;  /* 0x00000003207b723e */ /* 0x004fc600000010ff */
[----:B------:R-:W-:Y:S01]  /*79b0*/  FADD.FTZ R5, R32, R42 ;  /* 0x0000002a20057221 */ /* 0x000fe20000010000 */
[----:B------:R-:W-:Y:S01]  /*79c0*/  IMAD.MOV.U32 R3, RZ, RZ, R9 ;  /* 0x000000ffff037224 */ /* 0x000fe200078e0009 */
[----:B------:R-:W-:Y:S06]  /*79d0*/  @P2 BRA `(.L_x_1072) ;  /* 0xffffffd000ac2947 */ /* 0x000fec000383ffff */
[----:B------:R-:W-:Y:S01]  /*79e0*/  IMAD.MOV.U32 R2, RZ, RZ, R49 ;  /* 0x000000ffff027224 */ /* 0x000fe200078e0031 */
[----:B------:R-:W-:Y:S01]  /*79f0*/  UMOV UR37, UR25 ;  /* 0x0000001900257c82 */ /* 0x000fe20008000000 */
[----:B------:R-:W-:Y:S01]  /*7a00*/  IMAD.MOV.U32 R3, RZ, RZ, R9 ;  /* 0x000000ffff037224 */ /* 0x000fe200078e0009 */
[----:B------:R-:W-:-:S06]  /*7a10*/  UMOV UR46, UR24 ;  /* 0x00000018002e7c82 */ /* 0x000fcc0008000000 */
.L_x_1055:
[----:B------:R-:W-:Y:S01]  /*7a20*/  ULDC UR6, c[0x0][0x448] ;  /* 0x0001120000067ab9 */ /* 0x000fe20000000800 */
[----:B------:R-:W-:Y:S01]  /*7a30*/  ULDC UR14, c[0x0][0x9e4] ;  /* 0x00027900000e7ab9 */ /* 0x000fe20000000800 */
[----:B------:R-:W-:Y:S02]  /*7a40*/  UISETP.NE.AND UP0, UPT, UR6, 0x1, UPT ;  /* 0x000000010600788c */ /* 0x000fe4000bf05270 */
[----:B------:R-:W-:Y:S02]  /*7a50*/  UISETP.GE.AND UP1, UPT, UR14, 0x1, UPT ;  /* 0x000000010e00788c */ /* 0x000fe4000bf26270 */
[----:B------:R-:W-:Y:S02]  /*7a60*/  UIADD3 UR10, UR41, 0xbf, URZ ;  /* 0x000000bf290a7890 */ /* 0x000fe4000fffe03f */
[----:B------:R-:W-:Y:S02]  /*7a70*/  UIADD3 UR11, UR42, 0x1, -UR38 ;  /* 0x000000012a0b7890 */ /* 0x000fe4000fffe826 */
[----:B------:R-:W-:-:S03]  /*7a80*/  PLOP3.LUT P6, PT, PT, PT, UP1, 0x80, 0x0 ;  /* 0x000000000000781c */ /* 0x000fc60003fcf018 */
[----:B------:R-:W-:Y:S01]  /*7a90*/  @UP0 ULDC UR6, c[0x0][0x44c] ;  /* 0x0001130000060ab9 */ /* 0x000fe20000000800 */
[----:B------:R-:W-:Y:S01]  /*7aa0*/  @UP0 ULDC UR15, c[0x0][0x450] ;  /* 0x00011400000f0ab9 */ /* 0x000fe20000000800 */
[----:B------:R-:W-:-:S04]  /*7ab0*/  UIMAD.WIDE.U32 UR6, UR10, UR6, URZ ;  /* 0x000000060a0672a5 */ /* 0x000fc8000f8e003f */
[----:B------:R-:W-:-:S04]  /*7ac0*/  @UP0 USHF.R.U32.HI UR10, URZ, UR15, UR7 ;  /* 0x0000000f3f0a0299 */ /* 0x000fc80008011607 */
[----:B------:R-:W-:-:S04]  /*7ad0*/  UIADD3 UR10, UR11, UR10, URZ ;  /* 0x0000000a0b0a7290 */ /* 0x000fc8000fffe03f */
        /* <DEDUP_REMOVED lines=12> */
.L_x_1074:
[----:B------:R-:W-:-:S11]  /*7ba0*/  UISETP.NE.AND UP1, UPT, UR14, 0x1, UPT ;  /* 0x000000010e00788c */ /* 0x000fd6000bf25270 */
[----:B------:R-:W-:Y:S02]  /*7bb0*/  @UP1 ULDC.64 UR18, c[0x0][0x9e8] ;  /* 0x00027a0000121ab9 */ /* 0x000fe40000000a00 */
[----:B------:R-:W-:-:S04]  /*7bc0*/  UIMAD.WIDE.U32 UR6, UR10, UR18, URZ ;  /* 0x000000120a0672a5 */ /* 0x000fc8000f8e003f */
[----:B------:R-:W-:-:S12]  /*7bd0*/  @UP1 USHF.R.U32.HI UR10, URZ, UR19, UR7 ;  /* 0x000000133f0a1299 */ /* 0x000fd80008011607 */
.L_x_1075:
[----:B------:R-:W-:-:S04]  /*7be0*/  UIMAD UR10, UR10, UR14, URZ ;  /* 0x0000000e0a0a72a4 */ /* 0x000fc8000f8e023f */
[----:B------:R-:W-:-:S04]  /*7bf0*/  UISETP.LT.AND UP1, UPT, UR21, UR10, UPT ;  /* 0x0000000a1500728c */ /* 0x000fc8000bf21270 */
[----:B------:R-:W-:-:S12]  /*7c00*/  USEL UR21, UR21, UR10, !UP1 ;  /* 0x0000000a15157287 */ /* 0x000fd8000c800000 */
.L_x_1073:
[----:B------:R-:W-:-:S04]  /*7c10*/  UIADD3 UR21, UR21, 0x7f, URZ ;  /* 0x0000007f15157890 */ /* 0x000fc8000fffe03f */
[----:B------:R-:W-:-:S04]  /*7c20*/  USHF.R.S32.HI UR6, URZ, 0x1f, UR21 ;  /* 0x0000001f3f067899 */ /* 0x000fc80008011415 */
[----:B------:R-:W-:-:S04]  /*7c30*/  ULEA.HI UR6, UR6, UR21, URZ, 0x7 ;  /* 0x0000001506067291 */ /* 0x000fc8000f8f383f */
[----:B------:R-:W-:-:S04]  /*7c40*/  USHF.R.S32.HI UR6, URZ, 0x7, UR6 ;  /* 0x000000073f067899 */ /* 0x000fc80008011406 */
[----:B------:R-:W-:-:S04]  /*7c50*/  UISETP.LT.AND UP1, UPT, UR43, UR6, UPT ;  /* 0x000000062b00728c */ /* 0x000fc8000bf21270 */
[----:B------:R-:W-:-:S06]  /*7c60*/  USEL UR21, UR43, UR6, !UP1 ;  /* 0x000000062b157287 */ /* 0x000fcc000c800000 */
[----:B------:R-:W-:-:S13]  /*7c70*/  ISETP.GE.AND P2, PT, R4, UR21, PT ;  /* 0x0000001504007c0c */ /* 0x000fda000bf46270 */
[----:B------:R-:W-:Y:S05]  /*7c80*/  @!P2 BRA `(.L_x_1076) ;  /* 0x0000001c002ca947 */ /* 0x000fea0003800000 */
[----:B------:R-:W-:Y:S01]  /*7c90*/  IMAD.MOV.U32 R7, RZ, RZ, R2 ;  /* 0x000000ffff077224 */ /* 0x000fe200078e0002 */
[----:B------:R-:W-:Y:S01]  /*7ca0*/  UMOV UR23, UR46 ;  /* 0x0000002e00177c82 */ /* 0x000fe20008000000 */
[----:B------:R-:W-:Y:S01]  /*7cb0*/  IMAD.MOV.U32 R8, RZ, RZ, R3 ;  /* 0x000000ffff087224 */ /* 0x000fe200078e0003 */
[----:B------:R-:W-:-:S06]  /*7cc0*/  UMOV UR22, UR37 ;  /* 0x0000002500167c82 */ /* 0x000fcc0008000000 */
.L_x_1085:
        /* <DEDUP_REMOVED lines=9> */
.L_x_1078:
[----:B------:R-:W-:Y:S01]  /*7d60*/  ULEA UR6, UR37, UR45, 0x3 ;  /* 0x0000002d25067291 */ /* 0x000fe2000f8e183f */
[----:B------:R-:W-:-:S05]  /*7d70*/  IMAD.U32 R0, RZ, RZ, UR46 ;  /* 0x0000002eff007e24 */ /* 0x000fca000f8e00ff */
[----:B------:R-:W-:-:S04]  /*7d80*/  SHF.L.U32 R0, R0, 0x1f, RZ ;  /* 0x0000001f00007819 */ /* 0x000fc800000006ff */
[----:B------:R0:W1:Y:S01]  /*7d90*/  SYNCS.PHASECHK.TRANS64.TRYWAIT P2, [UR6+0x16830], R0 ;  /* 0x01683000ff0075a7 */ /* 0x0000620008040146 */
[----:B------:R-:W-:Y:S05]  /*7da0*/  @!P0 BRA `(.L_x_1079) ;  /* 0x0000000000048947 */ /* 0x000fea0003800000 */
[----:B------:R-:W-:Y:S01]  /*7db0*/  BPT.TRAP 0x1 ;  /* 0x000000040000795c */ /* 0x000fe20000300000 */
.L_x_1079:
[----:B-1----:R-:W-:Y:S05]  /*7dc0*/  @P2 BRA `(.L_x_1077) ;  /* 0x0000000000082947 */ /* 0x002fea0003800000 */
[----:B------:R-:W1:Y:S02]  /*7dd0*/  SYNCS.PHASECHK.TRANS64.TRYWAIT P2, [UR6+0x16830], R0 ;  /* 0x01683000ff0075a7 */ /* 0x000e640008040146 */
[----:B-1----:R-:W-:Y:S05]  /*7de0*/  @!P2 BRA `(.L_x_1080) ;  /* 0x000000c40050a947 */ /* 0x002fea0003800000 */
.L_x_1077:
        /* <DEDUP_REMOVED lines=25> */
.L_x_1082:
[----:B------:R-:W-:Y:S01]  /*7f80*/  ULEA UR6, UR22, UR45, 0x3 ;  /* 0x0000002d16067291 */ /* 0x000fe2000f8e183f */
[----:B------:R-:W-:-:S05]  /*7f90*/  IMAD.U32 R0, RZ, RZ, UR23 ;  /* 0x00000017ff007e24 */ /* 0x000fca000f8e00ff */
[----:B------:R-:W-:-:S04]  /*7fa0*/  SHF.L.U32 R0, R0, 0x1f, RZ ;  /* 0x0000001f00007819 */ /* 0x000fc800000006ff */
[----:B------:R0:W1:Y:S01]  /*7fb0*/  SYNCS.PHASECHK.TRANS64.TRYWAIT P2, [UR6+0x16850], R0 ;  /* 0x01685000ff0075a7 */ /* 0x0000620008040146 */
[----:B------:R-:W-:Y:S05]  /*7fc0*/  @!P0 BRA `(.L_x_1083) ;  /* 0x0000000000048947 */ /* 0x000fea0003800000 */
[----:B------:R-:W-:Y:S01]  /*7fd0*/  BPT.TRAP 0x1 ;  /* 0x000000040000795c */ /* 0x000fe20000300000 */
.L_x_1083:
[----:B-1----:R-:W-:Y:S05]  /*7fe0*/  @P2 BRA `(.L_x_1081) ;  /* 0x0000000000082947 */ /* 0x002fea0003800000 */
[----:B------:R-:W1:Y:S02]  /*7ff0*/  SYNCS.PHASECHK.TRANS64.TRYWAIT P2, [UR6+0x16850], R0 ;  /* 0x01685000ff0075a7 */ /* 0x000e640008040146 */
[----:B-1----:R-:W-:Y:S05]  /*8000*/  @!P2 BRA `(.L_x_1084) ;  /* 0x000000c000e0a947 */ /* 0x002fea0003800000 */
.L_x_1081:
[----:B------:R-:W-:Y:S01]  /*8010*/  UIADD3 UR6, UR45, 0x400, URZ ;  /* 0x000004002d067890 */ /* 0x000fe2000fffe03f */
[----:B------:R-:W-:Y:S01]  /*8020*/  WARPGROUP.ARRIVE ;  /* 0x00000000000079c5 */ /* 0x000fe20000000000 */
[----:B------:R-:W-:Y:S01]  /*8030*/  UMOV UR7, 0x40000040 ;  /* 0x4000004000077882 */ /* 0x000fe20000000000 */
[----:B01----:R-:W-:Y:S01]  /*8040*/  FMNMX.FTZ R0, R24, R8, !PT ;  /* 0x0000000818007209 */ /* 0x003fe20007810000 */
[----:B------:R-:W-:Y:S01]  /*8050*/  USHF.R.U32.HI UR6, URZ, 0x4, UR6 ;  /* 0x000000043f067899 */ /* 0x000fe20008011606 */
[----:B------:R-:W-:Y:S02]  /*8060*/  UMOV UR23, UR46 ;  /* 0x0000002e00177c82 */ /* 0x000fe40008000000 */
[----:B------:R-:W-:Y:S01]  /*8070*/  FMNMX.FTZ R3, R25, R0, !PT ;  /* 0x0000000019037209 */ /* 0x000fe20007810000 */
[----:B------:R-:W-:-:S03]  /*8080*/  ULOP3.LUT UR6, UR6, 0x3fff, URZ, 0xc0, !UPT ;  /* 0x00003fff06067892 */ /* 0x000fc6000f8ec03f */
        /* <DEDUP_REMOVED lines=39> */
[----:B------:R-:W-:Y:S02]  /*8300*/  FMNMX.FTZ R2, R85, R0, !PT ;  /* 0x0000000055027209 */ /* 0x000fe40007810000 */
[----:B------:R-:W0:Y:S03]  /*8310*/  LDC R0, c[0x0][0x988] ;  /* 0x00026200ff007b82 */ /* 0x000e260000000800 */
[----:B------:R-:W1:Y:S02]  /*8320*/  SHFL.BFLY PT, R3, R2, 0x2, 0x1f ;  /* 0x0c401f0002037f89 */ /* 0x000e6400000e0000 */
[----:B-1----:R-:W-:Y:S02]  /*8330*/  FMNMX.FTZ R10, R2, R3, !PT ;  /* 0x00000003020a7209 */ /* 0x002fe40007810000 */
[----:B------:R-:W-:-:S03]  /*8340*/  FMNMX.FTZ R2, R26, R7, !PT ;  /* 0x000000071a027209 */ /* 0x000fc60007810000 */
[----:B------:R-:W1:Y:S01]  /*8350*/  SHFL.BFLY PT, R3, R10, 0x1, 0x1f ;  /* 0x0c201f000a037f89 */ /* 0x000e6200000e0000 */
[----:B------:R-:W-:-:S04]  /*8360*/  FMNMX.FTZ R21, R27, R2, !PT ;  /* 0x000000021b157209 */ /* 0x000fc80007810000 */
[----:B------:R-:W-:Y:S01]  /*8370*/  FMNMX.FTZ R2, R30, R21, !PT ;  /* 0x000000151e027209 */ /* 0x000fe20007810000 */
[----:B------:R-:W-:Y:S02]  /*8380*/  WARPGROUP.DEPBAR.LE gsb0, 0x0 ;  /* 0x00008000000079c5 */ /* 0x000fe40000010000 */
[----:B------:R-:W-:Y:S01]  /*8390*/  WARPGROUP.ARRIVE ;  /* 0x00000000000079c5 */ /* 0x000fe20000000000 */
[----:B-1----:R-:W-:-:S05]  /*83a0*/  FMNMX.FTZ R3, R10, R3, !PT ;  /* 0x000000030a037209 */ /* 0x002fca0007810000 */
[----:B------:R-:W-:Y:S01]  /*83b0*/  HGMMA.64x64x16.F32.BF16 R88, R140, gdesc[UR4].tnspB, R88, gsb0 ;  /* 0x40e000048c587df0 */ /* 0x000fe20008001858 */
[----:B------:R-:W-:Y:S01]  /*83c0*/  UIADD3 UR6, UR10, 0x180, URZ ;  /* 0x000001800a067890 */ /* 0x000fe2000fffe03f */
[CC--:B0-----:R-:W-:Y:S01]  /*83d0*/  FMUL.FTZ R11, R3.reuse, R0.reuse ;  /* 0x00000000030b7220 */ /* 0x0c1fe20000410000 */
[----:B------:R-:W-:Y:S01]  /*83e0*/  UMOV UR7, 0x40000040 ;  /* 0x4000004000077882 */ /* 0x000fe20000000000 */
[----:B------:R-:W-:Y:S02]  /*83f0*/  FADD.FTZ R9, -R3, R8 ;  /* 0x0000000803097221 */ /* 0x000fe40000010100 */
[--C-:B------:R-:W-:Y:S01]  /*8400*/  FFMA.FTZ R13, R25, R0, -R11.reuse ;  /* 0x00000000190d7223 */ /* 0x100fe2000001080b */
[----:B------:R-:W-:Y:S01]  /*8410*/  FMNMX.FTZ R25, R31, R2, !PT ;  /* 0x000000021f197209 */ /* 0x000fe20007810000 */
[-CC-:B------:R-:W-:Y:S01]  /*8420*/  FFMA.FTZ R15, R29, R0.reuse, -R11.reuse ;  /* 0x000000001d0f7223 */ /* 0x180fe2000001080b */
[-CC-:B------:R-:W-:Y:S01]  /*8430*/  FFMA.FTZ R29, R37, R0.reuse, -R11.reuse ;  /* 0x00000000251d7223 */ /* 0x180fe2000001080b */
[-CC-:B------:R-:W-:Y:S01]  /*8440*/  FFMA.FTZ R33, R33, R0.reuse, -R11.reuse ;  /* 0x0000000021217223 */ /* 0x180fe2000001080b */
[----:B------:R-:W-:Y:S01]  /*8450*/  FMNMX.FTZ R2, R34, R25, !PT ;  /* 0x0000001922027209 */ /* 0x000fe20007810000 */
[-CC-:B------:R-:W-:Y:S01]  /*8460*/  FFMA.FTZ R49, R49, R0.reuse, -R11.reuse ;  /* 0x0000000031317223 */ /* 0x180fe2000001080b */
[--C-:B------:R-:W-:Y:S01]  /*8470*/  FFMA.FTZ R12, R61, R0, -R11.reuse ;  /* 0x000000003d0c7223 */ /* 0x100fe2000001080b */
[----:B------:R0:W-:Y:S01]  /*8480*/  MUFU.EX2 R21, R33 ;  /* 0x0000002100157308 */ /* 0x0001e20000000800 */
        /* <DEDUP_REMOVED lines=9> */
[-CC-:B0-----:R-:W-:Y:S01]  /*8520*/  FFMA.FTZ R33, R41, R0.reuse, -R11.reuse ;  /* 0x0000000029217223 */ /* 0x181fe2000001080b */
[-CC-:B------:R-:W-:Y:S01]  /*8530*/  FFMA.FTZ R8, R64, R0.reuse, -R11.reuse ;  /* 0x0000000040087223 */ /* 0x180fe2000001080b */
[-CC-:B------:R-:W-:Y:S01]  /*8540*/  FFMA.FTZ R10, R68, R0.reuse, -R11.reuse ;  /* 0x00000000440a7223 */ /* 0x180fe2000001080b */
[----:B------:R-:W-:Y:S01]  /*8550*/  FMNMX.FTZ R2, R42, R25, !PT ;  /* 0x000000192a027209 */ /* 0x000fe20007810000 */
[-CC-:B------:R-:W-:Y:S01]  /*8560*/  FFMA.FTZ R14, R76, R0.reuse, -R11.reuse ;  /* 0x000000004c0e7223 */ /* 0x180fe2000001080b */
[-CC-:B------:R-:W-:Y:S01]  /*8570*/  FFMA.FTZ R20, R80, R0.reuse, -R11.reuse ;  /* 0x0000000050147223 */ /* 0x180fe2000001080b */
[--C-:B------:R-:W-:Y:S01]  /*8580*/  FFMA.FTZ R84, R84, R0, -R11.reuse ;  /* 0x0000000054547223 */ /* 0x100fe2000001080b */
[----:B------:R-:W-:Y:S01]  /*8590*/  FMNMX.FTZ R25, R43, R2, !PT ;  /* 0x000000022b197209 */ /* 0x000fe20007810000 */
[-C--:B------:R-:W-:Y:S01]  /*85a0*/  FFMA.FTZ R85, R85, R0.reuse, -R11 ;  /* 0x0000000055557223 */ /* 0x080fe2000001080b */
[----:B------:R-:W-:Y:S01]  /*85b0*/  FMUL.FTZ R9, R9, R0 ;  /* 0x0000000009097220 */ /* 0x000fe20000410000 */
[----:B------:R-:W-:Y:S01]  /*85c0*/  MUFU.EX2 R148, R148 ;  /* 0x0000009400947308 */ /* 0x000fe20000000800 */
[----:B------:R-:W-:-:S04]  /*85d0*/  FMNMX.FTZ R2, R46, R25, !PT ;  /* 0x000000192e027209 */ /* 0x000fc80007810000 */
[----:B------:R-:W-:-:S03]  /*85e0*/  FMNMX.FTZ R25, R47, R2, !PT ;  /* 0x000000022f197209 */ /* 0x000fc60007810000 */
[----:B------:R-:W0:Y:S01]  /*85f0*/  MUFU.EX2 R9, R9 ;  /* 0x0000000900097308 */ /* 0x000e220000000800 */
[----:B------:R-:W-:-:S04]  /*8600*/  FMNMX.FTZ R2, R50, R25, !PT ;  /* 0x0000001932027209 */ /* 0x000fc80007810000 */
[----:B------:R-:W-:-:S03]  /*8610*/  FMNMX.FTZ R25, R51, R2, !PT ;  /* 0x0000000233197209 */ /* 0x000fc60007810000 */
[----:B------:R-:W1:Y:S01]  /*8620*/  MUFU.EX2 R13, R13 ;  /* 0x0000000d000d7308 */ /* 0x000e620000000800 */
[----:B------:R-:W-:-:S04]  /*8630*/  FMNMX.FTZ R2, R54, R25, !PT ;  /* 0x0000001936027209 */ /* 0x000fc80007810000 */
[----:B------:R-:W-:-:S03]  /*8640*/  FMNMX.FTZ R37, R55, R2, !PT ;  /* 0x0000000237257209 */ /* 0x000fc60007810000 */
[----:B------:R2:W-:Y:S01]  /*8650*/  MUFU.EX2 R25, R45 ;  /* 0x0000002d00197308 */ /* 0x0005e20000000800 */
[----:B------:R-:W-:Y:S01]  /*8660*/  FMNMX.FTZ R2, R58, R37, !PT ;  /* 0x000000253a027209 */ /* 0x000fe20007810000 */
[----:B0-----:R-:W-:-:S03]  /*8670*/  FFMA.FTZ R6, R9, R6, R148 ;  /* 0x0000000609067223 */ /* 0x001fc60000010094 */
[----:B------:R-:W-:-:S03]  /*8680*/  FMNMX.FTZ R37, R59, R2, !PT ;  /* 0x000000023b257209 */ /* 0x000fc60007810000 */
[----:B------:R-:W-:Y:S01]  /*8690*/  MUFU.EX2 R150, R150 ;  /* 0x0000009600967308 */ /* 0x000fe20000000800 */
[----:B------:R-:W-:Y:S01]  /*86a0*/  FMNMX.FTZ R2, R62, R37, !PT ;  /* 0x000000253e027209 */ /* 0x000fe20007810000 */
[-CC-:B--2---:R-:W-:Y:S01]  /*86b0*/  FFMA.FTZ R45, R53, R0.reuse, -R11.reuse ;  /* 0x00000000352d7223 */ /* 0x184fe2000001080b */
[-CC-:B------:R-:W-:Y:S01]  /*86c0*/  FFMA.FTZ R53, R65, R0.reuse, -R11.reuse ;  /* 0x0000000041357223 */ /* 0x180fe2000001080b */
[----:B------:R-:W-:Y:S01]  /*86d0*/  FFMA.FTZ R65, R77, R0, -R11 ;  /* 0x000000004d417223 */ /* 0x000fe2000001080b */
[----:B------:R-:W-:Y:S02]  /*86e0*/  FMNMX.FTZ R41, R63, R2, !PT ;  /* 0x000000023f297209 */ /* 0x000fe40007810000 */
[----:B-1----:R-:W-:Y:S01]  /*86f0*/  F2FP.BF16.F32.PACK_AB R148, R13, R148 ;  /* 0x000000940d94723e */ /* 0x002fe200000010ff */
[----:B------:R0:W-:Y:S01]  /*8700*/  MUFU.EX2 R37, R49 ;  /* 0x0000003100257308 */ /* 0x0001e20000000800 */
[----:B------:R-:W-:Y:S01]  /*8710*/  FMNMX.FTZ R2, R66, R41, !PT ;  /* 0x0000002942027209 */ /* 0x000fe20007810000 */
[----:B------:R-:W-:-:S02]  /*8720*/  WARPGROUP.DEPBAR.LE gsb0, 0x0 ;  /* 0x00008000000079c5 */ /* 0x000fc40000010000 */
[----:B------:R-:W-:Y:S01]  /*8730*/  WARPGROUP.ARRIVE ;  /* 0x00000000000079c5 */ /* 0x000fe20000000000 */
[----:B------:R-:W-:Y:S01]  /*8740*/  FMNMX.FTZ R41, R67, R2, !PT ;  /* 0x0000000243297209 */ /* 0x000fe20007810000 */
[-CC-:B------:R-:W-:Y:S01]  /*8750*/  FFMA.FTZ R142, R44, R0.reuse, -R11.reuse ;  /* 0x000000002c8e7223 */ /* 0x180fe2000001080b */
[----:B------:R-:W-:-:S03]  /*8760*/  FFMA.FTZ R140, R40, R0, -R11 ;  /* 0x00000000288c7223 */ /* 0x000fc6000001080b */
[----:B------:R-:W1:Y:S01]  /*8770*/  S2R R44, SR_TID.X ;  /* 0x00000000002c7919 */ /* 0x000e620000002100 */
[----:B------:R-:W-:Y:S01]  /*8780*/  FMNMX.FTZ R2, R70, R41, !PT ;  /* 0x0000002946027209 */ /* 0x000fe20007810000 */
[----:B------:R-:W-:Y:S01]  /*8790*/  HGMMA.64x64x16.F32.BF16 R88, R136, gdesc[UR4].tnspB, R88, gsb0 ;  /* 0x40e0000488587df0 */ /* 0x000fe20008001858 */
[----:B------:R-:W-:Y:S01]  /*87a0*/  UIADD3 UR6, UR10, 0x200, URZ ;  /* 0x000002000a067890 */ /* 0x000fe2000fffe03f */
[----:B------:R-:W-:Y:S01]  /*87b0*/  MUFU.EX2 R15, R15 ;  /* 0x0000000f000f7308 */ /* 0x000fe20000000800 */
[----:B------:R-:W-:Y:S01]  /*87c0*/  UMOV UR7, 0x40000040 ;  /* 0x4000004000077882 */ /* 0x000fe20000000000 */
[----:B------:R-:W-:-:S04]  /*87d0*/  FMNMX.FTZ R41, R71, R2, !PT ;  /* 0x0000000247297209 */ /* 0x000fc80007810000 */
[----:B------:R-:W-:Y:S02]  /*87e0*/  FMNMX.FTZ R2, R74, R41, !PT ;  /* 0x000000294a027209 */ /* 0x000fe40007810000 */
[----:B------:R-:W-:Y:S02]  /*87f0*/  MUFU.EX2 R144, R144 ;  /* 0x0000009000907308 */ /* 0x000fe40000000800 */
[----:B------:R-:W-:-:S04]  /*8800*/  FMNMX.FTZ R41, R75, R2, !PT ;  /* 0x000000024b297209 */ /* 0x000fc80007810000 */
[----:B------:R-:W-:Y:S02]  /*8810*/  FMNMX.FTZ R2, R78, R41, !PT ;  /* 0x000000294e027209 */ /* 0x000fe40007810000 */
[----:B------:R2:W-:Y:S02]  /*8820*/  MUFU.EX2 R41, R57 ;  /* 0x0000003900297308 */ /* 0x0005e40000000800 */
[----:B0-----:R-:W-:-:S04]  /*8830*/  FMNMX.FTZ R49, R79, R2, !PT ;  /* 0x000000024f317209 */ /* 0x001fc80007810000 */
[----:B------:R-:W-:Y:S02]  /*8840*/  FMNMX.FTZ R2, R82, R49, !PT ;  /* 0x0000003152027209 */ /* 0x000fe40007810000 */
[----:B------:R-:W-:Y:S01]  /*8850*/  MUFU.EX2 R146, R146 ;  /* 0x0000009200927308 */ /* 0x000fe20000000800 */
[--C-:B--2---:R-:W-:Y:S01]  /*8860*/  FFMA.FTZ R57, R69, R0, -R11.reuse ;  /* 0x0000000045397223 */ /* 0x104fe2000001080b */
[----:B------:R-:W-:Y:S01]  /*8870*/  FMNMX.FTZ R49, R83, R2, !PT ;  /* 0x0000000253317209 */ /* 0x000fe20007810000 */
[----:B------:R-:W-:Y:S01]  /*8880*/  FFMA.FTZ R69, R81, R0, -R11 ;  /* 0x0000000051457223 */ /* 0x000fe2000001080b */
[----:B-1----:R-:W-:Y:S02]  /*8890*/  ISETP.GE.U32.AND P2, PT, R44, 0x180, PT ;  /* 0x000001802c00780c */ /* 0x002fe40003f46070 */
[----:B------:R-:W-:Y:S02]  /*88a0*/  FMNMX.FTZ R2, R86, R49, !PT ;  /* 0x0000003156027209 */ /* 0x000fe40007810000 */
[----:B------:R0:W-:Y:S02]  /*88b0*/  MUFU.EX2 R49, R12 ;  /* 0x0000000c00317308 */ /* 0x0001e40000000800 */
[----:B------:R-:W-:-:S05]  /*88c0*/  FMNMX.FTZ R2, R87, R2, !PT ;  /* 0x0000000257027209 */ /* 0x000fca0007810000 */
[----:B------:R-:W1:Y:S01]  /*88d0*/  SHFL.BFLY PT, R61, R2, 0x2, 0x1f ;  /* 0x0c401f00023d7f89 */ /* 0x000e6200000e0000 */
[----:B------:R-:W-:Y:S01]  /*88e0*/  MUFU.EX2 R29, R29 ;  /* 0x0000001d001d7308 */ /* 0x000fe20000000800 */
[----:B0-----:R-:W-:-:S07]  /*88f0*/  FFMA.FTZ R12, R72, R0, -R11 ;  /* 0x00000000480c7223 */ /* 0x001fce000001080b */
[----:B------:R-:W-:Y:S08]  /*8900*/  MUFU.EX2 R140, R140 ;  /* 0x0000008c008c7308 */ /* 0x000ff00000000800 */
[----:B------:R-:W-:Y:S01]  /*8910*/  MUFU.EX2 R33, R33 ;  /* 0x0000002100217308 */ /* 0x000fe20000000800 */
[----:B-1----:R-:W-:Y:S01]  /*8920*/  FMNMX.FTZ R24, R2, R61, !PT ;  /* 0x0000003d02187209 */ /* 0x002fe20007810000 */
[----:B------:R-:W-:-:S06]  /*8930*/  FFMA.FTZ R61, R73, R0, -R11 ;  /* 0x00000000493d7223 */ /* 0x000fcc000001080b */
[----:B------:R-:W-:Y:S01]  /*8940*/  MUFU.EX2 R142, R142 ;  /* 0x0000008e008e7308 */ /* 0x000fe20000000800 */
[----:B------:R-:W0:Y:S07]  /*8950*/  SHFL.BFLY PT, R73, R24, 0x1, 0x1f ;  /* 0x0c201f0018497f89 */ /* 0x000e2e00000e0000 */
[----:B------:R-:W-:Y:S01]  /*8960*/  MUFU.EX2 R45, R45 ;  /* 0x0000002d002d7308 */ /* 0x000fe20000000800 */
[----:B------:R-:W-:Y:S02]  /*8970*/  WARPGROUP.DEPBAR.LE gsb0, 0x0 ;  /* 0x00008000000079c5 */ /* 0x000fe40000010000 */
[----:B------:R-:W-:Y:S01]  /*8980*/  WARPGROUP.ARRIVE ;  /* 0x00000000000079c5 */ /* 0x000fe20000000000 */
[-CC-:B------:R-:W-:Y:S01]  /*8990*/  FFMA.FTZ R136, R48, R0.reuse, -R11.reuse ;  /* 0x0000000030887223 */ /* 0x180fe2000001080b */
[----:B------:R-:W-:-:S03]  /*89a0*/  FFMA.FTZ R138, R52, R0, -R11 ;  /* 0x00000000348a7223 */ /* 0x000fc6000001080b */
[----:B------:R-:W-:Y:S01]  /*89b0*/  MUFU.EX2 R8, R8 ;  /* 0x0000000800087308 */ /* 0x000fe20000000800 */
[----:B------:R-:W-:Y:S01]  /*89c0*/  HGMMA.64x64x16.F32.BF16 R88, R132, gdesc[UR4].tnspB, R88, gsb0 ;  /* 0x40e0000484587df0 */ /* 0x000fe20008001858 */
[----:B------:R-:W-:Y:S01]  /*89d0*/  UIADD3 UR6, UR10, 0x280, URZ ;  /* 0x000002800a067890 */ /* 0x000fe2000fffe03f */
[----:B------:R-:W-:-:S05]  /*89e0*/  UMOV UR7, 0x40000040 ;  /* 0x4000004000077882 */ /* 0x000fca0000000000 */
[----:B------:R-:W-:Y:S01]  /*89f0*/  MUFU.EX2 R136, R136 ;  /* 0x0000008800887308 */ /* 0x000fe20000000800 */
[----:B0-----:R-:W-:-:S07]  /*8a00*/  FMNMX.FTZ R2, R24, R73, !PT ;  /* 0x0000004918027209 */ /* 0x001fce0007810000 */
        /* <DEDUP_REMOVED lines=9> */
[----:B------:R-:W-:-:S02]  /*8aa0*/  WARPGROUP.DEPBAR.LE gsb0, 0x0 ;  /* 0x00008000000079c5 */ /* 0x000fc40000010000 */
[----:B------:R-:W-:Y:S01]  /*8ab0*/  WARPGROUP.ARRIVE ;  /* 0x00000000000079c5 */ /* 0x000fe20000000000 */
[-CC-:B------:R-:W-:Y:S01]  /*8ac0*/  FFMA.FTZ R132, R56, R0.reuse, -R11.reuse ;  /* 0x0000000038847223 */ /* 0x180fe2000001080b */
[-C--:B------:R-:W-:Y:S01]  /*8ad0*/  FFMA.FTZ R134, R60, R0.reuse, -R11 ;  /* 0x000000003c867223 */ /* 0x080fe2000001080b */
[C---:B------:R-:W-:Y:S02]  /*8ae0*/  FADD.FTZ R11, -R2.reuse, R7 ;  /* 0x00000007020b7221 */ /* 0x040fe40000010100 */
[----:B------:R-:W-:Y:S01]  /*8af0*/  MUFU.EX2 R69, R69 ;  /* 0x0000004500457308 */ /* 0x000fe20000000800 */
[----:B------:R-:W-:Y:S01]  /*8b00*/  HGMMA.64x64x16.F32.BF16 R88, R128, gdesc[UR4].tnspB, R88, gsb0 ;  /* 0x40e0000480587df0 */ /* 0x000fe20008001858 */
[----:B------:R-:W-:Y:S01]  /*8b10*/  UIADD3 UR6, UR10, 0x300, URZ ;  /* 0x000003000a067890 */ /* 0x000fe2000fffe03f */
[-C--:B------:R-:W-:Y:S01]  /*8b20*/  FMUL.FTZ R28, R11, R0.reuse ;  /* 0x000000000b1c7220 */ /* 0x080fe20000410000 */
[----:B------:R-:W-:Y:S01]  /*8b30*/  UMOV UR7, 0x40000040 ;  /* 0x4000004000077882 */ /* 0x000fe20000000000 */
[----:B------:R-:W-:-:S03]  /*8b40*/  FMUL.FTZ R11, R2, R0 ;  /* 0x00000000020b7220 */ /* 0x000fc60000410000 */
[----:B------:R-:W-:Y:S01]  /*8b50*/  MUFU.EX2 R132, R132 ;  /* 0x0000008400847308 */ /* 0x000fe20000000800 */
[-CC-:B------:R-:W-:Y:S01]  /*8b60*/  FFMA.FTZ R149, R26, R0.reuse, -R11.reuse ;  /* 0x000000001a957223 */ /* 0x180fe2000001080b */
[-CC-:B------:R-:W-:Y:S01]  /*8b70*/  FFMA.FTZ R26, R27, R0.reuse, -R11.reuse ;  /* 0x000000001b1a7223 */ /* 0x180fe2000001080b */
[----:B------:R-:W-:Y:S02]  /*8b80*/  IMAD.U32 R27, RZ, RZ, UR37 ;  /* 0x00000025ff1b7e24 */ /* 0x000fe4000f8e00ff */
[-CC-:B------:R-:W-:Y:S01]  /*8b90*/  FFMA.FTZ R151, R30, R0.reuse, -R11.reuse ;  /* 0x000000001e977223 */ /* 0x180fe2000001080b */
[-CC-:B------:R-:W-:Y:S01]  /*8ba0*/  FFMA.FTZ R30, R31, R0.reuse, -R11.reuse ;  /* 0x000000001f1e7223 */ /* 0x180fe2000001080b */
[----:B------:R-:W-:Y:S02]  /*8bb0*/  VIADD R31, R22, 0x9 ;  /* 0x00000009161f7836 */ /* 0x000fe40000000000 */
[-CC-:B------:R-:W-:Y:S01]  /*8bc0*/  FFMA.FTZ R145, R34, R0.reuse, -R11.reuse ;  /* 0x0000000022917223 */ /* 0x180fe2000001080b */
[----:B------:R-:W-:Y:S01]  /*8bd0*/  MUFU.EX2 R28, R28 ;  /* 0x0000001c001c7308 */ /* 0x000fe20000000800 */
[----:B------:R-:W-:Y:S01]  /*8be0*/  @!P1 LEA R27, R27, UR45, 0x3 ;  /* 0x0000002d1b1b9c11 */ /* 0x000fe2000f8e18ff */
[-CC-:B------:R-:W-:Y:S01]  /*8bf0*/  FFMA.FTZ R32, R35, R0.reuse, -R11.reuse ;  /* 0x0000000023207223 */ /* 0x180fe2000001080b */
[----:B------:R-:W-:Y:S01]  /*8c00*/  SEL R31, R31, 0x9, !P2 ;  /* 0x000000091f1f7807 */ /* 0x000fe20005000000 */
[-CC-:B------:R-:W-:Y:S01]  /*8c10*/  FFMA.FTZ R147, R38, R0.reuse, -R11.reuse ;  /* 0x0000000026937223 */ /* 0x180fe2000001080b */
[----:B------:R-:W-:Y:S01]  /*8c20*/  FFMA.FTZ R143, R46, R0, -R11 ;  /* 0x000000002e8f7223 */ /* 0x000fe2000001080b */
[----:B------:R-:W-:-:S02]  /*8c30*/  @!P1 VIADD R27, R27, 0x16840 ;  /* 0x000168401b1b9836 */ /* 0x000fc40000000000 */
[-CC-:B------:R-:W-:Y:S01]  /*8c40*/  FFMA.FTZ R34, R39, R0.reuse, -R11.reuse ;  /* 0x0000000027227223 */ /* 0x180fe2000001080b */
[----:B------:R-:W0:Y:S01]  /*8c50*/  MUFU.EX2 R149, R149 ;  /* 0x0000009500957308 */ /* 0x000e220000000800 */
[-CC-:B------:R-:W-:Y:S01]  /*8c60*/  FFMA.FTZ R141, R42, R0.reuse, -R11.reuse ;  /* 0x000000002a8d7223 */ /* 0x180fe2000001080b */
[-C--:B------:R-:W-:Y:S01]  /*8c70*/  FFMA.FTZ R36, R43, R0.reuse, -R11 ;  /* 0x000000002b247223 */ /* 0x080fe2000001080b */
[----:B------:R-:W-:Y:S01]  /*8c80*/  @!P1 PRMT R27, RZ, 0x654, R27 ;  /* 0x00000654ff1b9816 */ /* 0x000fe2000000001b */
[-CC-:B------:R-:W-:Y:S01]  /*8c90*/  FFMA.FTZ R137, R50, R0.reuse, -R11.reuse ;  /* 0x0000000032897223 */ /* 0x180fe2000001080b */
[-CC-:B------:R-:W-:Y:S01]  /*8ca0*/  FFMA.FTZ R38, R47, R0.reuse, -R11.reuse ;  /* 0x000000002f267223 */ /* 0x180fe2000001080b */
[-CC-:B------:R-:W-:Y:S01]  /*8cb0*/  FFMA.FTZ R40, R51, R0.reuse, -R11.reuse ;  /* 0x0000000033287223 */ /* 0x180fe2000001080b */
[-CC-:B------:R-:W-:Y:S01]  /*8cc0*/  FFMA.FTZ R139, R54, R0.reuse, -R11.reuse ;  /* 0x00000000368b7223 */ /* 0x180fe2000001080b */
[----:B------:R-:W1:Y:S01]  /*8cd0*/  MUFU.EX2 R26, R26 ;  /* 0x0000001a001a7308 */ /* 0x000e620000000800 */
[-CC-:B------:R-:W-:Y:S01]  /*8ce0*/  FFMA.FTZ R42, R55, R0.reuse, -R11.reuse ;  /* 0x00000000372a7223 */ /* 0x180fe2000001080b */
[-CC-:B------:R-:W-:Y:S01]  /*8cf0*/  FFMA.FTZ R133, R58, R0.reuse, -R11.reuse ;  /* 0x000000003a857223 */ /* 0x180fe2000001080b */
[-CC-:B------:R-:W-:Y:S01]  /*8d00*/  FFMA.FTZ R44, R59, R0.reuse, -R11.reuse ;  /* 0x000000003b2c7223 */ /* 0x180fe2000001080b */
[-CC-:B------:R-:W-:Y:S01]  /*8d10*/  FFMA.FTZ R135, R62, R0.reuse, -R11.reuse ;  /* 0x000000003e877223 */ /* 0x180fe2000001080b */
[-CC-:B------:R-:W-:Y:S01]  /*8d20*/  FFMA.FTZ R75, R75, R0.reuse, -R11.reuse ;  /* 0x000000004b4b7223 */ /* 0x180fe2000001080b */
[-CC-:B------:R-:W-:Y:S01]  /*8d30*/  FFMA.FTZ R79, R79, R0.reuse, -R11.reuse ;  /* 0x000000004f4f7223 */ /* 0x180fe2000001080b */
[-C--:B------:R-:W-:Y:S01]  /*8d40*/  FFMA.FTZ R82, R82, R0.reuse, -R11 ;  /* 0x0000000052527223 */ /* 0x080fe2000001080b */
[----:B------:R-:W2:Y:S01]  /*8d50*/  MUFU.EX2 R151, R151 ;  /* 0x0000009700977308 */ /* 0x000ea20000000800 */
[----:B0-----:R-:W-:Y:S01]  /*8d60*/  FFMA.FTZ R5, R28, R5, R149 ;  /* 0x000000051c057223 */ /* 0x001fe20000010095 */
[-CC-:B------:R-:W-:Y:S01]  /*8d70*/  FFMA.FTZ R83, R83, R0.reuse, -R11.reuse ;  /* 0x0000000053537223 */ /* 0x180fe2000001080b */
[----:B------:R-:W-:Y:S01]  /*8d80*/  FFMA.FTZ R86, R86, R0, -R11 ;  /* 0x0000000056567223 */ /* 0x000fe2000001080b */
[----:B------:R-:W-:Y:S01]  /*8d90*/  IMAD.U32 R35, RZ, RZ, UR22 ;  /* 0x00000016ff237e24 */ /* 0x000fe2000f8e00ff */
[C---:B------:R-:W-:Y:S01]  /*8da0*/  ISETP.GT.AND P2, PT, R4.reuse, UR21, PT ;  /* 0x0000001504007c0c */ /* 0x040fe2000bf44270 */
[----:B------:R-:W-:Y:S01]  /*8db0*/  UMOV UR22, UR37 ;  /* 0x0000002500167c82 */ /* 0x000fe20008000000 */
[----:B------:R-:W-:Y:S01]  /*8dc0*/  VIADD R4, R4, 0xffffffff ;  /* 0xffffffff04047836 */ /* 0x000fe20000000000 */
[----:B------:R-:W0:Y:S01]  /*8dd0*/  MUFU.EX2 R30, R30 ;  /* 0x0000001e001e7308 */ /* 0x000e220000000800 */
[C---:B-1----:R-:W-:Y:S01]  /*8de0*/  FADD.FTZ R46, R26.reuse, R5 ;  /* 0x000000051a2e7221 */ /* 0x042fe20000010000 */
[----:B------:R-:W-:-:S02]  /*8df0*/  F2FP.BF16.F32.PACK_AB R149, R26, R149 ;  /* 0x000000951a95723e */ /* 0x000fc400000010ff */
[----:B------:R-:W-:-:S04]  /*8e00*/  @!P1 LEA R35, R35, UR45, 0x3 ;  /* 0x0000002d23239c11 */ /* 0x000fc8000f8e18ff */
[----:B------:R-:W1:Y:S01]  /*8e10*/  MUFU.EX2 R145, R145 ;  /* 0x0000009100917308 */ /* 0x000e620000000800 */
[----:B--2---:R-:W-:-:S07]  /*8e20*/  FADD.FTZ R5, R151, R46 ;  /* 0x0000002e97057221 */ /* 0x004fce0000010000 */
[----:B------:R-:W2:Y:S01]  /*8e30*/  MUFU.EX2 R32, R32 ;  /* 0x0000002000207308 */ /* 0x000ea20000000800 */
[C---:B0-----:R-:W-:Y:S01]  /*8e40*/  FADD.FTZ R46, R30.reuse, R5 ;  /* 0x000000051e2e7221 */ /* 0x041fe20000010000 */
[----:B------:R-:W-:-:S06]  /*8e50*/  F2FP.BF16.F32.PACK_AB R151, R30, R151 ;  /* 0x000000971e97723e */ /* 0x000fcc00000010ff */
[----:B------:R-:W0:Y:S01]  /*8e60*/  MUFU.EX2 R147, R147 ;  /* 0x0000009300937308 */ /* 0x000e220000000800 */
[----:B-1----:R-:W-:Y:S01]  /*8e70*/  FADD.FTZ R5, R145, R46 ;  /* 0x0000002e91057221 */ /* 0x002fe20000010000 */
[----:B------:R-:W-:Y:S01]  /*8e80*/  FFMA.FTZ R46, R67, R0, -R11 ;  /* 0x00000000432e7223 */ /* 0x000fe2000001080b */
[----:B------:R-:W-:Y:S02]  /*8e90*/  WARPGROUP.DEPBAR.LE gsb0, 0x0 ;  /* 0x00008000000079c5 */ /* 0x000fe40000010000 */
[----:B------:R-:W-:-:S03]  /*8ea0*/  WARPGROUP.ARRIVE ;  /* 0x00000000000079c5 */ /* 0x000fc60000000000 */
[----:B------:R-:W1:Y:S01]  /*8eb0*/  MUFU.EX2 R34, R34 ;  /* 0x0000002200227308 */ /* 0x000e620000000800 */
[----:B--2---:R-:W-:Y:S01]  /*8ec0*/  FADD.FTZ R50, R32, R5 ;  /* 0x0000000520327221 */ /* 0x004fe20000010000 */
[-CC-:B------:R-:W-:Y:S01]  /*8ed0*/  FFMA.FTZ R129, R66, R0.reuse, -R11.reuse ;  /* 0x0000000042817223 */ /* 0x180fe2000001080b */
[----:B------:R-:W-:Y:S01]  /*8ee0*/  F2FP.BF16.F32.PACK_AB R145, R32, R145 ;  /* 0x000000912091723e */ /* 0x000fe200000010ff */
[----:B------:R-:W-:Y:S01]  /*8ef0*/  FFMA.FTZ R131, R70, R0, -R11 ;  /* 0x0000000046837223 */ /* 0x000fe2000001080b */
[----:B------:R-:W-:Y:S01]  /*8f00*/  HGMMA.64x64x16.F32.BF16 R88, R124, gdesc[UR4].tnspB, R88, gsb0 ;  /* 0x40e000047c587df0 */ /* 0x000fe20008001858 */
[----:B------:R-:W-:Y:S01]  /*8f10*/  UIADD3 UR6, UR10, 0x380, URZ ;  /* 0x000003800a067890 */ /* 0x000fe2000fffe03f */
[----:B0-----:R-:W-:Y:S01]  /*8f20*/  FADD.FTZ R5, R147, R50 ;  /* 0x0000003293057221 */ /* 0x001fe20000010000 */
[----:B------:R-:W-:Y:S01]  /*8f30*/  UMOV UR7, 0x40000040 ;  /* 0x4000004000077882 */ /* 0x000fe20000000000 */
[----:B------:R-:W0:Y:S01]  /*8f40*/  MUFU.EX2 R141, R141 ;  /* 0x0000008d008d7308 */ /* 0x000e220000000800 */
[----:B------:R-:W-:-:S02]  /*8f50*/  F2FP.BF16.F32.PACK_AB R128, R53, R8 ;  /* 0x000000083580723e */ /* 0x000fc400000010ff */
[----:B------:R-:W-:-:S05]  /*8f60*/  F2FP.BF16.F32.PACK_AB R130, R57, R10 ;  /* 0x0000000a3982723e */ /* 0x000fca00000010ff */
[----:B------:R-:W2:Y:S01]  /*8f70*/  MUFU.EX2 R36, R36 ;  /* 0x0000002400247308 */ /* 0x000ea20000000800 */
[C---:B-1----:R-:W-:Y:S01]  /*8f80*/  FADD.FTZ R50, R34.reuse, R5 ;  /* 0x0000000522327221 */ /* 0x042fe20000010000 */
[----:B------:R-:W-:-:S06]  /*8f90*/  F2FP.BF16.F32.PACK_AB R147, R34, R147 ;  /* 0x000000932293723e */ /* 0x000fcc00000010ff */
[----:B------:R-:W1:Y:S01]  /*8fa0*/  MUFU.EX2 R143, R143 ;  /* 0x0000008f008f7308 */ /* 0x000e620000000800 */
[----:B0-----:R-:W-:-:S07]  /*8fb0*/  FADD.FTZ R5, R141, R50 ;  /* 0x000000328d057221 */ /* 0x001fce0000010000 */
[----:B------:R-:W0:Y:S01]  /*8fc0*/  MUFU.EX2 R38, R38 ;  /* 0x0000002600267308 */ /* 0x000e220000000800 */
[C---:B--2---:R-:W-:Y:S01]  /*8fd0*/  FADD.FTZ R50, R36.reuse, R5 ;  /* 0x0000000524327221 */ /* 0x044fe20000010000 */
[----:B------:R-:W-:-:S06]  /*8fe0*/  F2FP.BF16.F32.PACK_AB R141, R36, R141 ;  /* 0x0000008d248d723e */ /* 0x000fcc00000010ff */
[----:B------:R-:W2:Y:S01]  /*8ff0*/  MUFU.EX2 R137, R137 ;  /* 0x0000008900897308 */ /* 0x000ea20000000800 */
[----:B-1----:R-:W-:-:S07]  /*9000*/  FADD.FTZ R5, R143, R50 ;  /* 0x000000328f057221 */ /* 0x002fce0000010000 */
[----:B------:R-:W1:Y:S01]  /*9010*/  MUFU.EX2 R40, R40 ;  /* 0x0000002800287308 */ /* 0x000e620000000800 */
[C---:B0-----:R-:W-:Y:S01]  /*9020*/  FADD.FTZ R50, R38.reuse, R5 ;  /* 0x0000000526327221 */ /* 0x041fe20000010000 */
[----:B------:R-:W-:-:S06]  /*9030*/  F2FP.BF16.F32.PACK_AB R143, R38, R143 ;  /* 0x0000008f268f723e */ /* 0x000fcc00000010ff */
[----:B------:R-:W0:Y:S01]  /*9040*/  MUFU.EX2 R139, R139 ;  /* 0x0000008b008b7308 */ /* 0x000e220000000800 */
[----:B--2---:R-:W-:-:S07]  /*9050*/  FADD.FTZ R5, R137, R50 ;  /* 0x0000003289057221 */ /* 0x004fce0000010000 */
[----:B------:R-:W2:Y:S01]  /*9060*/  MUFU.EX2 R42, R42 ;  /* 0x0000002a002a7308 */ /* 0x000ea20000000800 */
[C---:B-1----:R-:W-:Y:S01]  /*9070*/  FADD.FTZ R50, R40.reuse, R5 ;  /* 0x0000000528327221 */ /* 0x042fe20000010000 */
[----:B------:R-:W-:-:S06]  /*9080*/  F2FP.BF16.F32.PACK_AB R137, R40, R137 ;  /* 0x000000892889723e */ /* 0x000fcc00000010ff */
[----:B------:R-:W1:Y:S01]  /*9090*/  MUFU.EX2 R133, R133 ;  /* 0x0000008500857308 */ /* 0x000e620000000800 */
[----:B0-----:R-:W-:-:S07]  /*90a0*/  FADD.FTZ R5, R139, R50 ;  /* 0x000000328b057221 */ /* 0x001fce0000010000 */
[----:B------:R-:W0:Y:S01]  /*90b0*/  MUFU.EX2 R44, R44 ;  /* 0x0000002c002c7308 */ /* 0x000e220000000800 */
[----:B--2---:R-:W-:Y:S01]  /*90c0*/  FADD.FTZ R30, R42, R5 ;  /* 0x000000052a1e7221 */ /* 0x004fe20000010000 */
[----:B------:R-:W-:Y:S02]  /*90d0*/  WARPGROUP.DEPBAR.LE gsb0, 0x0 ;  /* 0x00008000000079c5 */ /* 0x000fe40000010000 */
[----:B------:R-:W-:Y:S01]  /*90e0*/  WARPGROUP.ARRIVE ;  /* 0x00000000000079c5 */ /* 0x000fe20000000000 */
[-CC-:B------:R-:W-:Y:S01]  /*90f0*/  FFMA.FTZ R125, R74, R0.reuse, -R11.reuse ;  /* 0x000000004a7d7223 */ /* 0x180fe2000001080b */
[----:B------:R-:W-:Y:S01]  /*9100*/  FFMA.FTZ R127, R78, R0, -R11 ;  /* 0x000000004e7f7223 */ /* 0x000fe2000001080b */
[----:B------:R-:W-:Y:S01]  /*9110*/  F2FP.BF16.F32.PACK_AB R139, R42, R139 ;  /* 0x0000008b2a8b723e */ /* 0x000fe200000010ff */
[----:B------:R-:W-:Y:S01]  /*9120*/  MUFU.EX2 R134, R134 ;  /* 0x0000008600867308 */ /* 0x000fe20000000800 */
[----:B-1----:R-:W-:Y:S01]  /*9130*/  FADD.FTZ R5, R133, R30 ;  /* 0x0000001e85057221 */ /* 0x002fe20000010000 */
[----:B------:R-:W-:Y:S01]  /*9140*/  HGMMA.64x64x16.F32.BF16 R88, R120, gdesc[UR4].tnspB, R88, gsb0 ;  /* 0x40e0000478587df0 */ /* 0x000fe20008001858 */
[----:B------:R-:W-:-:S02]  /*9150*/  F2FP.BF16.F32.PACK_AB R124, R61, R12 ;  /* 0x0000000c3d7c723e */ /* 0x000fc400000010ff */
[----:B------:R-:W-:-:S03]  /*9160*/  F2FP.BF16.F32.PACK_AB R126, R65, R14 ;  /* 0x0000000e417e723e */ /* 0x000fc600000010ff */
[----:B------:R-:W1:Y:S01]  /*9170*/  MUFU.EX2 R135, R135 ;  /* 0x0000008700877308 */ /* 0x000e620000000800 */
[C---:B0-----:R-:W-:Y:S01]  /*9180*/  FADD.FTZ R30, R44.reuse, R5 ;  /* 0x000000052c1e7221 */ /* 0x041fe20000010000 */
[----:B------:R-:W-:-:S06]  /*9190*/  F2FP.BF16.F32.PACK_AB R133, R44, R133 ;  /* 0x000000852c85723e */ /* 0x000fcc00000010ff */
[----:B------:R-:W-:Y:S08]  /*91a0*/  MUFU.EX2 R129, R129 ;  /* 0x0000008100817308 */ /* 0x000ff00000000800 */
[----:B------:R-:W-:Y:S01]  /*91b0*/  MUFU.EX2 R46, R46 ;  /* 0x0000002e002e7308 */ /* 0x000fe20000000800 */
[----:B-1----:R-:W-:-:S07]  /*91c0*/  FADD.FTZ R5, R135, R30 ;  /* 0x0000001e87057221 */ /* 0x002fce0000010000 */
[----:B------:R-:W-:Y:S08]  /*91d0*/  MUFU.EX2 R131, R131 ;  /* 0x0000008300837308 */ /* 0x000ff00000000800 */
[----:B------:R-:W-:Y:S08]  /*91e0*/  MUFU.EX2 R125, R125 ;  /* 0x0000007d007d7308 */ /* 0x000ff00000000800 */
[----:B------:R-:W-:Y:S08]  /*91f0*/  MUFU.EX2 R26, R75 ;  /* 0x0000004b001a7308 */ /* 0x000ff00000000800 */
[----:B------:R-:W-:Y:S08]  /*9200*/  MUFU.EX2 R127, R127 ;  /* 0x0000007f007f7308 */ /* 0x000ff00000000800 */
[----:B------:R-:W-:Y:S08]  /*9210*/  MUFU.EX2 R79, R79 ;  /* 0x0000004f004f7308 */ /* 0x000ff00000000800 */
[----:B------:R-:W-:Y:S01]  /*9220*/  MUFU.EX2 R83, R83 ;  /* 0x0000005300537308 */ /* 0x000fe20000000800 */
[----:B------:R-:W-:-:S02]  /*9230*/  WARPGROUP.DEPBAR.LE gsb0, 0x0 ;  /* 0x00008000000079c5 */ /* 0x000fc40000010000 */
[----:B------:R0:W-:Y:S06]  /*9240*/  BAR.ARV R31, 0x100 ;  /* 0x0004001f0000751d */ /* 0x0001ec0000002000 */
[----:B------:R1:W-:Y:S01]  /*9250*/  @!P1 SYNCS.ARRIVE.TRANS64.RED.A1T0 RZ, [R27+URZ], RZ ;  /* 0x000000ff1bff99a7 */ /* 0x0003e2000810043f */
[----:B------:R-:W-:Y:S01]  /*9260*/  MUFU.EX2 R121, R82 ;  /* 0x0000005200797308 */ /* 0x000fe20000000800 */
[----:B0-----:R-:W-:Y:S01]  /*9270*/  @!P1 VIADD R31, R35, 0x16860 ;  /* 0x00016860231f9836 */ /* 0x001fe20000000000 */
[----:B------:R-:W-:Y:S01]  /*9280*/  F2FP.BF16.F32.PACK_AB R120, R69, R20 ;  /* 0x000000144578723e */ /* 0x000fe200000010ff */
[-C--:B------:R-:W-:Y:S01]  /*9290*/  FMUL.FTZ R88, R88, R9.reuse ;  /* 0x0000000958587220 */ /* 0x080fe20000410000 */
[-C--:B------:R-:W-:Y:S01]  /*92a0*/  FMUL.FTZ R89, R89, R9.reuse ;  /* 0x0000000959597220 */ /* 0x080fe20000410000 */
[-C--:B------:R-:W-:Y:S01]  /*92b0*/  FMUL.FTZ R92, R92, R9.reuse ;  /* 0x000000095c5c7220 */ /* 0x080fe20000410000 */
[----:B------:R-:W-:Y:S01]  /*92c0*/  @!P1 PRMT R31, RZ, 0x654, R31 ;  /* 0x00000654ff1f9816 */ /* 0x000fe2000000001f */
[----:B-1----:R-:W-:Y:S01]  /*92d0*/  FADD.FTZ R27, R13, R6 ;  /* 0x000000060d1b7221 */ /* 0x002fe20000010000 */
[----:B------:R-:W-:Y:S01]  /*92e0*/  FFMA.FTZ R6, R63, R0, -R11 ;  /* 0x000000003f067223 */ /* 0x000fe2000001080b */
[----:B------:R-:W-:Y:S01]  /*92f0*/  MUFU.EX2 R24, R84 ;  /* 0x0000005400187308 */ /* 0x000fe20000000800 */
[----:B------:R0:W-:Y:S01]  /*9300*/  @!P1 SYNCS.ARRIVE.TRANS64.RED.A1T0 RZ, [R31+URZ], RZ ;  /* 0x000000ff1fff99a7 */ /* 0x0001e2000810043f */
[----:B------:R-:W-:Y:S01]  /*9310*/  FADD.FTZ R48, R150, R27 ;  /* 0x0000001b96307221 */ /* 0x000fe20000010000 */
[----:B------:R-:W-:Y:S01]  /*9320*/  F2FP.BF16.F32.PACK_AB R150, R15, R150 ;  /* 0x000000960f96723e */ /* 0x000fe200000010ff */
[-C--:B------:R-:W-:Y:S01]  /*9330*/  FMUL.FTZ R93, R93, R9.reuse ;  /* 0x000000095d5d7220 */ /* 0x080fe20000410000 */
[-C--:B------:R-:W-:Y:S01]  /*9340*/  FMUL.FTZ R96, R96, R9.reuse ;  /* 0x0000000960607220 */ /* 0x080fe20000410000 */
[----:B------:R-:W-:Y:S01]  /*9350*/  FADD.FTZ R27, R15, R48 ;  /* 0x000000300f1b7221 */ /* 0x000fe20000010000 */
[-C--:B------:R-:W-:Y:S01]  /*9360*/  FMUL.FTZ R97, R97, R9.reuse ;  /* 0x0000000961617220 */ /* 0x080fe20000410000 */
[----:B------:R-:W1:Y:S01]  /*9370*/  MUFU.EX2 R6, R6 ;  /* 0x0000000600067308 */ /* 0x000e620000000800 */
[-C--:B------:R-:W-:Y:S01]  /*9380*/  FMUL.FTZ R100, R100, R9.reuse ;  /* 0x0000000964647220 */ /* 0x080fe20000410000 */
[----:B------:R-:W-:Y:S01]  /*9390*/  FADD.FTZ R48, R144, R27 ;  /* 0x0000001b90307221 */ /* 0x000fe20000010000 */
[----:B------:R-:W-:Y:S01]  /*93a0*/  F2FP.BF16.F32.PACK_AB R144, R21, R144 ;  /* 0x000000901590723e */ /* 0x000fe200000010ff */
[-C--:B------:R-:W-:Y:S01]  /*93b0*/  FMUL.FTZ R101, R101, R9.reuse ;  /* 0x0000000965657220 */ /* 0x080fe20000410000 */
[-C--:B------:R-:W-:Y:S01]  /*93c0*/  FMUL.FTZ R104, R104, R9.reuse ;  /* 0x0000000968687220 */ /* 0x080fe20000410000 */
[----:B------:R-:W-:Y:S01]  /*93d0*/  FADD.FTZ R27, R21, R48 ;  /* 0x00000030151b7221 */ /* 0x000fe20000010000 */
[-CC-:B------:R-:W-:Y:S01]  /*93e0*/  FFMA.FTZ R48, R71, R0.reuse, -R11.reuse ;  /* 0x0000000047307223 */ /* 0x180fe2000001080b */
[----:B------:R-:W-:Y:S01]  /*93f0*/  FFMA.FTZ R11, R87, R0, -R11 ;  /* 0x00000000570b7223 */ /* 0x000fe2000001080b */
[----:B------:R-:W-:Y:S01]  /*9400*/  MUFU.EX2 R123, R86 ;  /* 0x00000056007b7308 */ /* 0x000fe20000000800 */
        /* <DEDUP_REMOVED lines=9> */
[C---:B-1----:R-:W-:Y:S01]  /*94a0*/  FADD.FTZ R30, R6.reuse, R5 ;  /* 0x00000005061e7221 */ /* 0x042fe20000010000 */
[----:B------:R-:W-:Y:S01]  /*94b0*/  F2FP.BF16.F32.PACK_AB R135, R6, R135 ;  /* 0x000000870687723e */ /* 0x000fe200000010ff */
[-C--:B------:R-:W-:Y:S01]  /*94c0*/  FMUL.FTZ R113, R113, R9.reuse ;  /* 0x0000000971717220 */ /* 0x080fe20000410000 */
[----:B------:R-:W-:Y:S01]  /*94d0*/  FADD.FTZ R27, R33, R52 ;  /* 0x00000034211b7221 */ /* 0x000fe20000010000 */
[----:B------:R-:W-:Y:S01]  /*94e0*/  FADD.FTZ R5, R129, R30 ;  /* 0x0000001e81057221 */ /* 0x000fe20000010000 */
[----:B------:R-:W-:Y:S01]  /*94f0*/  F2FP.BF16.F32.PACK_AB R140, R33, R140 ;  /* 0x0000008c218c723e */ /* 0x000fe200000010ff */
[----:B------:R-:W1:Y:S01]  /*9500*/  MUFU.EX2 R7, R85 ;  /* 0x0000005500077308 */ /* 0x000e620000000800 */
[----:B------:R-:W-:Y:S01]  /*9510*/  FADD.FTZ R52, R142, R27 ;  /* 0x0000001b8e347221 */ /* 0x000fe20000010000 */
[----:B------:R-:W-:Y:S01]  /*9520*/  FADD.FTZ R30, R46, R5 ;  /* 0x000000052e1e7221 */ /* 0x000fe20000010000 */
[C---:B------:R-:W-:Y:S01]  /*9530*/  F2FP.BF16.F32.PACK_AB R142, R25.reuse, R142 ;  /* 0x0000008e198e723e */ /* 0x040fe200000010ff */
[----:B------:R-:W-:Y:S01]  /*9540*/  FMUL.FTZ R116, R116, R9 ;  /* 0x0000000974747220 */ /* 0x000fe20000410000 */
[----:B------:R-:W-:Y:S01]  /*9550*/  FADD.FTZ R27, R25, R52 ;  /* 0x00000034191b7221 */ /* 0x000fe20000010000 */
[----:B------:R-:W-:Y:S01]  /*9560*/  FADD.FTZ R5, R131, R30 ;  /* 0x0000001e83057221 */ /* 0x000fe20000010000 */
[----:B------:R-:W-:Y:S01]  /*9570*/  F2FP.BF16.F32.PACK_AB R129, R46, R129 ;  /* 0x000000812e81723e */ /* 0x000fe200000010ff */
[----:B------:R-:W-:Y:S01]  /*9580*/  FMUL.FTZ R117, R117, R9 ;  /* 0x0000000975757220 */ /* 0x000fe20000410000 */
[----:B------:R-:W-:Y:S01]  /*9590*/  FADD.FTZ R52, R136, R27 ;  /* 0x0000001b88347221 */ /* 0x000fe20000010000 */
[----:B--2---:R-:W-:Y:S01]  /*95a0*/  FADD.FTZ R30, R48, R5 ;  /* 0x00000005301e7221 */ /* 0x004fe20000010000 */
[C---:B------:R-:W-:Y:S01]  /*95b0*/  F2FP.BF16.F32.PACK_AB R136, R37.reuse, R136 ;  /* 0x000000882588723e */ /* 0x040fe200000010ff */
[-C--:B------:R-:W-:Y:S01]  /*95c0*/  FMUL.FTZ R90, R90, R28.reuse ;  /* 0x0000001c5a5a7220 */ /* 0x080fe20000410000 */
[----:B------:R-:W-:Y:S01]  /*95d0*/  FADD.FTZ R13, R37, R52 ;  /* 0x00000034250d7221 */ /* 0x000fe20000010000 */
[----:B------:R-:W-:Y:S01]  /*95e0*/  FADD.FTZ R5, R125, R30 ;  /* 0x0000001e7d057221 */ /* 0x000fe20000010000 */
[----:B------:R-:W-:Y:S01]  /*95f0*/  F2FP.BF16.F32.PACK_AB R131, R48, R131 ;  /* 0x000000833083723e */ /* 0x000fe200000010ff */
[----:B------:R-:W-:Y:S01]  /*9600*/  FMUL.FTZ R91, R91, R28 ;  /* 0x0000001c5b5b7220 */ /* 0x000fe20000410000 */
[----:B------:R-:W-:Y:S01]  /*9610*/  FADD.FTZ R52, R138, R13 ;  /* 0x0000000d8a347221 */ /* 0x000fe20000010000 */
[----:B------:R-:W-:Y:S01]  /*9620*/  FADD.FTZ R6, R26, R5 ;  /* 0x000000051a067221 */ /* 0x000fe20000010000 */
[----:B-1----:R-:W-:Y:S01]  /*9630*/  F2FP.BF16.F32.PACK_AB R122, R7, R24 ;  /* 0x00000018077a723e */ /* 0x002fe200000010ff */
[----:B------:R-:W-:Y:S01]  /*9640*/  FMUL.FTZ R94, R94, R28 ;  /* 0x0000001c5e5e7220 */ /* 0x000fe20000410000 */
[----:B------:R-:W-:Y:S01]  /*9650*/  FADD.FTZ R13, R45, R52 ;  /* 0x000000342d0d7221 */ /* 0x000fe20000010000 */
[----:B------:R-:W-:Y:S01]  /*9660*/  FADD.FTZ R6, R127, R6 ;  /* 0x000000067f067221 */ /* 0x000fe20000010000 */
[----:B------:R-:W-:Y:S01]  /*9670*/  F2FP.BF16.F32.PACK_AB R138, R45, R138 ;  /* 0x0000008a2d8a723e */ /* 0x000fe200000010ff */
[----:B------:R-:W-:Y:S01]  /*9680*/  FMUL.FTZ R95, R95, R28 ;  /* 0x0000001c5f5f7220 */ /* 0x000fe20000410000 */
[----:B------:R-:W-:Y:S01]  /*9690*/  FADD.FTZ R32, R132, R13 ;  /* 0x0000000d84207221 */ /* 0x000fe20000010000 */
[----:B------:R-:W-:Y:S01]  /*96a0*/  FADD.FTZ R6, R79, R6 ;  /* 0x000000064f067221 */ /* 0x000fe20000010000 */
        /* <DEDUP_REMOVED lines=11> */
[----:B------:R-:W-:Y:S01]  /*9760*/  F2FP.BF16.F32.PACK_AB R127, R79, R127 ;  /* 0x0000007f4f7f723e */ /* 0x000fe200000010ff */
[-C--:B------:R-:W-:Y:S01]  /*9770*/  FMUL.FTZ R103, R103, R28.reuse ;  /* 0x0000001c67677220 */ /* 0x080fe20000410000 */
[----:B------:R-:W-:Y:S01]  /*9780*/  F2FP.BF16.F32.PACK_AB R121, R83, R121 ;  /* 0x000000795379723e */ /* 0x000fe200000010ff */
[----:B------:R-:W-:Y:S01]  /*9790*/  FADD.FTZ R32, R8, R13 ;  /* 0x0000000d08207221 */ /* 0x000fe20000010000 */
[-C--:B------:R-:W-:Y:S01]  /*97a0*/  FMUL.FTZ R106, R106, R28.reuse ;  /* 0x0000001c6a6a7220 */ /* 0x080fe20000410000 */
[-C--:B------:R-:W-:Y:S01]  /*97b0*/  FMUL.FTZ R107, R107, R28.reuse ;  /* 0x0000001c6b6b7220 */ /* 0x080fe20000410000 */
[-C--:B------:R-:W-:Y:S01]  /*97c0*/  FMUL.FTZ R110, R110, R28.reuse ;  /* 0x0000001c6e6e7220 */ /* 0x080fe20000410000 */
[----:B------:R-:W-:Y:S01]  /*97d0*/  FADD.FTZ R13, R53, R32 ;  /* 0x00000020350d7221 */ /* 0x000fe20000010000 */
[-C--:B------:R-:W-:Y:S01]  /*97e0*/  FMUL.FTZ R111, R111, R28.reuse ;  /* 0x0000001c6f6f7220 */ /* 0x080fe20000410000 */
[-C--:B------:R-:W-:Y:S01]  /*97f0*/  FMUL.FTZ R114, R114, R28.reuse ;  /* 0x0000001c72727220 */ /* 0x080fe20000410000 */
[-C--:B------:R-:W-:Y:S01]  /*9800*/  FMUL.FTZ R115, R115, R28.reuse ;  /* 0x0000001c73737220 */ /* 0x080fe20000410000 */
[----:B------:R-:W-:Y:S01]  /*9810*/  FADD.FTZ R32, R10, R13 ;  /* 0x0000000d0a207221 */ /* 0x000fe20000010000 */
[-C--:B------:R-:W-:Y:S01]  /*9820*/  FMUL.FTZ R118, R118, R28.reuse ;  /* 0x0000001c76767220 */ /* 0x080fe20000410000 */
[----:B------:R-:W1:Y:S01]  /*9830*/  MUFU.EX2 R10, R11 ;  /* 0x0000000b000a7308 */ /* 0x000e620000000800 */
[----:B------:R-:W-:Y:S01]  /*9840*/  FMUL.FTZ R119, R119, R28 ;  /* 0x0000001c77777220 */ /* 0x000fe20000410000 */
[----:B------:R-:W-:-:S04]  /*9850*/  FADD.FTZ R13, R57, R32 ;  /* 0x00000020390d7221 */ /* 0x000fc80000010000 */
[----:B------:R-:W-:-:S04]  /*9860*/  FADD.FTZ R32, R12, R13 ;  /* 0x0000000d0c207221 */ /* 0x000fc80000010000 */
[----:B------:R-:W-:-:S04]  /*9870*/  FADD.FTZ R13, R61, R32 ;  /* 0x000000203d0d7221 */ /* 0x000fc80000010000 */
[----:B------:R-:W-:-:S04]  /*9880*/  FADD.FTZ R8, R14, R13 ;  /* 0x0000000d0e087221 */ /* 0x000fc80000010000 */
[----:B------:R-:W-:-:S04]  /*9890*/  FADD.FTZ R5, R65, R8 ;  /* 0x0000000841057221 */ /* 0x000fc80000010000 */
[----:B------:R-:W-:-:S04]  /*98a0*/  FADD.FTZ R8, R20, R5 ;  /* 0x0000000514087221 */ /* 0x000fc80000010000 */
[----:B------:R-:W-:-:S04]  /*98b0*/  FADD.FTZ R5, R69, R8 ;  /* 0x0000000845057221 */ /* 0x000fc80000010000 */
[----:B------:R-:W-:Y:S01]  /*98c0*/  FADD.FTZ R8, R24, R5 ;  /* 0x0000000518087221 */ /* 0x000fe20000010000 */
[----:B------:R-:W-:Y:S01]  /*98d0*/  FADD.FTZ R5, R123, R6 ;  /* 0x000000067b057221 */ /* 0x000fe20000010000 */
[C---:B-1----:R-:W-:Y:S02]  /*98e0*/  F2FP.BF16.F32.PACK_AB R123, R10.reuse, R123 ;  /* 0x0000007b0a7b723e */ /* 0x042fe400000010ff */
[----:B------:R-:W-:Y:S01]  /*98f0*/  FADD.FTZ R6, R7, R8 ;  /* 0x0000000807067221 */ /* 0x000fe20000010000 */
[----:B------:R-:W-:Y:S01]  /*9900*/  FADD.FTZ R5, R10, R5 ;  /* 0x000000050a057221 */ /* 0x000fe20000010000 */
[----:B------:R-:W-:Y:S02]  /*9910*/  IMAD.MOV.U32 R7, RZ, RZ, R2 ;  /* 0x000000ffff077224 */ /* 0x000fe400078e0002 */
[----:B------:R-:W-:Y:S01]  /*9920*/  IMAD.MOV.U32 R8, RZ, RZ, R3 ;  /* 0x000000ffff087224 */ /* 0x000fe200078e0003 */
[----:B0-----:R-:W-:Y:S06]  /*9930*/  @P2 BRA `(.L_x_1085) ;  /* 0xffffffe000e42947 */ /* 0x001fec000383ffff */
.L_x_1076:
        /* <DEDUP_REMOVED lines=8> */
[----:B------:R-:W-:-:S05]  /*99c0*/  ULDC UR22, c[0x0][0x9e0] ;  /* 0x0002780000167ab9 */ /* 0x000fca0000000800 */
.L_x_1103:
        /* <DEDUP_REMOVED lines=9> */
.L_x_1088:
[----:B------:R-:W-:Y:S01]  /*9a60*/  ULEA UR6, UR37, UR45, 0x3 ;  /* 0x0000002d25067291 */ /* 0x000fe2000f8e183f */
[----:B------:R-:W-:-:S05]  /*9a70*/  IMAD.U32 R0, RZ, RZ, UR46 ;  /* 0x0000002eff007e24 */ /* 0x000fca000f8e00ff */
[----:B------:R-:W-:-:S04]  /*9a80*/  SHF.L.U32 R0, R0, 0x1f, RZ ;  /* 0x0000001f00007819 */ /* 0x000fc800000006ff */
[----:B------:R0:W1:Y:S01]  /*9a90*/  SYNCS.PHASECHK.TRANS64.TRYWAIT P2, [UR6+0x16830], R0 ;  /* 0x01683000ff0075a7 */ /* 0x0000620008040146 */
[----:B------:R-:W-:Y:S05]  /*9aa0*/  @!P0 BRA `(.L_x_1089) ;  /* 0x0000000000048947 */ /* 0x000fea0003800000 */
[----:B------:R-:W-:Y:S01]  /*9ab0*/  BPT.TRAP 0x1 ;  /* 0x000000040000795c */ /* 0x000fe20000300000 */
.L_x_1089:
[----:B-1----:R-:W-:Y:S05]  /*9ac0*/  @P2 BRA `(.L_x_1087) ;  /* 0x0000000000082947 */ /* 0x002fea0003800000 */
[----:B------:R-:W1:Y:S02]  /*9ad0*/  SYNCS.PHASECHK.TRANS64.TRYWAIT P2, [UR6+0x16830], R0 ;  /* 0x01683000ff0075a7 */ /* 0x000e640008040146 */
[----:B-1----:R-:W-:Y:S05]  /*9ae0*/  @!P2 BRA `(.L_x_1090) ;  /* 0x000000a80040a947 */ /* 0x002fea0003800000 */
.L_x_1087:
        /* <DEDUP_REMOVED lines=25> */
.L_x_1092:
[----:B------:R-:W-:Y:S01]  /*9c80*/  ULEA UR6, UR24, UR45, 0x3 ;  /* 0x0000002d18067291 */ /* 0x000fe2000f8e183f */
[----:B------:R-:W-:-:S05]  /*9c90*/  IMAD.U32 R0, RZ, RZ, UR25 ;  /* 0x00000019ff007e24 */ /* 0x000fca000f8e00ff */
[----:B------:R-:W-:-:S04]  /*9ca0*/  SHF.L.U32 R0, R0, 0x1f, RZ ;  /* 0x0000001f00007819 */ /* 0x000fc800000006ff */
[----:B------:R0:W1:Y:S01]  /*9cb0*/  SYNCS.PHASECHK.TRANS64.TRYWAIT P2, [UR6+0x16850], R0 ;  /* 0x01685000ff0075a7 */ /* 0x0000620008040146 */
[----:B------:R-:W-:Y:S05]  /*9cc0*/  @!P0 BRA `(.L_x_1093) ;  /* 0x0000000000048947 */ /* 0x000fea0003800000 */
[----:B------:R-:W-:Y:S01]  /*9cd0*/  BPT.TRAP 0x1 ;  /* 0x000000040000795c */ /* 0x000fe20000300000 */
.L_x_1093:
[----:B-1----:R-:W-:Y:S05]  /*9ce0*/  @P2 BRA `(.L_x_1091) ;  /* 0x0000000000082947 */ /* 0x002fea0003800000 */
[----:B------:R-:W1:Y:S02]  /*9cf0*/  SYNCS.PHASECHK.TRANS64.TRYWAIT P2, [UR6+0x16850], R0 ;  /* 0x01685000ff0075a7 */ /* 0x000e640008040146 */
[----:B-1----:R-:W-:Y:S05]  /*9d00*/  @!P2 BRA `(.L_x_1094) ;  /* 0x000000a400d0a947 */ /* 0x002fea0003800000 */
.L_x_1091:
[----:B------:R-:W-:Y:S01]  /*9d10*/  UIADD3 UR6, UR45, 0x400, URZ ;  /* 0x000004002d067890 */ /* 0x000fe2000fffe03f */
[----:B------:R-:W-:Y:S01]  /*9d20*/  WARPGROUP.ARRIVE ;  /* 0x00000000000079c5 */ /* 0x000fe20000000000 */
[----:B------:R-:W-:-:S05]  /*9d30*/  UMOV UR7, 0x40000040 ;  /* 0x4000004000077882 */ /* 0x000fca0000000000 */
[----:B------:R-:W2:Y:S01]  /*9d40*/  S2R R2, SR_TID.X ;  /* 0x0000000000027919 */ /* 0x000ea20000002100 */
[----:B------:R-:W-:Y:S01]  /*9d50*/  USHF.R.U32.HI UR6, URZ, 0x4, UR6 ;  /* 0x000000043f067899 */ /* 0x000fe20008011606 */
[----:B------:R-:W-:Y:S01]  /*9d60*/  PLOP3.LUT P2, PT, PT, PT, UP0, 0x80, 0x0 ;  /* 0x000000000000781c */ /* 0x000fe20003f4f008 */
[----:B------:R-:W-:Y:S02]  /*9d70*/  VIADD R14, R17, UR41 ;  /* 0x00000029110e7c36 */ /* 0x000fe40008000000 */
[----:B------:R-:W-:Y:S01]  /*9d80*/  ULOP3.LUT UR6, UR6, 0x3fff, URZ, 0xc0, !UPT ;  /* 0x00003fff06067892 */ /* 0x000fe2000f8ec03f */
[----:B-1----:R-:W-:-:S03]  /*9d90*/  IMAD.U32 R3, RZ, RZ, UR37 ;  /* 0x00000025ff037e24 */ /* 0x002fc6000f8e00ff */
        /* <DEDUP_REMOVED lines=43> */
[----:B------:R-:W-:-:S04]  /*a050*/  @UP0 ULDC UR6, c[0x0][0x450] ;  /* 0x0001140000060ab9 */ /* 0x000fc80000000800 */
[----:B------:R-:W-:Y:S01]  /*a060*/  @P2 SHF.R.U32.HI R14, RZ, UR6, R0 ;  /* 0x00000006ff0e2c19 */ /* 0x000fe20008011600 */
[----:B------:R-:W-:Y:S01]  /*a070*/  IMAD.SHL.U32 R0, R4, 0x80, RZ ;  /* 0x0000008004007824 */ /* 0x000fe200078e00ff */
[----:B--2---:R-:W-:Y:S01]  /*a080*/  ISETP.GE.U32.AND P2, PT, R2, 0x180, PT ;  /* 0x000001800200780c */ /* 0x004fe20003f46070 */
[----:B------:R-:W-:Y:S01]  /*a090*/  VIADD R2, R22, 0x9 ;  /* 0x0000000916027836 */ /* 0x000fe20000000000 */
[----:B------:R-:W-:Y:S01]  /*a0a0*/  ULOP3.LUT UR6, URZ, UR23, URZ, 0x33, !UPT ;  /* 0x000000173f067292 */ /* 0x000fe2000f8e333f */
[----:B------:R-:W0:Y:S01]  /*a0b0*/  SHFL.IDX PT, R9, R14, RZ, 0x1c1f ;  /* 0x001c1fff0e097589 */ /* 0x000e2200000e0000 */
[----:B------:R-:W-:Y:S02]  /*a0c0*/  IADD3 R3, -R0, 0x1, RZ ;  /* 0x0000000100037810 */ /* 0x000fe40007ffe1ff */
[----:B------:R-:W-:Y:S01]  /*a0d0*/  SEL R11, R2, 0x9, !P2 ;  /* 0x00000009020b7807 */ /* 0x000fe20005000000 */
[----:B------:R-:W-:Y:S02]  /*a0e0*/  IMAD.U32 R2, RZ, RZ, UR38 ;  /* 0x00000026ff027e24 */ /* 0x000fe4000f8e00ff */
[----:B------:R-:W-:-:S05]  /*a0f0*/  IMAD R3, R16, -0x2, R3 ;  /* 0xfffffffe10037824 */ /* 0x000fca00078e0203 */
[----:B------:R-:W-:-:S05]  /*a100*/  IADD3 R3, -R2, UR42, R3 ;  /* 0x0000002a02037c10 */ /* 0x000fca000fffe103 */
[----:B------:R-:W-:-:S04]  /*a110*/  VIADD R12, R3, UR6 ;  /* 0x00000006030c7c36 */ /* 0x000fc80008000000 */
[----:B0-----:R-:W-:Y:S01]  /*a120*/  IMAD.IADD R2, R12, 0x1, R9 ;  /* 0x000000010c027824 */ /* 0x001fe200078e0209 */
[----:B------:R-:W-:Y:S02]  /*a130*/  WARPGROUP.DEPBAR.LE gsb0, 0x0 ;  /* 0x00008000000079c5 */ /* 0x000fe40000010000 */
[----:B------:R0:W-:Y:S06]  /*a140*/  BAR.ARV R11, 0x100 ;  /* 0x0004000b0000751d */ /* 0x0001ec0000002000 */
[----:B------:R1:W-:Y:S02]  /*a150*/  @!P1 SYNCS.ARRIVE.TRANS64.RED.A1T0 RZ, [R10+URZ], RZ ;  /* 0x000000ff0aff99a7 */ /* 0x0003e4000810043f */
[----:B-1----:R-:W-:-:S04]  /*a160*/  VIADD R10, R3, UR22 ;  /* 0x00000016030a7c36 */ /* 0x002fc80008000000 */
[----:B------:R-:W-:Y:S01]  /*a170*/  IMAD.IADD R3, R10, 0x1, R9 ;  /* 0x000000010a037824 */ /* 0x000fe200078e0209 */
[----:B0-----:R-:W-:Y:S06]  /*a180*/  @!P6 BRA `(.L_x_1095) ;  /* 0x00000000005ce947 */ /* 0x001fec0003800000 */
        /* <DEDUP_REMOVED lines=13> */
.L_x_1097:
[----:B------:R-:W-:-:S05]  /*a260*/  IMAD.U32 R120, RZ, RZ, UR21 ;  /* 0x00000015ff787e24 */ /* 0x000fca000f8e00ff */
[----:B------:R-:W-:-:S13]  /*a270*/  ISETP.NE.AND P2, PT, R120, 0x1, PT ;  /* 0x000000017800780c */ /* 0x000fda0003f45270 */
[----:B------:R-:W0:Y:S02]  /*a280*/  @P2 LDC.64 R20, c[0x0][0x9e8] ;  /* 0x00027a00ff142b82 */ /* 0x000e240000000a00 */
[----:B0-----:R-:W-:-:S05]  /*a290*/  @P2 IMAD.HI.U32 R20, R9, R20, RZ ;  /* 0x0000001409142227 */ /* 0x001fca00078e00ff */
[----:B------:R-:W-:-:S07]  /*a2a0*/  @P2 SHF.R.U32.HI R9, RZ, R21, R20 ;  /* 0x00000015ff092219 */ /* 0x000fce0000011614 */
.L_x_1098:
[----:B------:R-:W-:Y:S05]  /*a2b0*/  BSYNC B0 ;  /* 0x0000000000007941 */ /* 0x000fea0003800000 */
.L_x_1096:
[----:B------:R-:W-:-:S04]  /*a2c0*/  IMAD R9, R9, R120, -R0 ;  /* 0x0000007809097224 */ /* 0x000fc800078e0a00 */
[----:B------:R-:W-:-:S05]  /*a2d0*/  IMAD R9, R16, -0x2, R9 ;  /* 0xfffffffe10097824 */ /* 0x000fca00078e0209 */
[----:B------:R-:W-:Y:S02]  /*a2e0*/  VIADDMNMX R3, R9, R120, R3, PT ;  /* 0x0000007809037246 */ /* 0x000fe40003800103 */
[----:B------:R-:W-:-:S07]  /*a2f0*/  VIMNMX R2, R2, R9, !PT ;  /* 0x0000000902027248 */ /* 0x000fce0007fe0100 */
.L_x_1095:
        /* <DEDUP_REMOVED lines=9> */
[C---:B------:R-:W-:Y:S02]  /*a390*/  ISETP.GT.AND P4, PT, R2.reuse, 0x9, P2 ;  /* 0x000000090200780c */ /* 0x040fe40001784270 */
[----:B------:R-:W-:Y:S02]  /*a3a0*/  ISETP.GT.AND P5, PT, R2, 0x10, P2 ;  /* 0x000000100200780c */ /* 0x000fe400017a4270 */
[----:B------:R-:W-:-:S02]  /*a3b0*/  ISETP.LT.OR P3, PT, R3, 0x9, P3 ;  /* 0x000000090300780c */ /* 0x000fc40001f61670 */
[C---:B------:R-:W-:Y:S01]  /*a3c0*/  ISETP.LT.OR P4, PT, R3.reuse, 0xa, P4 ;  /* 0x0000000a0300780c */ /* 0x040fe20002781670 */
[--C-:B0-----:R-:W-:Y:S01]  /*a3d0*/  IMAD.IADD R10, R10, 0x1, R141.reuse ;  /* 0x000000010a0a7824 */ /* 0x101fe200078e028d */
[----:B------:R-:W-:Y:S01]  /*a3e0*/  ISETP.LT.OR P5, PT, R3, 0x11, P5 ;  /* 0x000000110300780c */ /* 0x000fe20002fa1670 */
[----:B------:R-:W-:Y:S01]  /*a3f0*/  IMAD.IADD R12, R12, 0x1, R141 ;  /* 0x000000010c0c7824 */ /* 0x000fe200078e028d */
[----:B------:R-:W-:Y:S02]  /*a400*/  FSEL R9, R28, -INF , !P3 ;  /* 0xff8000001c097808 */ /* 0x000fe40005800000 */
[----:B------:R-:W-:Y:S02]  /*a410*/  FSEL R29, R29, -INF , !P4 ;  /* 0xff8000001d1d7808 */ /* 0x000fe40006000000 */
[----:B------:R-:W-:Y:S02]  /*a420*/  FSEL R11, R32, -INF , !P5 ;  /* 0xff800000200b7808 */ /* 0x000fe40006800000 */
[----:B------:R-:W-:-:S02]  /*a430*/  ISETP.GT.AND P3, PT, R2, 0x11, P2 ;  /* 0x000000110200780c */ /* 0x000fc40001764270 */
[C---:B------:R-:W-:Y:S02]  /*a440*/  ISETP.GT.AND P4, PT, R2.reuse, 0x18, P2 ;  /* 0x000000180200780c */ /* 0x040fe40001784270 */
[----:B------:R-:W-:Y:S02]  /*a450*/  ISETP.GT.AND P5, PT, R2, 0x19, P2 ;  /* 0x000000190200780c */ /* 0x000fe400017a4270 */
[C---:B------:R-:W-:Y:S02]  /*a460*/  ISETP.LT.OR P3, PT, R3.reuse, 0x12, P3 ;  /* 0x000000120300780c */ /* 0x040fe40001f61670 */
[C---:B------:R-:W-:Y:S02]  /*a470*/  ISETP.LT.OR P4, PT, R3.reuse, 0x19, P4 ;  /* 0x000000190300780c */ /* 0x040fe40002781670 */
[----:B------:R-:W-:Y:S02]  /*a480*/  ISETP.LT.OR P5, PT, R3, 0x1a, P5 ;  /* 0x0000001a0300780c */ /* 0x000fe40002fa1670 */
[----:B------:R-:W-:-:S02]  /*a490*/  FSEL R33, R33, -INF , !P3 ;  /* 0xff80000021217808 */ /* 0x000fc40005800000 */
[----:B------:R-:W-:Y:S02]  /*a4a0*/  FSEL R13, R36, -INF , !P4 ;  /* 0xff800000240d7808 */ /* 0x000fe40006000000 */
[----:B------:R-:W-:Y:S02]  /*a4b0*/  FSEL R37, R37, -INF , !P5 ;  /* 0xff80000025257808 */ /* 0x000fe40006800000 */
[C---:B------:R-:W-:Y:S02]  /*a4c0*/  ISETP.GT.AND P3, PT, R2.reuse, 0x20, P2 ;  /* 0x000000200200780c */ /* 0x040fe40001764270 */
[C---:B------:R-:W-:Y:S02]  /*a4d0*/  ISETP.GT.AND P4, PT, R2.reuse, 0x21, P2 ;  /* 0x000000210200780c */ /* 0x040fe40001784270 */
[----:B------:R-:W-:Y:S02]  /*a4e0*/  ISETP.GT.AND P5, PT, R2, 0x28, P2 ;  /* 0x000000280200780c */ /* 0x000fe400017a4270 */
[----:B------:R-:W-:-:S02]  /*a4f0*/  ISETP.LT.OR P3, PT, R3, 0x21, P3 ;  /* 0x000000210300780c */ /* 0x000fc40001f61670 */
[C---:B------:R-:W-:Y:S02]  /*a500*/  ISETP.LT.OR P4, PT, R3.reuse, 0x22, P4 ;  /* 0x000000220300780c */ /* 0x040fe40002781670 */
[----:B------:R-:W-:Y:S02]  /*a510*/  ISETP.LT.OR P5, PT, R3, 0x29, P5 ;  /* 0x000000290300780c */ /* 0x000fe40002fa1670 */
        /* <DEDUP_REMOVED lines=65> */
[----:B------:R-:W-:Y:S01]  /*a930*/  FSEL R85, R85, -INF , !P5 ;  /* 0xff80000055557808 */ /* 0x000fe20006800000 */
[----:B------:R-:W-:Y:S06]  /*a940*/  @!P6 BRA `(.L_x_1099) ;  /* 0x00000000005ce947 */ /* 0x000fec0003800000 */
        /* <DEDUP_REMOVED lines=13> */
.L_x_1101:
[----:B------:R-:W-:-:S05]  /*aa20*/  IMAD.U32 R14, RZ, RZ, UR21 ;  /* 0x00000015ff0e7e24 */ /* 0x000fca000f8e00ff */
[----:B------:R-:W-:-:S13]  /*aa30*/  ISETP.NE.AND P3, PT, R14, 0x1, PT ;  /* 0x000000010e00780c */ /* 0x000fda0003f65270 */
[----:B------:R-:W0:Y:S02]  /*aa40*/  @P3 LDC.64 R2, c[0x0][0x9e8] ;  /* 0x00027a00ff023b82 */ /* 0x000e240000000a00 */
[----:B0-----:R-:W-:-:S05]  /*aa50*/  @P3 IMAD.HI.U32 R2, R141, R2, RZ ;  /* 0x000000028d023227 */ /* 0x001fca00078e00ff */
[----:B------:R-:W-:-:S07]  /*aa60*/  @P3 SHF.R.U32.HI R141, RZ, R3, R2 ;  /* 0x00000003ff8d3219 */ /* 0x000fce0000011602 */
.L_x_1102:
[----:B------:R-:W-:Y:S05]  /*aa70*/  BSYNC B0 ;  /* 0x0000000000007941 */ /* 0x000fea0003800000 */
.L_x_1100:
[----:B------:R-:W-:-:S04]  /*aa80*/  IMAD R141, R141, R14, -R0 ;  /* 0x0000000e8d8d7224 */ /* 0x000fc800078e0a00 */
[----:B------:R-:W-:-:S05]  /*aa90*/  IMAD R141, R16, -0x2, R141 ;  /* 0xfffffffe108d7824 */ /* 0x000fca00078e028d */
[----:B------:R-:W-:Y:S02]  /*aaa0*/  VIADDMNMX R10, R141, R14, R10, PT ;  /* 0x0000000e8d0a7246 */ /* 0x000fe4000380010a */
[----:B------:R-:W-:-:S07]  /*aab0*/  VIMNMX R12, R12, R141, !PT ;  /* 0x0000008d0c0c7248 */ /* 0x000fce0007fe0100 */
.L_x_1099:
[----:B------:R-:W-:Y:S01]  /*aac0*/  FMNMX.FTZ R0, R24, R7, !PT ;  /* 0x0000000718007209 */ /* 0x000fe20007810000 */
[----:B------:R-:W-:Y:S01]  /*aad0*/  UMOV UR25, UR46 ;  /* 0x0000002e00197c82 */ /* 0x000fe20008000000 */
        /* <DEDUP_REMOVED lines=24> */
[C---:B------:R-:W-:Y:S02]  /*ac60*/  ISETP.GT.AND P3, PT, R12.reuse, 0x9, P2 ;  /* 0x000000090c00780c */ /* 0x040fe40001764270 */
[----:B------:R-:W-:Y:S02]  /*ac70*/  FMNMX.FTZ R0, R49, R0, !PT ;  /* 0x0000000031007209 */ /* 0x000fe40007810000 */
[----:B------:R-:W-:Y:S02]  /*ac80*/  FSEL R43, R43, -INF , !P4 ;  /* 0xff8000002b2b7808 */ /* 0x000fe40006000000 */
[----:B------:R-:W-:Y:S02]  /*ac90*/  FMNMX.FTZ R0, R123, R0, !PT ;  /* 0x000000007b007209 */ /* 0x000fe40007810000 */
[----:B------:R-:W-:-:S02]  /*aca0*/  ISETP.GT.AND P4, PT, R12, RZ, P2 ;  /* 0x000000ff0c00720c */ /* 0x000fc40001784270 */
[----:B------:R-:W-:Y:S02]  /*acb0*/  FMNMX.FTZ R0, R53, R0, !PT ;  /* 0x0000000035007209 */ /* 0x000fe40007810000 */
[C---:B------:R-:W-:Y:S02]  /*acc0*/  ISETP.LT.OR P5, PT, R10.reuse, 0x2, P5 ;  /* 0x000000020a00780c */ /* 0x040fe40002fa1670 */
        /* <DEDUP_REMOVED lines=13> */
[----:B------:R-:W-:Y:S02]  /*ada0*/  FSEL R149, R26, -INF , !P4 ;  /* 0xff8000001a957808 */ /* 0x000fe40006000000 */
        /* <DEDUP_REMOVED lines=15> */
[----:B------:R-:W-:Y:S02]  /*aea0*/  ISETP.LT.OR P4, PT, R10, 0x31, P4 ;  /* 0x000000310a00780c */ /* 0x000fe40002781670 */
[----:B------:R-:W-:Y:S02]  /*aeb0*/  FMNMX.FTZ R2, R85, R0, !PT ;  /* 0x0000000055027209 */ /* 0x000fe40007810000 */
[----:B------:R-:W0:Y:S01]  /*aec0*/  LDC R0, c[0x0][0x988] ;  /* 0x00026200ff007b82 */ /* 0x000e220000000800 */
[----:B------:R-:W-:Y:S02]  /*aed0*/  FSEL R151, R50, -INF , !P4 ;  /* 0xff80000032977808 */ /* 0x000fe40006000000 */
[----:B------:R-:W1:Y:S01]  /*aee0*/  SHFL.BFLY PT, R3, R2, 0x2, 0x1f ;  /* 0x0c401f0002037f89 */ /* 0x000e6200000e0000 */
[----:B------:R-:W-:-:S04]  /*aef0*/  ISETP.GT.AND P4, PT, R12, 0x38, P2 ;  /* 0x000000380c00780c */ /* 0x000fc80001784270 */
[----:B------:R-:W-:Y:S02]  /*af00*/  ISETP.LT.OR P4, PT, R10, 0x39, P4 ;  /* 0x000000390a00780c */ /* 0x000fe40002781670 */
[----:B-1----:R-:W-:Y:S02]  /*af10*/  FMNMX.FTZ R14, R2, R3, !PT ;  /* 0x00000003020e7209 */ /* 0x002fe40007810000 */
[----:B------:R-:W-:-:S03]  /*af20*/  FMNMX.FTZ R2, R149, R8, !PT ;  /* 0x0000000895027209 */ /* 0x000fc60007810000 */
[----:B------:R-:W1:Y:S01]  /*af30*/  SHFL.BFLY PT, R3, R14, 0x1, 0x1f ;  /* 0x0c201f000e037f89 */ /* 0x000e6200000e0000 */
[----:B------:R-:W-:-:S04]  /*af40*/  FMNMX.FTZ R2, R27, R2, !PT ;  /* 0x000000021b027209 */ /* 0x000fc80007810000 */
[----:B------:R-:W-:-:S04]  /*af50*/  FMNMX.FTZ R2, R141, R2, !PT ;  /* 0x000000028d027209 */ /* 0x000fc80007810000 */
[----:B------:R-:W-:-:S04]  /*af60*/  FMNMX.FTZ R2, R31, R2, !PT ;  /* 0x000000021f027209 */ /* 0x000fc80007810000 */
[----:B------:R-:W-:-:S04]  /*af70*/  FMNMX.FTZ R2, R143, R2, !PT ;  /* 0x000000028f027209 */ /* 0x000fc80007810000 */
[----:B------:R-:W-:-:S04]  /*af80*/  FMNMX.FTZ R2, R35, R2, !PT ;  /* 0x0000000223027209 */ /* 0x000fc80007810000 */
[----:B------:R-:W-:Y:S02]  /*af90*/  FMNMX.FTZ R2, R145, R2, !PT ;  /* 0x0000000291027209 */ /* 0x000fe40007810000 */
[----:B-1----:R-:W-:Y:S02]  /*afa0*/  FMNMX.FTZ R3, R14, R3, !PT ;  /* 0x000000030e037209 */ /* 0x002fe40007810000 */
[----:B------:R-:W-:Y:S02]  /*afb0*/  FMNMX.FTZ R2, R39, R2, !PT ;  /* 0x0000000227027209 */ /* 0x000fe40007810000 */
[C---:B------:R-:W-:Y:S01]  /*afc0*/  FSETP.NEU.FTZ.AND P5, PT, R3.reuse, -INF , PT ;  /* 0xff8000000300780b */ /* 0x040fe20003fbd000 */
[----:B0-----:R-:W-:-:S05]  /*afd0*/  FMUL.FTZ R14, R3, R0 ;  /* 0x00000000030e7220 */ /* 0x001fca0000410000 */
[----:B------:R-:W-:-:S05]  /*afe0*/  FSEL R14, R14, RZ, P5 ;  /* 0x000000ff0e0e7208 */ /* 0x000fca0002800000 */
[-CC-:B------:R-:W-:Y:S01]  /*aff0*/  FFMA.FTZ R148, R25, R0.reuse, -R14.reuse ;  /* 0x0000000019947223 */ /* 0x180fe2000001080e */
[----:B------:R-:W-:Y:S01]  /*b000*/  FSEL R25, R42, -INF , !P3 ;  /* 0xff8000002a197808 */ /* 0x000fe20005800000 */
        /* <DEDUP_REMOVED lines=16> */
[-CC-:B------:R-:W-:Y:S01]  /*b110*/  FFMA.FTZ R15, R41, R0.reuse, -R14.reuse ;  /* 0x00000000290f7223 */ /* 0x180fe2000001080e */
[----:B------:R-:W-:Y:S01]  /*b120*/  FSEL R33, R54, -INF , !P4 ;  /* 0xff80000036217808 */ /* 0x000fe20006000000 */
        /* <DEDUP_REMOVED lines=9> */
[C---:B------:R-:W-:Y:S01]  /*b1c0*/  ISETP.GT.AND P4, PT, R12.reuse, 0x40, P2 ;  /* 0x000000400c00780c */ /* 0x040fe20001784270 */
[----:B------:R-:W-:Y:S01]  /*b1d0*/  MUFU.EX2 R148, R148 ;  /* 0x0000009400947308 */ /* 0x000fe20000000800 */
[----:B------:R-:W-:Y:S01]  /*b1e0*/  FSEL R51, R51, -INF , !P3 ;  /* 0xff80000033337808 */ /* 0x000fe20005800000 */
[-CC-:B------:R-:W-:Y:S01]  /*b1f0*/  FFMA.FTZ R29, R29, R0.reuse, -R14.reuse ;  /* 0x000000001d1d7223 */ /* 0x180fe2000001080e */
[----:B------:R-:W-:Y:S01]  /*b200*/  ISETP.GT.AND P3, PT, R12, 0x39, P2 ;  /* 0x000000390c00780c */ /* 0x000fe20001764270 */
[--C-:B------:R-:W-:Y:S01]  /*b210*/  FFMA.FTZ R128, R129, R0, -R14.reuse ;  /* 0x0000000081807223 */ /* 0x100fe2000001080e */
[----:B------:R-:W-:Y:S01]  /*b220*/  FMNMX.FTZ R2, R151, R2, !PT ;  /* 0x0000000297027209 */ /* 0x000fe20007810000 */
[-CC-:B------:R-:W-:Y:S01]  /*b230*/  FFMA.FTZ R130, R131, R0.reuse, -R14.reuse ;  /* 0x0000000083827223 */ /* 0x180fe2000001080e */
[C---:B------:R-:W-:Y:S01]  /*b240*/  ISETP.LT.OR P3, PT, R10.reuse, 0x3a, P3 ;  /* 0x0000003a0a00780c */ /* 0x040fe20001f61670 */
[----:B------:R-:W-:Y:S01]  /*b250*/  MUFU.EX2 R147, R147 ;  /* 0x0000009300937308 */ /* 0x000fe20000000800 */
[----:B------:R-:W-:Y:S01]  /*b260*/  ISETP.LT.OR P4, PT, R10, 0x41, P4 ;  /* 0x000000410a00780c */ /* 0x000fe20002781670 */
[-CC-:B------:R-:W-:Y:S01]  /*b270*/  FFMA.FTZ R124, R133, R0.reuse, -R14.reuse ;  /* 0x00000000857c7223 */ /* 0x180fe2000001080e */
[----:B------:R-:W-:Y:S01]  /*b280*/  FSEL R55, R55, -INF , !P3 ;  /* 0xff80000037377808 */ /* 0x000fe20005800000 */
[-CC-:B------:R-:W-:Y:S01]  /*b290*/  FFMA.FTZ R126, R135, R0.reuse, -R14.reuse ;  /* 0x00000000877e7223 */ /* 0x180fe2000001080e */
[----:B------:R-:W-:Y:S01]  /*b2a0*/  ISETP.GT.AND P3, PT, R12, 0x41, P2 ;  /* 0x000000410c00780c */ /* 0x000fe20001764270 */
[--C-:B------:R-:W-:Y:S01]  /*b2b0*/  FFMA.FTZ R120, R137, R0, -R14.reuse ;  /* 0x0000000089787223 */ /* 0x100fe2000001080e */
[----:B------:R-:W-:Y:S01]  /*b2c0*/  FMNMX.FTZ R2, R51, R2, !PT ;  /* 0x0000000233027209 */ /* 0x000fe20007810000 */
[----:B------:R-:W-:Y:S01]  /*b2d0*/  MUFU.EX2 R150, R150 ;  /* 0x0000009600967308 */ /* 0x000fe20000000800 */
[----:B------:R-:W-:Y:S01]  /*b2e0*/  FSEL R37, R58, -INF , !P4 ;  /* 0xff8000003a257808 */ /* 0x000fe20006000000 */
[----:B------:R-:W-:Y:S01]  /*b2f0*/  FFMA.FTZ R122, R139, R0, -R14 ;  /* 0x000000008b7a7223 */ /* 0x000fe2000001080e */
[----:B------:R-:W-:-:S02]  /*b300*/  ISETP.GT.AND P4, PT, R12, 0x48, P2 ;  /* 0x000000480c00780c */ /* 0x000fc40001784270 */
[C---:B------:R-:W-:Y:S02]  /*b310*/  ISETP.LT.OR P3, PT, R10.reuse, 0x42, P3 ;  /* 0x000000420a00780c */ /* 0x040fe40001f61670 */
[----:B------:R-:W-:Y:S01]  /*b320*/  FMNMX.FTZ R2, R33, R2, !PT ;  /* 0x0000000221027209 */ /* 0x000fe20007810000 */
[----:B------:R-:W-:Y:S01]  /*b330*/  MUFU.EX2 R29, R29 ;  /* 0x0000001d001d7308 */ /* 0x000fe20000000800 */
[----:B------:R-:W-:Y:S02]  /*b340*/  ISETP.LT.OR P4, PT, R10, 0x49, P4 ;  /* 0x000000490a00780c */ /* 0x000fe40002781670 */
[----:B------:R-:W-:Y:S02]  /*b350*/  FSEL R59, R59, -INF , !P3 ;  /* 0xff8000003b3b7808 */ /* 0x000fe40005800000 */
[----:B------:R-:W-:Y:S02]  /*b360*/  ISETP.GT.AND P3, PT, R12, 0x49, P2 ;  /* 0x000000490c00780c */ /* 0x000fe40001764270 */
[----:B------:R-:W-:Y:S01]  /*b370*/  FMNMX.FTZ R2, R55, R2, !PT ;  /* 0x0000000237027209 */ /* 0x000fe20007810000 */
[----:B------:R-:W-:Y:S01]  /*b380*/  MUFU.EX2 R144, R144 ;  /* 0x0000009000907308 */ /* 0x000fe20000000800 */
[----:B------:R-:W-:-:S02]  /*b390*/  FSEL R62, R62, -INF , !P4 ;  /* 0xff8000003e3e7808 */ /* 0x000fc40006000000 */
[----:B------:R-:W-:Y:S02]  /*b3a0*/  ISETP.GT.AND P4, PT, R12, 0x50, P2 ;  /* 0x000000500c00780c */ /* 0x000fe40001784270 */
[C---:B------:R-:W-:Y:S02]  /*b3b0*/  ISETP.LT.OR P3, PT, R10.reuse, 0x4a, P3 ;  /* 0x0000004a0a00780c */ /* 0x040fe40001f61670 */
[----:B------:R-:W-:Y:S01]  /*b3c0*/  FMNMX.FTZ R2, R37, R2, !PT ;  /* 0x0000000225027209 */ /* 0x000fe20007810000 */
[----:B------:R-:W-:Y:S01]  /*b3d0*/  MUFU.EX2 R11, R11 ;  /* 0x0000000b000b7308 */ /* 0x000fe20000000800 */
[----:B------:R-:W-:Y:S02]  /*b3e0*/  ISETP.LT.OR P4, PT, R10, 0x51, P4 ;  /* 0x000000510a00780c */ /* 0x000fe40002781670 */
[----:B------:R-:W-:Y:S02]  /*b3f0*/  FSEL R63, R63, -INF , !P3 ;  /* 0xff8000003f3f7808 */ /* 0x000fe40005800000 */
[----:B------:R-:W-:-:S02]  /*b400*/  ISETP.GT.AND P3, PT, R12, 0x51, P2 ;  /* 0x000000510c00780c */ /* 0x000fc40001764270 */
[----:B------:R-:W-:Y:S01]  /*b410*/  FMNMX.FTZ R45, R59, R2, !PT ;  /* 0x000000023b2d7209 */ /* 0x000fe20007810000 */
[----:B------:R-:W-:Y:S01]  /*b420*/  MUFU.EX2 R146, R146 ;  /* 0x0000009200927308 */ /* 0x000fe20000000800 */
[----:B------:R-:W-:Y:S02]  /*b430*/  FSEL R41, R66, -INF , !P4 ;  /* 0xff80000042297808 */ /* 0x000fe40006000000 */
[----:B------:R-:W-:Y:S02]  /*b440*/  ISETP.GT.AND P4, PT, R12, 0x58, P2 ;  /* 0x000000580c00780c */ /* 0x000fe40001784270 */
[----:B------:R-:W-:Y:S02]  /*b450*/  ISETP.LT.OR P3, PT, R10, 0x52, P3 ;  /* 0x000000520a00780c */ /* 0x000fe40001f61670 */
[----:B------:R-:W-:Y:S01]  /*b460*/  FMNMX.FTZ R2, R62, R45, !PT ;  /* 0x0000002d3e027209 */ /* 0x000fe20007810000 */
[----:B------:R-:W-:Y:S01]  /*b470*/  FFMA.FTZ R45, R49, R0, -R14 ;  /* 0x00000000312d7223 */ /* 0x000fe2000001080e */
[----:B------:R-:W-:Y:S01]  /*b480*/  ISETP.LT.OR P4, PT, R10, 0x59, P4 ;  /* 0x000000590a00780c */ /* 0x000fe20002781670 */
[----:B------:R-:W-:Y:S01]  /*b490*/  MUFU.EX2 R13, R13 ;  /* 0x0000000d000d7308 */ /* 0x000fe20000000800 */
[----:B------:R-:W-:-:S02]  /*b4a0*/  FSEL R67, R67, -INF , !P3 ;  /* 0xff80000043437808 */ /* 0x000fc40005800000 */
[----:B------:R-:W-:Y:S02]  /*b4b0*/  FMNMX.FTZ R2, R63, R2, !PT ;  /* 0x000000023f027209 */ /* 0x000fe40007810000 */
[----:B------:R-:W-:Y:S02]  /*b4c0*/  ISETP.GT.AND P3, PT, R12, 0x59, P2 ;  /* 0x000000590c00780c */ /* 0x000fe40001764270 */
[----:B------:R-:W-:Y:S01]  /*b4d0*/  FSEL R70, R70, -INF , !P4 ;  /* 0xff80000046467808 */ /* 0x000fe20006000000 */
[----:B------:R-:W-:Y:S01]  /*b4e0*/  MUFU.EX2 R140, R140 ;  /* 0x0000008c008c7308 */ /* 0x000fe20000000800 */
[----:B------:R-:W-:Y:S02]  /*b4f0*/  FMNMX.FTZ R2, R41, R2, !PT ;  /* 0x0000000229027209 */ /* 0x000fe40007810000 */
[----:B------:R-:W-:Y:S02]  /*b500*/  ISETP.GT.AND P4, PT, R12, 0x60, P2 ;  /* 0x000000600c00780c */ /* 0x000fe40001784270 */
[----:B------:R-:W-:-:S02]  /*b510*/  ISETP.LT.OR P3, PT, R10, 0x5a, P3 ;  /* 0x0000005a0a00780c */ /* 0x000fc40001f61670 */
[----:B------:R-:W-:Y:S01]  /*b520*/  FMNMX.FTZ R49, R67, R2, !PT ;  /* 0x0000000243317209 */ /* 0x000fe20007810000 */
[----:B------:R-:W-:Y:S01]  /*b530*/  MUFU.EX2 R15, R15 ;  /* 0x0000000f000f7308 */ /* 0x000fe20000000800 */
[----:B------:R-:W-:Y:S02]  /*b540*/  ISETP.LT.OR P4, PT, R10, 0x61, P4 ;  /* 0x000000610a00780c */ /* 0x000fe40002781670 */
[----:B------:R-:W-:Y:S02]  /*b550*/  FSEL R71, R71, -INF , !P3 ;  /* 0xff80000047477808 */ /* 0x000fe40005800000 */
[----:B------:R-:W-:Y:S02]  /*b560*/  ISETP.GT.AND P3, PT, R12, 0x61, P2 ;  /* 0x000000610c00780c */ /* 0x000fe40001764270 */
[----:B------:R-:W-:Y:S01]  /*b570*/  FMNMX.FTZ R2, R70, R49, !PT ;  /* 0x0000003146027209 */ /* 0x000fe20007810000 */
[-CC-:B------:R-:W-:Y:S01]  /*b580*/  FFMA.FTZ R49, R53, R0.reuse, -R14.reuse ;  /* 0x0000000035317223 */ /* 0x180fe2000001080e */
[----:B------:R-:W-:Y:S01]  /*b590*/  FSEL R121, R74, -INF , !P4 ;  /* 0xff8000004a797808 */ /* 0x000fe20006000000 */
[----:B------:R-:W-:Y:S01]  /*b5a0*/  FFMA.FTZ R53, R57, R0, -R14 ;  /* 0x0000000039357223 */ /* 0x000fe2000001080e */
[----:B------:R-:W-:Y:S01]  /*b5b0*/  ISETP.GT.AND P4, PT, R12, 0x68, P2 ;  /* 0x000000680c00780c */ /* 0x000fe20001784270 */
[----:B------:R-:W-:Y:S01]  /*b5c0*/  MUFU.EX2 R142, R142 ;  /* 0x0000008e008e7308 */ /* 0x000fe20000000800 */
[----:B------:R-:W-:-:S02]  /*b5d0*/  ISETP.LT.OR P3, PT, R10, 0x62, P3 ;  /* 0x000000620a00780c */ /* 0x000fc40001f61670 */
[----:B------:R-:W-:Y:S02]  /*b5e0*/  FMNMX.FTZ R2, R71, R2, !PT ;  /* 0x0000000247027209 */ /* 0x000fe40007810000 */
[----:B------:R-:W-:Y:S02]  /*b5f0*/  ISETP.LT.OR P4, PT, R10, 0x69, P4 ;  /* 0x000000690a00780c */ /* 0x000fe40002781670 */
[----:B------:R-:W-:Y:S01]  /*b600*/  FSEL R75, R75, -INF , !P3 ;  /* 0xff8000004b4b7808 */ /* 0x000fe20005800000 */
[----:B------:R-:W-:Y:S01]  /*b610*/  MUFU.EX2 R21, R21 ;  /* 0x0000001500157308 */ /* 0x000fe20000000800 */
[----:B------:R-:W-:Y:S02]  /*b620*/  ISETP.GT.AND P3, PT, R12, 0x69, P2 ;  /* 0x000000690c00780c */ /* 0x000fe40001764270 */
[----:B------:R-:W-:Y:S02]  /*b630*/  FMNMX.FTZ R2, R121, R2, !PT ;  /* 0x0000000279027209 */ /* 0x000fe40007810000 */
[----:B------:R-:W-:-:S02]  /*b640*/  FSEL R123, R78, -INF , !P4 ;  /* 0xff8000004e7b7808 */ /* 0x000fc40006000000 */
[----:B------:R-:W-:Y:S01]  /*b650*/  ISETP.GT.AND P4, PT, R12, 0x70, P2 ;  /* 0x000000700c00780c */ /* 0x000fe20001784270 */
[----:B------:R-:W-:Y:S01]  /*b660*/  MUFU.EX2 R136, R136 ;  /* 0x0000008800887308 */ /* 0x000fe20000000800 */
[C---:B------:R-:W-:Y:S02]  /*b670*/  ISETP.LT.OR P3, PT, R10.reuse, 0x6a, P3 ;  /* 0x0000006a0a00780c */ /* 0x040fe40001f61670 */
[----:B------:R-:W-:Y:S02]  /*b680*/  FMNMX.FTZ R2, R75, R2, !PT ;  /* 0x000000024b027209 */ /* 0x000fe40007810000 */
[----:B------:R-:W-:Y:S02]  /*b690*/  ISETP.LT.OR P4, PT, R10, 0x71, P4 ;  /* 0x000000710a00780c */ /* 0x000fe40002781670 */
[----:B------:R-:W-:Y:S01]  /*b6a0*/  FSEL R79, R79, -INF , !P3 ;  /* 0xff8000004f4f7808 */ /* 0x000fe20005800000 */
[----:B------:R-:W-:Y:S01]  /*b6b0*/  MUFU.EX2 R45, R45 ;  /* 0x0000002d002d7308 */ /* 0x000fe20000000800 */
[----:B------:R-:W-:-:S02]  /*b6c0*/  ISETP.GT.AND P3, PT, R12, 0x71, P2 ;  /* 0x000000710c00780c */ /* 0x000fc40001764270 */
[----:B------:R-:W-:Y:S02]  /*b6d0*/  FMNMX.FTZ R2, R123, R2, !PT ;  /* 0x000000027b027209 */ /* 0x000fe40007810000 */
[----:B------:R-:W-:Y:S02]  /*b6e0*/  FSEL R125, R82, -INF , !P4 ;  /* 0xff800000527d7808 */ /* 0x000fe40006000000 */
[----:B------:R-:W-:Y:S01]  /*b6f0*/  ISETP.GT.AND P4, PT, R12, 0x78, P2 ;  /* 0x000000780c00780c */ /* 0x000fe20001784270 */
[----:B------:R-:W-:Y:S01]  /*b700*/  MUFU.EX2 R138, R138 ;  /* 0x0000008a008a7308 */ /* 0x000fe20000000800 */
[----:B------:R-:W-:Y:S02]  /*b710*/  ISETP.LT.OR P3, PT, R10, 0x72, P3 ;  /* 0x000000720a00780c */ /* 0x000fe40001f61670 */
[----:B------:R-:W-:Y:S02]  /*b720*/  FMNMX.FTZ R2, R79, R2, !PT ;  /* 0x000000024f027209 */ /* 0x000fe40007810000 */
[----:B------:R-:W-:-:S02]  /*b730*/  ISETP.GT.AND P2, PT, R12, 0x79, P2 ;  /* 0x000000790c00780c */ /* 0x000fc40001744270 */
[C---:B------:R-:W-:Y:S01]  /*b740*/  ISETP.LT.OR P4, PT, R10.reuse, 0x79, P4 ;  /* 0x000000790a00780c */ /* 0x040fe20002781670 */
[----:B------:R-:W-:Y:S01]  /*b750*/  MUFU.EX2 R49, R49 ;  /* 0x0000003100317308 */ /* 0x000fe20000000800 */
[----:B------:R-:W-:Y:S02]  /*b760*/  FSEL R83, R83, -INF , !P3 ;  /* 0xff80000053537808 */ /* 0x000fe40005800000 */
[----:B------:R-:W-:Y:S02]  /*b770*/  FMNMX.FTZ R2, R125, R2, !PT ;  /* 0x000000027d027209 */ /* 0x000fe40007810000 */
[----:B------:R-:W-:Y:S02]  /*b780*/  ISETP.LT.OR P2, PT, R10, 0x7a, P2 ;  /* 0x0000007a0a00780c */ /* 0x000fe40001741670 */
[----:B------:R-:W-:Y:S01]  /*b790*/  FSEL R86, R86, -INF , !P4 ;  /* 0xff80000056567808 */ /* 0x000fe20006000000 */
[----:B------:R-:W-:Y:S01]  /*b7a0*/  MUFU.EX2 R132, R132 ;  /* 0x0000008400847308 */ /* 0x000fe20000000800 */
[----:B------:R-:W-:-:S02]  /*b7b0*/  FMNMX.FTZ R57, R83, R2, !PT ;  /* 0x0000000253397209 */ /* 0x000fc40007810000 */
[----:B------:R-:W-:Y:S02]  /*b7c0*/  FSEL R87, R87, -INF , !P2 ;  /* 0xff80000057577808 */ /* 0x000fe40005000000 */
[----:B------:R-:W-:Y:S01]  /*b7d0*/  FMNMX.FTZ R2, R86, R57, !PT ;  /* 0x0000003956027209 */ /* 0x000fe20007810000 */
[-CC-:B------:R-:W-:Y:S01]  /*b7e0*/  FFMA.FTZ R57, R61, R0.reuse, -R14.reuse ;  /* 0x000000003d397223 */ /* 0x180fe2000001080e */
[-CC-:B------:R-:W-:Y:S01]  /*b7f0*/  FFMA.FTZ R61, R65, R0.reuse, -R14.reuse ;  /* 0x00000000413d7223 */ /* 0x180fe2000001080e */
[----:B------:R-:W-:Y:S01]  /*b800*/  FSEL R10, R3, RZ, P5 ;  /* 0x000000ff030a7208 */ /* 0x000fe20002800000 */
[--C-:B------:R-:W-:Y:S01]  /*b810*/  FFMA.FTZ R65, R69, R0, -R14.reuse ;  /* 0x0000000045417223 */ /* 0x100fe2000001080e */
[----:B------:R-:W-:Y:S01]  /*b820*/  FMNMX.FTZ R2, R87, R2, !PT ;  /* 0x0000000257027209 */ /* 0x000fe20007810000 */
[-CC-:B------:R-:W-:Y:S01]  /*b830*/  FFMA.FTZ R69, R73, R0.reuse, -R14.reuse ;  /* 0x0000000049457223 */ /* 0x180fe2000001080e */
[-CC-:B------:R-:W-:Y:S01]  /*b840*/  FFMA.FTZ R73, R77, R0.reuse, -R14.reuse ;  /* 0x000000004d497223 */ /* 0x180fe2000001080e */
[-CC-:B------:R-:W-:Y:S01]  /*b850*/  FFMA.FTZ R77, R81, R0.reuse, -R14.reuse ;  /* 0x00000000514d7223 */ /* 0x180fe2000001080e */
[----:B------:R-:W-:Y:S01]  /*b860*/  FADD.FTZ R81, -R10, R7 ;  /* 0x000000070a517221 */ /* 0x000fe20000010100 */
[----:B------:R-:W0:Y:S01]  /*b870*/  SHFL.BFLY PT, R127, R2, 0x2, 0x1f ;  /* 0x0c401f00027f7f89 */ /* 0x000e2200000e0000 */
[-C--:B------:R-:W-:Y:S01]  /*b880*/  FFMA.FTZ R7, R85, R0.reuse, -R14 ;  /* 0x0000000055077223 */ /* 0x080fe2000001080e */
[----:B------:R-:W-:Y:S01]  /*b890*/  MUFU.EX2 R53, R53 ;  /* 0x0000003500357308 */ /* 0x000fe20000000800 */
[----:B------:R-:W-:-:S07]  /*b8a0*/  FMUL.FTZ R10, R81, R0 ;  /* 0x00000000510a7220 */ /* 0x000fce0000410000 */
[----:B------:R-:W1:Y:S08]  /*b8b0*/  MUFU.EX2 R10, R10 ;  /* 0x0000000a000a7308 */ /* 0x000e700000000800 */
[----:B------:R-:W-:Y:S01]  /*b8c0*/  MUFU.EX2 R134, R134 ;  /* 0x0000008600867308 */ /* 0x000fe20000000800 */
[----:B0-----:R-:W-:-:S07]  /*b8d0*/  FMNMX.FTZ R127, R2, R127, !PT ;  /* 0x0000007f027f7209 */ /* 0x001fce0007810000 */
[----:B------:R-:W-:Y:S01]  /*b8e0*/  MUFU.EX2 R57, R57 ;  /* 0x0000003900397308 */ /* 0x000fe20000000800 */
[-C--:B-1----:R-:W-:Y:S01]  /*b8f0*/  FMUL.FTZ R88, R88, R10.reuse ;  /* 0x0000000a58587220 */ /* 0x082fe20000410000 */
[-C--:B------:R-:W-:Y:S01]  /*b900*/  FMUL.FTZ R89, R89, R10.reuse ;  /* 0x0000000a59597220 */ /* 0x080fe20000410000 */
[----:B------:R-:W0:Y:S01]  /*b910*/  SHFL.BFLY PT, R2, R127, 0x1, 0x1f ;  /* 0x0c201f007f027f89 */ /* 0x000e2200000e0000 */
        /* <DEDUP_REMOVED lines=126> */
[-C--:B------:R-:W-:Y:S01]  /*c100*/  FMUL.FTZ R115, R115, R8.reuse ;  /* 0x0000000873737220 */ /* 0x080fe20000410000 */
[-C--:B------:R-:W-:Y:S01]  /*c110*/  FMUL.FTZ R118, R118, R8.reuse ;  /* 0x0000000876767220 */ /* 0x080fe20000410000 */
[----:B------:R-:W0:Y:S01]  /*c120*/  MUFU.EX2 R28, R28 ;  /* 0x0000001c001c7308 */ /* 0x000e220000000800 */
[----:B-1----:R-:W-:Y:S01]  /*c130*/  FADD.FTZ R6, R26, R9 ;  /* 0x000000091a067221 */ /* 0x002fe20000010000 */
[----:B------:R-:W-:Y:S01]  /*c140*/  FMUL.FTZ R119, R119, R8 ;  /* 0x0000000877777220 */ /* 0x000fe20000410000 */
[----:B------:R-:W-:Y:S01]  /*c150*/  F2FP.BF16.F32.PACK_AB R150, R29, R150 ;  /* 0x000000961d96723e */ /* 0x000fe200000010ff */
[----:B------:R-:W-:Y:S01]  /*c160*/  VIADD R4, R4, 0xffffffff ;  /* 0xffffffff04047836 */ /* 0x000fe20000000000 */
[----:B------:R-:W-:Y:S01]  /*c170*/  F2FP.BF16.F32.PACK_AB R146, R13, R146 ;  /* 0x000000920d92723e */ /* 0x000fe200000010ff */
[----:B------:R-:W-:Y:S01]  /*c180*/  IMAD.MOV.U32 R8, RZ, RZ, R2 ;  /* 0x000000ffff087224 */ /* 0x000fe200078e0002 */
[----:B------:R-:W-:Y:S01]  /*c190*/  F2FP.BF16.F32.PACK_AB R140, R15, R140 ;  /* 0x0000008c0f8c723e */ /* 0x000fe200000010ff */
        /* <DEDUP_REMOVED lines=21> */
[C---:B0-----:R-:W-:Y:S01]  /*c2f0*/  FADD.FTZ R11, R69.reuse, R44 ;  /* 0x0000002c450b7221 */ /* 0x041fe20000010000 */
[----:B------:R-:W-:Y:S02]  /*c300*/  F2FP.BF16.F32.PACK_AB R124, R69, R124 ;  /* 0x0000007c457c723e */ /* 0x000fe400000010ff */
[----:B------:R-:W-:Y:S02]  /*c310*/  F2FP.BF16.F32.PACK_AB R143, R28, R143 ;  /* 0x0000008f1c8f723e */ /* 0x000fe400000010ff */
[----:B------:R-:W-:-:S02]  /*c320*/  F2FP.BF16.F32.PACK_AB R137, R30, R137 ;  /* 0x000000891e89723e */ /* 0x000fc400000010ff */
        /* <DEDUP_REMOVED lines=44> */
[----:B------:R0:W3:Y:S01]  /*c5f0*/  MUFU.EX2 R121, R125 ;  /* 0x0000007d00797308 */ /* 0x0000e20000000800 */
[----:B-1----:R-:W-:-:S07]  /*c600*/  FADD.FTZ R44, R123, R44 ;  /* 0x0000002c7b2c7221 */ /* 0x002fce0000010000 */
[----:B------:R-:W1:Y:S01]  /*c610*/  MUFU.EX2 R83, R83 ;  /* 0x0000005300537308 */ /* 0x000e620000000800 */
[C---:B--2---:R-:W-:Y:S01]  /*c620*/  FADD.FTZ R44, R79.reuse, R44 ;  /* 0x0000002c4f2c7221 */ /* 0x044fe20000010000 */
[----:B------:R-:W-:Y:S02]  /*c630*/  F2FP.BF16.F32.PACK_AB R127, R79, R123 ;  /* 0x0000007b4f7f723e */ /* 0x000fe400000010ff */
[----:B0-----:R-:W-:-:S04]  /*c640*/  F2FP.BF16.F32.PACK_AB R125, R75, R5 ;  /* 0x000000054b7d723e */ /* 0x001fc800000010ff */
[----:B------:R-:W0:Y:S01]  /*c650*/  MUFU.EX2 R7, R86 ;  /* 0x0000005600077308 */ /* 0x000e220000000800 */
[----:B---3--:R-:W-:-:S07]  /*c660*/  FADD.FTZ R44, R121, R44 ;  /* 0x0000002c792c7221 */ /* 0x008fce0000010000 */
[----:B------:R-:W2:Y:S01]  /*c670*/  MUFU.EX2 R34, R34 ;  /* 0x0000002200227308 */ /* 0x000ea20000000800 */
[C---:B-1----:R-:W-:Y:S01]  /*c680*/  FADD.FTZ R44, R83.reuse, R44 ;  /* 0x0000002c532c7221 */ /* 0x042fe20000010000 */
[----:B------:R-:W-:-:S03]  /*c690*/  F2FP.BF16.F32.PACK_AB R121, R83, R121 ;  /* 0x000000795379723e */ /* 0x000fc600000010ff */
[----:B0-----:R-:W-:Y:S01]  /*c6a0*/  FADD.FTZ R44, R7, R44 ;  /* 0x0000002c072c7221 */ /* 0x001fe20000010000 */
[----:B--2---:R-:W-:-:S03]  /*c6b0*/  F2FP.BF16.F32.PACK_AB R123, R34, R7 ;  /* 0x00000007227b723e */ /* 0x004fc600000010ff */
[----:B------:R-:W-:Y:S01]  /*c6c0*/  FADD.FTZ R5, R34, R44 ;  /* 0x0000002c22057221 */ /* 0x000fe20000010000 */
[----:B------:R-:W-:Y:S01]  /*c6d0*/  IMAD.MOV.U32 R7, RZ, RZ, R3 ;  /* 0x000000ffff077224 */ /* 0x000fe200078e0003 */
[----:B------:R-:W-:Y:S06]  /*c6e0*/  @P2 BRA `(.L_x_1103) ;  /* 0xffffffd000b82947 */ /* 0x000fec000383ffff */
.L_x_1086:
[----:B------:R-:W-:Y:S06]  /*c6f0*/  BAR.ARV 0x8, 0x200 ;  /* 0x0208000000007b1d */ /* 0x000fec0000002000 */
[----:B------:R-:W-:Y:S05]  /*c700*/  @!P0 BRA `(.L_x_1104) ;  /* 0x0000000000048947 */ /* 0x000fea0003800000 */
[----:B------:R-:W-:Y:S01]  /*c710*/  BPT.TRAP 0x1 ;  /* 0x000000040000795c */ /* 0x000fe20000300000 */
.L_x_1104:
[----:B------:R-:W-:Y:S01]  /*c720*/  ULEA UR5, UR37, UR45, 0x3 ;  /* 0x0000002d25057291 */ /* 0x000fe2000f8e183f */
[----:B------:R-:W-:-:S05]  /*c730*/  IMAD.U32 R4, RZ, RZ, UR46 ;  /* 0x0000002eff047e24 */ /* 0x000fca000f8e00ff */
[----:B------:R-:W-:-:S04]  /*c740*/  SHF.L.U32 R4, R4, 0x1f, RZ ;  /* 0x0000001f04047819 */ /* 0x000fc800000006ff */
[----:B------:R0:W1:Y:S01]  /*c750*/  SYNCS.PHASECHK.TRANS64.TRYWAIT P2, [UR5+0x16850], R4 ;  /* 0x01685004ff0075a7 */ /* 0x0000620008040145 */
[----:B------:R-:W-:Y:S05]  /*c760*/  @!P0 BRA `(.L_x_1105) ;  /* 0x0000000000048947 */ /* 0x000fea0003800000 */
[----:B------:R-:W-:Y:S01]  /*c770*/  BPT.TRAP 0x1 ;  /* 0x000000040000795c */ /* 0x000fe20000300000 */
.L_x_1105:
[----:B-1----:R-:W-:Y:S05]  /*c780*/  @P2 BRA `(.L_x_1106) ;  /* 0x0000000000082947 */ /* 0x002fea0003800000 */
[----:B------:R-:W1:Y:S02]  /*c790*/  SYNCS.PHASECHK.TRANS64.TRYWAIT P0, [UR5+0x16850], R4 ;  /* 0x01685004ff0075a7 */ /* 0x000e640008000145 */
[----:B-1----:R-:W-:Y:S05]  /*c7a0*/  @!P0 BRA `(.L_x_1107) ;  /* 0x0000007c00408947 */ /* 0x002fea0003800000 */
.L_x_1106:
[----:B------:R-:W-:Y:S01]  /*c7b0*/  UIADD3 UR45, UR45, 0x400, URZ ;  /* 0x000004002d2d7890 */ /* 0x000fe2000fffe03f */
[----:B------:R-:W-:Y:S01]  /*c7c0*/  WARPGROUP.ARRIVE ;  /* 0x00000000000079c5 */ /* 0x000fe20000000000 */
[----:B------:R-:W-:Y:S01]  /*c7d0*/  UMOV UR7, 0x40000040 ;  /* 0x4000004000077882 */ /* 0x000fe20000000000 */
[----:B-1----:R-:W1:Y:S01]  /*c7e0*/  SHFL.BFLY PT, R7, R6, 0x2, 0x1f ;  /* 0x0c401f0006077f89 */ /* 0x002e6200000e0000 */
[----:B------:R-:W-:Y:S01]  /*c7f0*/  USHF.R.U32.HI UR45, URZ, 0x4, UR45 ;  /* 0x000000043f2d7899 */ /* 0x000fe2000801162d */
[----:B------:R-:W-:Y:S01]  /*c800*/  IMAD.U32 R12, RZ, RZ, UR5 ;  /* 0x00000005ff0c7e24 */ /* 0x000fe2000f8e00ff */
[----:B------:R-:W-:Y:S01]  /*c810*/  UIADD3 UR47, UR47, 0x1, URZ ;  /* 0x000000012f2f7890 */ /* 0x000fe2000fffe03f */
[----:B0-----:R-:W0:Y:S01]  /*c820*/  SHFL.BFLY PT, R4, R5, 0x2, 0x1f ;  /* 0x0c401f0005047f89 */ /* 0x001e2200000e0000 */
[----:B------:R-:W-:Y:S01]  /*c830*/  ULOP3.LUT UR4, UR45, 0x3fff, URZ, 0xc0, !UPT ;  /* 0x00003fff2d047892 */ /* 0x000fe2000f8ec03f */
[----:B------:R-:W-:Y:S02]  /*c840*/  IMAD.MOV.U32 R21, RZ, RZ, -0x800000 ;  /* 0xff800000ff157424 */ /* 0x000fe400078e00ff */
        /* <DEDUP_REMOVED lines=14> */
[----:B------:R-:W-:Y:S02]  /*c930*/  IMAD.MOV.U32 R4, RZ, RZ, RZ ;  /* 0x000000ffff047224 */ /* 0x000fe400078e00ff */
[----:B------:R-:W-:Y:S02]  /*c940*/  IMAD.MOV.U32 R7, RZ, RZ, RZ ;  /* 0x000000ffff077224 */ /* 0x000fe400078e00ff */
[----:B-1----:R-:W-:Y:S01]  /*c950*/  FADD.FTZ R11, R8, R9 ;  /* 0x00000009080b7221 */ /* 0x002fe20000010000 */
[----:B------:R-:W-:-:S04]  /*c960*/  FSETP.NE.FTZ.AND P0, PT, R10, RZ, PT ;  /* 0x000000ff0a00720b */ /* 0x000fc80003f15000 */
[----:B------:R-:W-:-:S09]  /*c970*/  FSETP.NE.FTZ.AND P2, PT, R11, RZ, PT ;  /* 0x000000ff0b00720b */ /* 0x000fd20003f55000 */
[C---:B------:R-:W-:Y:S01]  /*c980*/  @P0 FMUL.FTZ R6, R0.reuse, 0.69314718246459960938 ;  /* 0x3f31721800060820 */ /* 0x040fe20000410000 */
[----:B------:R-:W0:Y:S03]  /*c990*/  @P0 MUFU.LG2 R5, R10 ;  /* 0x0000000a00050308 */ /* 0x000e260000000c00 */
[----:B------:R-:W-:Y:S01]  /*c9a0*/  @P2 FMUL.FTZ R8, R0, 0.69314718246459960938 ;  /* 0x3f31721800082820 */ /* 0x000fe20000410000 */
[----:B------:R-:W-:-:S04]  /*c9b0*/  @!P1 VIADD R0, R12, 0x16860 ;  /* 0x000168600c009836 */ /* 0x000fc80000000000 */
[----:B------:R-:W1:Y:S01]  /*c9c0*/  @P2 MUFU.LG2 R9, R11 ;  /* 0x0000000b00092308 */ /* 0x000e620000000c00 */
[----:B------:R-:W-:-:S07]  /*c9d0*/  @!P1 PRMT R0, RZ, 0x654, R0 ;  /* 0x00000654ff009816 */ /* 0x000fce0000000000 */
[----:B------:R-:W2:Y:S01]  /*c9e0*/  @P0 MUFU.RCP R4, R10 ;  /* 0x0000000a00040308 */ /* 0x000ea20000001000 */
[----:B0-----:R-:W-:-:S04]  /*c9f0*/  @P0 FMUL.FTZ R5, R5, 0.69314718246459960938 ;  /* 0x3f31721805050820 */ /* 0x001fc80000410000 */
[----:B------:R-:W-:Y:S01]  /*ca00*/  @P0 FFMA.FTZ R21, R6, R3, R5 ;  /* 0x0000000306150223 */ /* 0x000fe20000010005 */
[----:B------:R-:W-:Y:S01]  /*ca10*/  PLOP3.LUT P0, PT, PT, PT, PT, 0x8, 0x0 ;  /* 0x000000000000781c */ /* 0x000fe20003f0e170 */
[----:B------:R-:W-:Y:S02]  /*ca20*/  WARPGROUP.DEPBAR.LE gsb0, 0x0 ;  /* 0x00008000000079c5 */ /* 0x000fe40000010000 */
[----:B------:R-:W-:Y:S01]  /*ca30*/  WARPGROUP.ARRIVE ;  /* 0x00000000000079c5 */ /* 0x000fe20000000000 */
[----:B------:R-:W0:Y:S01]  /*ca40*/  @P2 MUFU.RCP R7, R11 ;  /* 0x0000000b00072308 */ /* 0x000e220000001000 */
[----:B-1----:R-:W-:-:S04]  /*ca50*/  @P2 FMUL.FTZ R9, R9, 0.69314718246459960938 ;  /* 0x3f31721809092820 */ /* 0x002fc80000410000 */
[----:B------:R-:W-:Y:S01]  /*ca60*/  HGMMA.64x64x16.F32.BF16 R88, R144, gdesc[UR4].tnspB, R88, gsb0 ;  /* 0x40e0000490587df0 */ /* 0x000fe20008001858 */
[----:B------:R-:W-:Y:S01]  /*ca70*/  UIADD3 UR6, UR4, 0x100, URZ ;  /* 0x0000010004067890 */ /* 0x000fe2000fffe03f */
[----:B------:R-:W-:Y:S01]  /*ca80*/  @P2 FFMA.FTZ R20, R8, R2, R9 ;  /* 0x0000000208142223 */ /* 0x000fe20000010009 */
        /* <DEDUP_REMOVED lines=65> */
[----:B-1----:R-:W-:-:S07]  /*cea0*/  FMUL.FTZ R119, R119, R7 ;  /* 0x0000000777777220 */ /* 0x002fce0000410000 */
.L_x_1037:
[----:B------:R-:W0:Y:S01]  /*ceb0*/  S2R R3, SR_CgaCtaId ;  /* 0x0000000000037919 */ /* 0x000e220000008800 */
[----:B------:R-:W-:Y:S01]  /*cec0*/  MOV R0, 0x400 ;  /* 0x0000040000007802 */ /* 0x000fe20000000f00 */
[----:B------:R-:W-:Y:S01]  /*ced0*/  BSSY B0, `(.L_x_1108) ;  /* 0x000018a000007945 */ /* 0x000fe20003800000 */
[----:B------:R-:W-:Y:S02]  /*cee0*/  BAR.SYNC.DEFER_BLOCKING 0x5, 0x200 ;  /* 0x0148000000007b1d */ /* 0x000fe40000010000 */
[----:B0-----:R-:W-:-:S05]  /*cef0*/  LEA R0, R3, R0, 0x18 ;  /* 0x0000000003007211 */ /* 0x001fca00078ec0ff */
[----:B------:R-:W0:Y:S02]  /*cf00*/  LDS.128 R4, [R0+0x168d0] ;  /* 0x0168d00000047984 */ /* 0x000e240000000c00 */
[----:B0-----:R-:W-:Y:S02]  /*cf10*/  R2UR UR5, R5 ;  /* 0x00000000050572ca */ /* 0x001fe400000e0000 */
[----:B------:R-:W-:Y:S02]  /*cf20*/  R2UR UR7, R6 ;  /* 0x00000000060772ca */ /* 0x000fe400000e0000 */
[----:B------:R-:W-:Y:S01]  /*cf30*/  R2UR UR6, R7 ;  /* 0x00000000070672ca */ /* 0x000fe200000e0000 */
[----:B------:R-:W-:Y:S06]  /*cf40*/  BAR.ARV 0x4, 0x200 ;  /* 0x0108000000007b1d */ /* 0x000fec0000002000 */
[----:B------:R-:W-:Y:S08]  /*cf50*/  @P0 BRA `(.L_x_1109) ;  /* 0x0000000c00a40947 */ /* 0x000ff00003800000 */
[----:B------:R-:W0:Y:S01]  /*cf60*/  S2R R5, SR_SWINHI ;  /* 0x0000000000057919 */ /* 0x000e220000002f00 */
[----:B------:R-:W-:Y:S01]  /*cf70*/  F2FP.BF16.F32.PACK_AB R112, R113, R112 ;  /* 0x000000707170723e */ /* 0x000fe200000010ff */
[----:B------:R-:W-:Y:S01]  /*cf80*/  ULDC.64 UR8, c[0x0][0xc00] ;  /* 0x0003000000087ab9 */ /* 0x000fe20000000a00 */
[----:B------:R-:W-:Y:S01]  /*cf90*/  F2FP.BF16.F32.PACK_AB R12, R12, R27 ;  /* 0x0000001b0c0c723e */ /* 0x000fe200000010ff */
[----:B------:R-:W-:Y:S01]  /*cfa0*/  UISETP.NE.U32.AND UP0, UPT, UR8, URZ, UPT ;  /* 0x0000003f0800728c */ /* 0x000fe2000bf05070 */
[----:B------:R-:W-:Y:S01]  /*cfb0*/  F2FP.BF16.F32.PACK_AB R13, R13, R106 ;  /* 0x0000006a0d0d723e */ /* 0x000fe200000010ff */
[----:B------:R-:W1:Y:S01]  /*cfc0*/  LDC R33, c[0x0][0xbe8] ;  /* 0x0002fa00ff217b82 */ /* 0x000e620000000800 */
[----:B------:R-:W-:Y:S01]  /*cfd0*/  F2FP.BF16.F32.PACK_AB R14, R14, R25 ;  /* 0x000000190e0e723e */ /* 0x000fe200000010ff */
[----:B------:R-:W-:Y:S01]  /*cfe0*/  UISETP.NE.AND.EX UP0, UPT, UR9, URZ, UPT, UP0 ;  /* 0x0000003f0900728c */ /* 0x000fe2000bf05300 */
[----:B------:R-:W-:-:S05]  /*cff0*/  F2FP.BF16.F32.PACK_AB R15, R15, R110 ;  /* 0x0000006e0f0f723e */ /* 0x000fca00000010ff */
[----:B------:R-:W-:Y:S01]  /*d000*/  BAR.SYNC.DEFER_BLOCKING 0x1, 0x180 ;  /* 0x0046000000007b1d */ /* 0x000fe20000010000 */
[----:B------:R-:W-:Y:S02]  /*d010*/  F2FP.BF16.F32.PACK_AB R113, R115, R114 ;  /* 0x000000727371723e */ /* 0x000fe400000010ff */
[----:B------:R-:W-:Y:S02]  /*d020*/  F2FP.BF16.F32.PACK_AB R114, R117, R116 ;  /* 0x000000747572723e */ /* 0x000fe400000010ff */
[----:B------:R-:W-:Y:S01]  /*d030*/  F2FP.BF16.F32.PACK_AB R115, R119, R118 ;  /* 0x000000767773723e */ /* 0x000fe200000010ff */
[----:B------:R-:W-:Y:S01]  /*d040*/  ULDC.64 UR8, c[0x0][0xc00] ;  /* 0x0003000000087ab9 */ /* 0x000fe20000000a00 */
[----:B------:R-:W-:Y:S01]  /*d050*/  UMOV UR4, URZ ;  /* 0x0000003f00047c82 */ /* 0x000fe20008000000 */
[----:B------:R-:W-:Y:S02]  /*d060*/  UIMAD.WIDE UR8, UR40, 0x4, UR8 ;  /* 0x00000004280878a5 */ /* 0x000fe4000f8e0208 */
[----:B------:R-:W-:Y:S01]  /*d070*/  USHF.R.S32.HI UR18, URZ, 0x1f, UR39 ;  /* 0x0000001f3f127899 */ /* 0x000fe20008011427 */
[----:B------:R-:W-:Y:S01]  /*d080*/  ULDC.64 UR12, c[0x0][0xb90] ;  /* 0x0002e400000c7ab9 */ /* 0x000fe20000000a00 */
[----:B------:R-:W-:-:S02]  /*d090*/  USHF.R.S32.HI UR11, URZ, 0x1f, UR40 ;  /* 0x0000001f3f0b7899 */ /* 0x000fc40008011428 */
[----:B------:R-:W-:Y:S01]  /*d0a0*/  IMAD.U32 R25, RZ, RZ, UR9 ;  /* 0x00000009ff197e24 */ /* 0x000fe2000f8e00ff */
[----:B------:R-:W-:Y:S01]  /*d0b0*/  ULDC.64 UR16, c[0x0][0xb98] ;  /* 0x0002e60000107ab9 */ /* 0x000fe20000000a00 */
[----:B------:R-:W-:Y:S01]  /*d0c0*/  ULDC.64 UR20, c[0x0][0xc08] ;  /* 0x0003020000147ab9 */ /* 0x000fe20000000a00 */
[----:B------:R-:W-:Y:S02]  /*d0d0*/  MOV R2, R0 ;  /* 0x0000000000027202 */ /* 0x000fe40000000f00 */
[----:B0-----:R-:W-:-:S03]  /*d0e0*/  MOV R3, R5 ;  /* 0x0000000500037202 */ /* 0x001fc60000000f00 */
[----:B------:R-:W-:-:S03]  /*d0f0*/  IMAD.WIDE R4, R155, 0x2, R2 ;  /* 0x000000029b047825 */ /* 0x000fc600078e0202 */
        /* <DEDUP_REMOVED lines=22> */
[----:B------:R-:W-:Y:S01]  /*d260*/  F2FP.BF16.F32.PACK_AB R8, R89, R24 ;  /* 0x000000185908723e */ /* 0x000fe200000010ff */
[----:B------:R-:W-:Y:S01]  /*d270*/  IMAD.U32 R24, RZ, RZ, UR8 ;  /* 0x00000008ff187e24 */ /* 0x000fe2000f8e00ff */
[----:B------:R-:W-:-:S02]  /*d280*/  F2FP.BF16.F32.PACK_AB R9, R91, R90 ;  /* 0x0000005a5b09723e */ /* 0x000fc400000010ff */
[----:B------:R-:W-:Y:S02]  /*d290*/  F2FP.BF16.F32.PACK_AB R10, R93, R92 ;  /* 0x0000005c5d0a723e */ /* 0x000fe400000010ff */
[----:B------:R-:W-:Y:S02]  /*d2a0*/  F2FP.BF16.F32.PACK_AB R11, R95, R94 ;  /* 0x0000005e5f0b723e */ /* 0x000fe400000010ff */
[----:B------:R-:W-:Y:S02]  /*d2b0*/  F2FP.BF16.F32.PACK_AB R4, R97, R96 ;  /* 0x000000606104723e */ /* 0x000fe400000010ff */
[----:B------:R-:W-:Y:S01]  /*d2c0*/  F2FP.BF16.F32.PACK_AB R5, R99, R98 ;  /* 0x000000626305723e */ /* 0x000fe200000010ff */
[----:B------:R0:W-:Y:S01]  /*d2d0*/  STSM.16.M88.4 [R31], R8 ;  /* 0x000000081f007844 */ /* 0x0001e20000000200 */
[----:B------:R-:W-:Y:S02]  /*d2e0*/  F2FP.BF16.F32.PACK_AB R6, R101, R100 ;  /* 0x000000646506723e */ /* 0x000fe400000010ff */
[----:B------:R-:W-:-:S02]  /*d2f0*/  F2FP.BF16.F32.PACK_AB R7, R103, R102 ;  /* 0x000000666707723e */ /* 0x000fc400000010ff */
[----:B------:R-:W-:-:S03]  /*d300*/  PLOP3.LUT P2, PT, PT, PT, UP0, 0x80, 0x0 ;  /* 0x000000000000781c */ /* 0x000fc60003f4f008 */
[----:B------:R2:W-:Y:S04]  /*d310*/  STSM.16.M88.4 [R30], R4 ;  /* 0x000000041e007844 */ /* 0x0005e80000000200 */
[----:B------:R3:W-:Y:S04]  /*d320*/  STSM.16.M88.4 [R29], R12 ;  /* 0x0000000c1d007844 */ /* 0x0007e80000000200 */
[----:B------:R3:W-:Y:S01]  /*d330*/  STSM.16.M88.4 [R28], R112 ;  /* 0x000000701c007844 */ /* 0x0007e20000000200 */
[----:B------:R-:W-:Y:S06]  /*d340*/  BAR.SYNC.DEFER_BLOCKING 0x1, 0x180 ;  /* 0x0046000000007b1d */ /* 0x000fec0000010000 */
[----:B------:R-:W4:Y:S01]  /*d350*/  @P2 LDG.E R26, desc[UR50][R24.64] ;  /* 0x00000032181a2981 */ /* 0x000f22000c1e1900 */
[----:B-1----:R-:W-:Y:S01]  /*d360*/  ISETP.NE.AND P1, PT, R33, 0x1, PT ;  /* 0x000000012100780c */ /* 0x002fe20003f25270 */
[----:B0-----:R-:W-:Y:S01]  /*d370*/  VIADD R8, R17, UR41 ;  /* 0x0000002911087c36 */ /* 0x001fe20008000000 */
[----:B------:R-:W-:-:S02]  /*d380*/  UIMAD UR8, UR18, UR12, URZ ;  /* 0x0000000c120872a4 */ /* 0x000fc4000f8e023f */
[----:B------:R-:W-:Y:S01]  /*d390*/  USEL UR11, UR11, URZ, !UP0 ;  /* 0x0000003f0b0b7287 */ /* 0x000fe2000c000000 */
[----:B--2---:R-:W-:Y:S01]  /*d3a0*/  IMAD.MOV.U32 R4, RZ, RZ, R8 ;  /* 0x000000ffff047224 */ /* 0x004fe200078e0008 */
[----:B------:R-:W-:Y:S02]  /*d3b0*/  UIMAD UR14, UR39, UR13, UR8 ;  /* 0x0000000d270e72a4 */ /* 0x000fe4000f8e0208 */
[----:B------:R-:W-:Y:S02]  /*d3c0*/  USEL UR10, UR40, URZ, !UP0 ;  /* 0x0000003f280a7287 */ /* 0x000fe4000c000000 */
[----:B------:R-:W-:-:S03]  /*d3d0*/  UISETP.NE.U32.AND UP0, UPT, UR20, URZ, UPT ;  /* 0x0000003f1400728c */ /* 0x000fc6000bf05070 */
[----:B------:R-:W0:Y:S01]  /*d3e0*/  @P1 LDC R27, c[0x0][0xbec] ;  /* 0x0002fb00ff1b1b82 */ /* 0x000e220000000800 */
[----:B------:R-:W-:-:S06]  /*d3f0*/  UISETP.NE.AND.EX UP0, UPT, UR21, URZ, UPT, UP0 ;  /* 0x0000003f1500728c */ /* 0x000fcc000bf05300 */
[----:B------:R-:W-:Y:S01]  /*d400*/  PLOP3.LUT P3, PT, PT, PT, UP0, 0x80, 0x0 ;  /* 0x000000000000781c */ /* 0x000fe20003f6f008 */
[----:B------:R-:W1:Y:S01]  /*d410*/  @P1 LDC R32, c[0x0][0xbf0] ;  /* 0x0002fc00ff201b82 */ /* 0x000e620000000800 */
[----:B0-----:R-:W-:-:S05]  /*d420*/  @P1 IMAD.HI.U32 R5, R8, R27, RZ ;  /* 0x0000001b08051227 */ /* 0x001fca00078e00ff */
[----:B-1----:R-:W-:-:S05]  /*d430*/  @P1 SHF.R.U32.HI R4, RZ, R32, R5 ;  /* 0x00000020ff041219 */ /* 0x002fca0000011605 */
[----:B------:R-:W-:-:S04]  /*d440*/  IMAD.MOV R6, RZ, RZ, -R4 ;  /* 0x000000ffff067224 */ /* 0x000fc800078e0a04 */
[----:B------:R-:W-:Y:S01]  /*d450*/  IMAD R7, R33, R6, R8 ;  /* 0x0000000621077224 */ /* 0x000fe200078e0208 */
[----:B------:R-:W-:-:S04]  /*d460*/  SHF.R.S32.HI R6, RZ, 0x1f, R4 ;  /* 0x0000001fff067819 */ /* 0x000fc80000011404 */
[----:B------:R-:W-:Y:S02]  /*d470*/  SHF.R.S32.HI R5, RZ, 0x1f, R7 ;  /* 0x0000001fff057819 */ /* 0x000fe40000011407 */
[----:B----4-:R-:W-:-:S13]  /*d480*/  @P2 R2UR UR4, R26 ;  /* 0x000000001a0422ca */ /* 0x010fda00000e0000 */
[----:B------:R-:W-:Y:S02]  /*d490*/  USHF.R.S32.HI UR9, URZ, 0x1f, UR4 ;  /* 0x0000001f3f097899 */ /* 0x000fe40008011404 */
[----:B------:R-:W-:Y:S02]  /*d4a0*/  UMOV UR8, UR4 ;  /* 0x0000000400087c82 */ /* 0x000fe40008000000 */
[----:B------:R-:W-:-:S04]  /*d4b0*/  UIMAD.WIDE.U32 UR12, UR39, UR12, UR8 ;  /* 0x0000000c270c72a5 */ /* 0x000fc8000f8e0008 */
[----:B------:R-:W-:Y:S02]  /*d4c0*/  UIADD3 UR13, UR13, UR14, URZ ;  /* 0x0000000e0d0d7290 */ /* 0x000fe4000fffe03f */
[----:B------:R-:W-:Y:S02]  /*d4d0*/  UIMAD UR14, UR11, UR16, URZ ;  /* 0x000000100b0e72a4 */ /* 0x000fe4000f8e023f */
[----:B------:R-:W-:Y:S02]  /*d4e0*/  UIMAD.WIDE.U32 UR12, UR10, UR16, UR12 ;  /* 0x000000100a0c72a5 */ /* 0x000fe4000f8e000c */
[----:B------:R-:W-:Y:S01]  /*d4f0*/  UIMAD UR14, UR10, UR17, UR14 ;  /* 0x000000110a0e72a4 */ /* 0x000fe2000f8e020e */
[----:B------:R-:W-:-:S03]  /*d500*/  ULDC UR16, c[0x0][0xa88] ;  /* 0x0002a20000107ab9 */ /* 0x000fc60000000800 */
[----:B------:R-:W-:Y:S02]  /*d510*/  IADD3 R4, P0, R4, UR12, RZ ;  /* 0x0000000c04047c10 */ /* 0x000fe4000ff1e0ff */
[----:B------:R-:W-:Y:S01]  /*d520*/  IMAD.U32 R9, RZ, RZ, UR14 ;  /* 0x0000000eff097e24 */ /* 0x000fe2000f8e00ff */
[----:B------:R-:W-:Y:S02]  /*d530*/  ULDC.64 UR14, c[0x0][0xb88] ;  /* 0x0002e200000e7ab9 */ /* 0x000fe40000000a00 */
[----:B------:R-:W-:Y:S02]  /*d540*/  IMAD R8, R5, UR14, RZ ;  /* 0x0000000e05087c24 */ /* 0x000fe4000f8e02ff */
[----:B------:R-:W-:Y:S01]  /*d550*/  IADD3.X R5, R6, UR13, R9, P0, !PT ;  /* 0x0000000d06057c10 */ /* 0x000fe200087fe409 */
[----:B------:R-:W-:Y:S01]  /*d560*/  @UP0 ULDC.64 UR12, c[0x0][0xc08] ;  /* 0x00030200000c0ab9 */ /* 0x000fe20000000a00 */
[----:B------:R-:W-:Y:S01]  /*d570*/  IMAD R9, R7, UR15, R8 ;  /* 0x0000000f07097c24 */ /* 0x000fe2000f8e0208 */
[----:B------:R-:W-:Y:S01]  /*d580*/  @UP0 UIMAD.WIDE UR12, UR40, 0x4, UR12 ;  /* 0x00000004280c08a5 */ /* 0x000fe2000f8e020c */
[----:B------:R-:W-:-:S02]  /*d590*/  IMAD.U32 R6, RZ, RZ, UR16 ;  /* 0x00000010ff067e24 */ /* 0x000fc4000f8e00ff */
[----:B------:R-:W-:Y:S01]  /*d5a0*/  IMAD.WIDE.U32 R4, R7, UR14, R4 ;  /* 0x0000000e07047c25 */ /* 0x000fe2000f8e0004 */
[----:B------:R-:W-:-:S03]  /*d5b0*/  ULDC.64 UR14, c[0x0][0xb50] ;  /* 0x0002d400000e7ab9 */ /* 0x000fc60000000a00 */
[----:B------:R-:W-:Y:S01]  /*d5c0*/  IMAD.IADD R5, R5, 0x1, R9 ;  /* 0x0000000105057824 */ /* 0x000fe200078e0209 */
[C---:B------:R-:W-:Y:S01]  /*d5d0*/  LEA R7, P0, R4.reuse, UR14, 0x2 ;  /* 0x0000000e04077c11 */ /* 0x040fe2000f8010ff */
[----:B------:R-:W-:Y:S02]  /*d5e0*/  IMAD.U32 R8, RZ, RZ, UR12 ;  /* 0x0000000cff087e24 */ /* 0x000fe4000f8e00ff */
[----:B------:R-:W-:Y:S01]  /*d5f0*/  IMAD.U32 R9, RZ, RZ, UR13 ;  /* 0x0000000dff097e24 */ /* 0x000fe2000f8e00ff */
[----:B------:R-:W-:Y:S01]  /*d600*/  LEA.HI.X R10, R4, UR15, R5, 0x2, P0 ;  /* 0x0000000f040a7c11 */ /* 0x000fe200080f1405 */
[----:B------:R-:W-:-:S03]  /*d610*/  IMAD R5, R23, 0x40, R19 ;  /* 0x0000004017057824 */ /* 0x000fc600078e0213 */
[----:B------:R3:W5:Y:S01]  /*d620*/  @P3 LDG.E R6, desc[UR50][R8.64] ;  /* 0x0000003208063981 */ /* 0x000762000c1e1900 */
[----:B------:R-:W-:Y:S05]  /*d630*/  @P3 BRA `(.L_x_1110) ;  /* 0x0000000000103947 */ /* 0x000fea0003800000 */
[----:B------:R-:W-:Y:S05]  /*d640*/  @!P2 BRA `(.L_x_1110) ;  /* 0x00000000000ca947 */ /* 0x000fea0003800000 */
[----:B---3--:R-:W2:Y:S04]  /*d650*/  LDG.E R9, desc[UR50][R24.64] ;  /* 0x0000003218097981 */ /* 0x008ea8000c1e1900 */
[----:B-----5:R-:W2:Y:S02]  /*d660*/  LDG.E R6, desc[UR50][R24.64+0x4] ;  /* 0x0000043218067981 */ /* 0x020ea4000c1e1900 */
[----:B--2---:R-:W-:-:S07]  /*d670*/  IMAD.IADD R6, R6, 0x1, -R9 ;  /* 0x0000000106067824 */ /* 0x004fce00078e0a09 */
.L_x_1110:
[----:B---3--:R-:W-:Y:S01]  /*d680*/  SHFL.IDX PT, R12, R7, RZ, 0x1c1f ;  /* 0x001c1fff070c7589 */ /* 0x008fe200000e0000 */
[----:B------:R-:W-:Y:S01]  /*d690*/  IMAD.WIDE R2, R5, 0x2, R2 ;  /* 0x0000000205027825 */ /* 0x000fe200078e0202 */
[----:B------:R-:W-:Y:S01]  /*d6a0*/  LOP3.LUT P0, RZ, R152, 0x3, RZ, 0xc0, !PT ;  /* 0x0000000398ff7812 */ /* 0x000fe2000780c0ff */
[----:B------:R-:W-:Y:S01]  /*d6b0*/  ULDC.64 UR14, c[0x0][0xaa0] ;  /* 0x0002a800000e7ab9 */ /* 0x000fe20000000a00 */
[----:B------:R-:W0:Y:S01]  /*d6c0*/  SHFL.IDX PT, R13, R10, RZ, 0x1c1f ;  /* 0x001c1fff0a0d7589 */ /* 0x000e2200000e0000 */
[----:B------:R-:W-:Y:S01]  /*d6d0*/  VIADD R8, R154, UR41 ;  /* 0x000000299a087c36 */ /* 0x000fe20008000000 */
[----:B------:R-:W-:Y:S01]  /*d6e0*/  IADD3 R9, P3, R2, 0x1800, RZ ;  /* 0x0000180002097810 */ /* 0x000fe20007f7e0ff */
[----:B-----5:R-:W-:Y:S01]  /*d6f0*/  IMAD R35, R6, R33, RZ ;  /* 0x0000002106237224 */ /* 0x020fe200078e02ff */
[----:B------:R-:W-:Y:S01]  /*d700*/  SHFL.IDX PT, R14, R7, 0x1, 0x1c1f ;  /* 0x003c1f00070e7f89 */ /* 0x000fe200000e0000 */
[----:B------:R-:W-:Y:S01]  /*d710*/  VIADD R4, R8, 0x8 ;  /* 0x0000000808047836 */ /* 0x000fe20000000000 */
[----:B------:R-:W-:-:S02]  /*d720*/  IADD3 R25, P4, R2, 0x3000, RZ ;  /* 0x0000300002197810 */ /* 0x000fc40007f9e0ff */
[----:B------:R-:W1:Y:S01]  /*d730*/  SHFL.IDX PT, R15, R10, 0x1, 0x1c1f ;  /* 0x003c1f000a0f7f89 */ /* 0x000e6200000e0000 */
[-C--:B------:R-:W-:Y:S02]  /*d740*/  ISETP.GE.OR P2, PT, R8, R35.reuse, P0 ;  /* 0x000000230800720c */ /* 0x080fe40000746670 */
[----:B------:R-:W-:Y:S02]  /*d750*/  LOP3.LUT R5, R2, 0x380, RZ, 0xc0, !PT ;  /* 0x0000038002057812 */ /* 0x000fe400078ec0ff */
[----:B------:R-:W-:Y:S02]  /*d760*/  LOP3.LUT R8, R9, 0x380, RZ, 0xc0, !PT ;  /* 0x0000038009087812 */ /* 0x000fe400078ec0ff */
[----:B------:R-:W-:Y:S02]  /*d770*/  ISETP.GE.OR P0, PT, R4, R35, P0 ;  /* 0x000000230400720c */ /* 0x000fe40000706670 */
[----:B------:R-:W-:Y:S02]  /*d780*/  LOP3.LUT R24, R25, 0x380, RZ, 0xc0, !PT ;  /* 0x0000038019187812 */ /* 0x000fe400078ec0ff */
[----:B------:R-:W-:-:S02]  /*d790*/  SHF.R.U64 R5, R5, 0x3, RZ ;  /* 0x0000000305057819 */ /* 0x000fc400000012ff */
[----:B------:R-:W-:Y:S02]  /*d7a0*/  SHF.R.U64 R8, R8, 0x3, RZ ;  /* 0x0000000308087819 */ /* 0x000fe400000012ff */
[----:B------:R-:W-:Y:S01]  /*d7b0*/  SHF.R.U64 R24, R24, 0x3, RZ ;  /* 0x0000000318187819 */ /* 0x000fe200000012ff */
[----:B0-----:R-:W-:Y:S01]  /*d7c0*/  @!P2 ST.E desc[UR50][R12.64], R21 ;  /* 0x000000150c00a985 */ /* 0x001fe2000c101932 */
[----:B------:R-:W-:Y:S01]  /*d7d0*/  LOP3.LUT R4, R5, R2, RZ, 0x3c, !PT ;  /* 0x0000000205047212 */ /* 0x000fe200078e3cff */
[--C-:B------:R-:W-:Y:S01]  /*d7e0*/  IMAD.MOV.U32 R5, RZ, RZ, R3.reuse ;  /* 0x000000ffff057224 */ /* 0x100fe200078e0003 */
[----:B------:R-:W-:Y:S01]  /*d7f0*/  LOP3.LUT R8, R8, R9, RZ, 0x3c, !PT ;  /* 0x0000000908087212 */ /* 0x000fe200078e3cff */
[--C-:B------:R-:W-:Y:S01]  /*d800*/  IMAD.X R9, RZ, RZ, R3.reuse, P3 ;  /* 0x000000ffff097224 */ /* 0x100fe200018e0603 */
[----:B------:R-:W-:Y:S01]  /*d810*/  LOP3.LUT R24, R24, R25, RZ, 0x3c, !PT ;  /* 0x0000001918187212 */ /* 0x000fe200078e3cff */
[--C-:B------:R-:W-:Y:S01]  /*d820*/  IMAD.X R25, RZ, RZ, R3.reuse, P4 ;  /* 0x000000ffff197224 */ /* 0x100fe200020e0603 */
[----:B-1----:R0:W-:Y:S04]  /*d830*/  @!P0 ST.E desc[UR50][R14.64], R20 ;  /* 0x000000140e008985 */ /* 0x0021e8000c101932 */
[----:B------:R-:W2:Y:S04]  /*d840*/  LD.E.128 R4, desc[UR50][R4.64] ;  /* 0x0000003204047980 */ /* 0x000ea8000c101d00 */
[----:B------:R-:W3:Y:S04]  /*d850*/  LD.E.128 R8, desc[UR50][R8.64] ;  /* 0x0000003208087980 */ /* 0x000ee8000c101d00 */
[----:B------:R-:W4:Y:S01]  /*d860*/  LD.E.128 R24, desc[UR50][R24.64] ;  /* 0x0000003218187980 */ /* 0x000f22000c101d00 */
[----:B------:R-:W-:Y:S01]  /*d870*/  IADD3 R29, P0, R2, 0x4800, RZ ;  /* 0x00004800021d7810 */ /* 0x000fe20007f1e0ff */
[----:B0-----:R-:W0:Y:S03]  /*d880*/  @P1 LDC R20, c[0x0][0xbec] ;  /* 0x0002fb00ff141b82 */ /* 0x001e260000000800 */
[----:B------:R-:W-:Y:S01]  /*d890*/  LOP3.LUT R2, R29, 0x380, RZ, 0xc0, !PT ;  /* 0x000003801d027812 */ /* 0x000fe200078ec0ff */
[----:B------:R-:W-:Y:S01]  /*d8a0*/  IMAD.X R13, RZ, RZ, R3, P0 ;  /* 0x000000ffff0d7224 */ /* 0x000fe200000e0603 */
[----:B------:R-:W-:-:S02]  /*d8b0*/  UIMAD UR12, UR9, UR14, URZ ;  /* 0x0000000e090c72a4 */ /* 0x000fc4000f8e023f */
[----:B------:R-:W-:Y:S01]  /*d8c0*/  SHF.R.U64 R2, R2, 0x3, RZ ;  /* 0x0000000302027819 */ /* 0x000fe200000012ff */
[----:B------:R-:W1:Y:S01]  /*d8d0*/  @P1 LDC R3, c[0x0][0xbf0] ;  /* 0x0002fc00ff031b82 */ /* 0x000e620000000800 */
[----:B------:R-:W-:Y:S02]  /*d8e0*/  UIMAD.WIDE.U32 UR8, UR4, UR14, URZ ;  /* 0x0000000e040872a5 */ /* 0x000fe4000f8e003f */
[----:B------:R-:W-:Y:S01]  /*d8f0*/  UIMAD UR12, UR4, UR15, UR12 ;  /* 0x0000000f040c72a4 */ /* 0x000fe2000f8e020c */
[----:B------:R-:W-:Y:S01]  /*d900*/  LOP3.LUT R12, R2, R29, RZ, 0x3c, !PT ;  /* 0x0000001d020c7212 */ /* 0x000fe200078e3cff */
[----:B------:R-:W-:Y:S01]  /*d910*/  IMAD R2, R18, 0x30, R23 ;  /* 0x0000003012027824 */ /* 0x000fe200078e0217 */
[----:B------:R-:W-:Y:S01]  /*d920*/  ULDC.64 UR14, c[0x0][0xae8] ;  /* 0x0002ba00000e7ab9 */ /* 0x000fe20000000a00 */
[----:B------:R-:W-:Y:S02]  /*d930*/  UIADD3 UR9, UR9, UR12, URZ ;  /* 0x0000000c09097290 */ /* 0x000fe4000fffe03f */
[----:B------:R-:W-:Y:S01]  /*d940*/  UIMAD UR4, UR18, UR14, URZ ;  /* 0x0000000e120472a4 */ /* 0x000fe2000f8e023f */
[----:B------:R-:W-:Y:S01]  /*d950*/  VIADD R29, R2, UR41 ;  /* 0x00000029021d7c36 */ /* 0x000fe20008000000 */
[----:B------:R-:W-:Y:S01]  /*d960*/  UIMAD.WIDE.U32 UR8, UR39, UR14, UR8 ;  /* 0x0000000e270872a5 */ /* 0x000fe2000f8e0008 */
[----:B------:R-:W-:Y:S01]  /*d970*/  VIADD R32, R23, UR41 ;  /* 0x0000002917207c36 */ /* 0x000fe20008000000 */
[----:B------:R-:W-:Y:S01]  /*d980*/  UIMAD UR4, UR39, UR15, UR4 ;  /* 0x0000000f270472a4 */ /* 0x000fe2000f8e0204 */
[----:B------:R-:W5:Y:S01]  /*d990*/  LD.E.128 R12, desc[UR50][R12.64] ;  /* 0x000000320c0c7980 */ /* 0x000f62000c101d00 */
[----:B------:R-:W-:Y:S01]  /*d9a0*/  ULDC.64 UR12, c[0x0][0xaf0] ;  /* 0x0002bc00000c7ab9 */ /* 0x000fe20000000a00 */
[----:B0-----:R-:W-:Y:S01]  /*d9b0*/  @P1 IMAD.HI.U32 R2, R29, R20, RZ ;  /* 0x000000141d021227 */ /* 0x001fe200078e00ff */
[----:B------:R-:W-:Y:S01]  /*d9c0*/  UIMAD UR11, UR11, UR12, URZ ;  /* 0x0000000c0b0b72a4 */ /* 0x000fe2000f8e023f */
[----:B------:R-:W-:Y:S01]  /*d9d0*/  @!PT LDS RZ, [RZ] ;  /* 0x00000000fffff984 */ /* 0x000fe20000000800 */
[----:B------:R-:W-:Y:S01]  /*d9e0*/  @!PT LDS RZ, [RZ] ;  /* 0x00000000fffff984 */ /* 0x000fe20000000800 */
[----:B------:R-:W-:Y:S01]  /*d9f0*/  @!PT LDS RZ, [RZ] ;  /* 0x00000000fffff984 */ /* 0x000fe20000000800 */
[----:B------:R-:W-:Y:S01]  /*da00*/  @!PT LDS RZ, [RZ] ;  /* 0x00000000fffff984 */ /* 0x000fe20000000800 */
[----:B------:R0:W-:Y:S06]  /*da10*/  MEMBAR.ALL.CTA ;  /* 0x0000000000007992 */ /* 0x0001ec0000008000 */
[----:B0-----:R-:W0:Y:S01]  /*da20*/  FENCE.VIEW.ASYNC.S ;  /* 0x00000000000073c6 */ /* 0x001e220000000000 */
[----:B------:R-:W-:Y:S01]  /*da30*/  UIADD3 UR9, UR9, UR4, URZ ;  /* 0x0000000409097290 */ /* 0x000fe2000fffe03f */
[----:B------:R-:W-:Y:S01]  /*da40*/  IMAD.MOV.U32 R21, RZ, RZ, R29 ;  /* 0x000000ffff157224 */ /* 0x000fe200078e001d */
[----:B------:R-:W-:Y:S01]  /*da50*/  UIMAD UR4, UR10, UR13, UR11 ;  /* 0x0000000d0a0472a4 */ /* 0x000fe2000f8e020b */
[----:B------:R-:W-:Y:S01]  /*da60*/  VIADD R0, R0, 0x16820 ;  /* 0x0001682000007836 */ /* 0x000fe20000000000 */
[----:B------:R-:W-:Y:S01]  /*da70*/  UIMAD.WIDE.U32 UR10, UR10, UR12, UR8 ;  /* 0x0000000c0a0a72a5 */ /* 0x000fe2000f8e0008 */
[----:B-1----:R-:W-:-:S02]  /*da80*/  @P1 SHF.R.U32.HI R21, RZ, R3, R2 ;  /* 0x00000003ff151219 */ /* 0x002fc40000011602 */
[----:B------:R-:W-:Y:S01]  /*da90*/  ULDC.64 UR8, c[0x0][0xae0] ;  /* 0x0002b80000087ab9 */ /* 0x000fe20000000a00 */
[----:B------:R-:W-:Y:S01]  /*daa0*/  UIADD3 UR4, UR11, UR4, URZ ;  /* 0x000000040b047290 */ /* 0x000fe2000fffe03f */
[--C-:B------:R-:W-:Y:S01]  /*dab0*/  SHF.R.S32.HI R20, RZ, 0x1f, R21.reuse ;  /* 0x0000001fff147819 */ /* 0x100fe20000011415 */
[----:B------:R-:W-:Y:S01]  /*dac0*/  IMAD.MOV R28, RZ, RZ, -R21 ;  /* 0x000000ffff1c7224 */ /* 0x000fe200078e0a15 */
[----:B------:R-:W-:Y:S01]  /*dad0*/  PRMT R0, RZ, 0x654, R0 ;  /* 0x00000654ff007816 */ /* 0x000fe20000000000 */
        /* <DEDUP_REMOVED lines=9> */
[----:B------:R-:W-:Y:S01]  /*db70*/  ULDC.64 UR8, c[0x0][0xad8] ;  /* 0x0002b60000087ab9 */ /* 0x000fe20000000a00 */
[----:B0-----:R0:W-:Y:S02]  /*db80*/  SYNCS.ARRIVE.TRANS64.RED.A1T0 RZ, [R0+URZ], RZ ;  /* 0x000000ff00ff79a7 */ /* 0x0011e4000810043f */
[----:B------:R-:W-:Y:S02]  /*db90*/  IMAD.IADD R3, R3, 0x1, R31 ;  /* 0x0000000103037824 */ /* 0x000fe400078e021f */
[----:B------:R-:W-:-:S02]  /*dba0*/  IMAD R20, R20, UR8, RZ ;  /* 0x0000000814147c24 */ /* 0x000fc4000f8e02ff */
[----:B------:R-:W-:-:S04]  /*dbb0*/  IMAD.WIDE.U32 R2, R29, UR8, R2 ;  /* 0x000000081d027c25 */ /* 0x000fc8000f8e0002 */
[----:B------:R-:W-:Y:S01]  /*dbc0*/  IMAD R21, R29, UR9, R20 ;  /* 0x000000091d157c24 */ /* 0x000fe2000f8e0214 */
[----:B------:R-:W-:Y:S01]  /*dbd0*/  ULDC.64 UR8, c[0x0][0xa80] ;  /* 0x0002a00000087ab9 */ /* 0x000fe20000000a00 */
[----:B0-----:R-:W-:Y:S01]  /*dbe0*/  VIADD R0, R32, 0x90 ;  /* 0x0000009020007836 */ /* 0x001fe20000000000 */
[----:B------:R-:W-:Y:S01]  /*dbf0*/  LEA R30, P0, R2, UR8, 0x1 ;  /* 0x00000008021e7c11 */ /* 0x000fe2000f8008ff */
[----:B------:R-:W-:-:S04]  /*dc00*/  IMAD.IADD R3, R3, 0x1, R21 ;  /* 0x0000000103037824 */ /* 0x000fc800078e0215 */
[----:B------:R-:W0:Y:S01]  /*dc10*/  SHFL.IDX PT, R20, R30, RZ, 0x181f ;  /* 0x00181fff1e147589 */ /* 0x000e2200000e0000 */
[----:B------:R-:W-:Y:S01]  /*dc20*/  LEA.HI.X R31, R2, UR9, R3, 0x1, P0 ;  /* 0x00000009021f7c11 */ /* 0x000fe200080f0c03 */
[C---:B------:R-:W-:Y:S01]  /*dc30*/  VIADD R2, R32.reuse, 0x30 ;  /* 0x0000003020027836 */ /* 0x040fe20000000000 */
[----:B------:R-:W-:Y:S01]  /*dc40*/  ISETP.GE.AND P0, PT, R19, UR4, PT ;  /* 0x0000000413007c0c */ /* 0x000fe2000bf06270 */
[----:B------:R-:W1:Y:S01]  /*dc50*/  SHFL.IDX PT, R28, R30, 0x1, 0x181f ;  /* 0x00381f001e1c7f89 */ /* 0x000e6200000e0000 */
[C---:B------:R-:W-:Y:S02]  /*dc60*/  VIADD R3, R32.reuse, 0x60 ;  /* 0x0000006020037836 */ /* 0x040fe40000000000 */
[-C--:B------:R-:W-:Y:S01]  /*dc70*/  ISETP.GE.OR P1, PT, R32, R35.reuse, P0 ;  /* 0x000000232000720c */ /* 0x080fe20000726670 */
[----:B------:R-:W1:Y:S01]  /*dc80*/  SHFL.IDX PT, R34, R30, 0x2, 0x181f ;  /* 0x00581f001e227f89 */ /* 0x000e6200000e0000 */
[-C--:B------:R-:W-:Y:S02]  /*dc90*/  ISETP.GE.OR P2, PT, R2, R35.reuse, P0 ;  /* 0x000000230200720c */ /* 0x080fe40000746670 */
[-C--:B------:R-:W-:Y:S01]  /*dca0*/  ISETP.GE.OR P3, PT, R3, R35.reuse, P0 ;  /* 0x000000230300720c */ /* 0x080fe20000766670 */
[----:B------:R-:W1:Y:S01]  /*dcb0*/  SHFL.IDX PT, R21, R31, RZ, 0x181f ;  /* 0x00181fff1f157589 */ /* 0x000e6200000e0000 */
[----:B------:R-:W-:-:S03]  /*dcc0*/  ISETP.GE.OR P0, PT, R0, R35, P0 ;  /* 0x000000230000720c */ /* 0x000fc60000706670 */
[----:B------:R-:W1:Y:S04]  /*dcd0*/  SHFL.IDX PT, R29, R31, 0x1, 0x181f ;  /* 0x00381f001f1d7f89 */ /* 0x000e6800000e0000 */
[----:B------:R-:W1:Y:S01]  /*dce0*/  SHFL.IDX PT, R33, R31, 0x2, 0x181f ;  /* 0x00581f001f217f89 */ /* 0x000e6200000e0000 */
[----:B0-----:R-:W-:-:S03]  /*dcf0*/  @!P1 LEA R2, P4, R19, R20, 0x1 ;  /* 0x0000001413029211 */ /* 0x001fc600078808ff */
[----:B------:R-:W0:Y:S01]  /*dd00*/  SHFL.IDX PT, R30, R30, 0x3, 0x181f ;  /* 0x00781f001e1e7f89 */ /* 0x000e2200000e0000 */
[----:B-1----:R-:W-:-:S03]  /*dd10*/  @!P2 LEA R20, P5, R19, R28, 0x1 ;  /* 0x0000001c1314a211 */ /* 0x002fc600078a08ff */
[----:B------:R-:W1:Y:S01]  /*dd20*/  SHFL.IDX PT, R31, R31, 0x3, 0x181f ;  /* 0x00781f001f1f7f89 */ /* 0x000e6200000e0000 */
[C---:B------:R-:W-:Y:S02]  /*dd30*/  @!P3 LEA R28, P6, R19.reuse, R34, 0x1 ;  /* 0x00000022131cb211 */ /* 0x040fe400078c08ff */
[C-C-:B------:R-:W-:Y:S02]  /*dd40*/  @!P1 LEA.HI.X R3, R19.reuse, R21, R156.reuse, 0x1, P4 ;  /* 0x0000001513039211 */ /* 0x140fe400020f0c9c */
[C-C-:B------:R-:W-:Y:S02]  /*dd50*/  @!P2 LEA.HI.X R21, R19.reuse, R29, R156.reuse, 0x1, P5 ;  /* 0x0000001d1315a211 */ /* 0x140fe400028f0c9c */
[----:B------:R-:W-:Y:S01]  /*dd60*/  @!P3 LEA.HI.X R29, R19, R33, R156, 0x1, P6 ;  /* 0x00000021131db211 */ /* 0x000fe200030f0c9c */
[----:B--2---:R2:W-:Y:S04]  /*dd70*/  @!P1 ST.E.128 desc[UR50][R2.64], R4 ;  /* 0x0000000402009985 */ /* 0x0045e8000c101d32 */
[----:B---3--:R2:W-:Y:S04]  /*dd80*/  @!P2 ST.E.128 desc[UR50][R20.64], R8 ;  /* 0x000000081400a985 */ /* 0x0085e8000c101d32 */
[----:B----4-:R2:W-:Y:S01]  /*dd90*/  @!P3 ST.E.128 desc[UR50][R28.64], R24 ;  /* 0x000000181c00b985 */ /* 0x0105e2000c101d32 */
[----:B01----:R-:W-:Y:S05]  /*dda0*/  @P0 BRA `(.L_x_1111) ;  /* 0x0000000800700947 */ /* 0x003fea0003800000 */
[----:B--2---:R-:W-:-:S04]  /*ddb0*/  LEA R2, P0, R19, R30, 0x1 ;  /* 0x0000001e13027211 */ /* 0x004fc800078008ff */
[----:B------:R-:W-:-:S05]  /*ddc0*/  LEA.HI.X R3, R19, R31, R156, 0x1, P0 ;  /* 0x0000001f13037211 */ /* 0x000fca00000f0c9c */
[----:B-----5:R0:W-:Y:S01]  /*ddd0*/  ST.E.128 desc[UR50][R2.64], R12 ;  /* 0x0000000c02007985 */ /* 0x0201e2000c101d32 */
[----:B------:R-:W-:Y:S05]  /*dde0*/  BRA `(.L_x_1111) ;  /* 0x0000000800607947 */ /* 0x000fea0003800000 */
.L_x_1109:
        /* <DEDUP_REMOVED lines=11> */
[----:B------:R-:W-:Y:S01]  /*dea0*/  UISETP.NE.U32.AND UP1, UPT, UR8, URZ, UPT ;  /* 0x0000003f0800728c */ /* 0x000fe2000bf25070 */
[----:B------:R-:W-:Y:S02]  /*deb0*/  IMAD.U32 R0, RZ, RZ, UR4 ;  /* 0x00000004ff007e24 */ /* 0x000fe4000f8e00ff */
[----:B------:R-:W2:Y:S01]  /*dec0*/  @P2 LDG.E R6, desc[UR50][R2.64] ;  /* 0x0000003202062981 */ /* 0x000ea2000c1e1900 */
[----:B------:R-:W-:-:S06]  /*ded0*/  UISETP.NE.AND.EX UP1, UPT, UR9, URZ, UPT, UP1 ;  /* 0x0000003f0900728c */ /* 0x000fcc000bf25310 */
        /* <DEDUP_REMOVED lines=9> */
[----:B------:R-:W-:-:S10]  /*df70*/  ISETP.GE.AND P1, PT, R157, 0xc0, PT ;  /* 0x000000c09d00780c */ /* 0x000fd40003f26270 */
[----:B------:R-:W0:Y:S01]  /*df80*/  @P0 LDC R9, c[0x0][0xbec] ;  /* 0x0002fb00ff090b82 */ /* 0x000e220000000800 */
[----:B--2---:R-:W-:Y:S01]  /*df90*/  @P2 R2UR UR4, R6 ;  /* 0x00000000060422ca */ /* 0x004fe200000e0000 */
[----:B01----:R-:W-:-:S14]  /*dfa0*/  @P3 BRA `(.L_x_1112) ;  /* 0x0000000000103947 */ /* 0x003fdc0003800000 */
[----:B------:R-:W-:Y:S05]  /*dfb0*/  @!P2 BRA `(.L_x_1112) ;  /* 0x00000000000ca947 */ /* 0x000fea0003800000 */
[----:B------:R-:W2:Y:S04]  /*dfc0*/  LDG.E R5, desc[UR50][R2.64] ;  /* 0x0000003202057981 */ /* 0x000ea8000c1e1900 */
[----:B-----5:R-:W2:Y:S02]  /*dfd0*/  LDG.E R0, desc[UR50][R2.64+0x4] ;  /* 0x0000043202007981 */ /* 0x020ea4000c1e1900 */
[----:B--2---:R-:W-:-:S07]  /*dfe0*/  IMAD.IADD R0, R0, 0x1, -R5 ;  /* 0x0000000100007824 */ /* 0x004fce00078e0a05 */
.L_x_1112:
[----:B------:R-:W-:Y:S01]  /*dff0*/  USHF.R.S32.HI UR8, URZ, 0x1f, UR40 ;  /* 0x0000001f3f087899 */ /* 0x000fe20008011428 */
[----:B------:R-:W-:Y:S01]  /*e000*/  BSSY B1, `(.L_x_1113) ;  /* 0x000002e000017945 */ /* 0x000fe20003800000 */
[----:B------:R-:W-:Y:S02]  /*e010*/  USHF.R.S32.HI UR11, URZ, 0x1f, UR4 ;  /* 0x0000001f3f0b7899 */ /* 0x000fe40008011404 */
[----:B------:R-:W-:Y:S02]  /*e020*/  USEL UR13, UR40, URZ, !UP0 ;  /* 0x0000003f280d7287 */ /* 0x000fe4000c000000 */
[----:B------:R-:W-:Y:S01]  /*e030*/  USEL UR14, UR8, URZ, !UP0 ;  /* 0x0000003f080e7287 */ /* 0x000fe2000c000000 */
[----:B------:R-:W-:Y:S11]  /*e040*/  @P1 BRA `(.L_x_1114) ;  /* 0x0000000000a41947 */ /* 0x000ff60003800000 */
[----:B------:R-:W0:Y:S01]  /*e050*/  S2R R3, SR_TID.X ;  /* 0x0000000000037919 */ /* 0x000e220000002100 */
[----:B------:R-:W1:Y:S01]  /*e060*/  LDC R7, c[0x0][0xbe8] ;  /* 0x0002fa00ff077b82 */ /* 0x000e620000000800 */
[----:B------:R-:W-:Y:S02]  /*e070*/  IMAD.U32 R4, RZ, RZ, UR41 ;  /* 0x00000029ff047e24 */ /* 0x000fe4000f8e00ff */
[----:B-1---5:R-:W-:-:S03]  /*e080*/  IMAD R2, R0, R7, RZ ;  /* 0x0000000700027224 */ /* 0x022fc600078e02ff */
[----:B0-----:R-:W-:-:S04]  /*e090*/  IADD3 R4, R4, -0x80, R3 ;  /* 0xffffff8004047810 */ /* 0x001fc80007ffe003 */
[----:B------:R-:W-:-:S13]  /*e0a0*/  ISETP.GE.AND P1, PT, R4, R2, PT ;  /* 0x000000020400720c */ /* 0x000fda0003f26270 */
[----:B------:R-:W-:Y:S05]  /*e0b0*/  @P1 BRA `(.L_x_1114) ;  /* 0x0000000000881947 */ /* 0x000fea0003800000 */
[----:B------:R-:W-:Y:S01]  /*e0c0*/  ISETP.NE.AND P1, PT, R7, 0x1, PT ;  /* 0x000000010700780c */ /* 0x000fe20003f25270 */
[----:B------:R-:W-:Y:S01]  /*e0d0*/  ULDC.64 UR16, c[0x0][0xb90] ;  /* 0x0002e40000107ab9 */ /* 0x000fe20000000a00 */
[----:B------:R-:W-:Y:S01]  /*e0e0*/  UMOV UR8, UR4 ;  /* 0x0000000400087c82 */ /* 0x000fe20008000000 */
[----:B------:R-:W-:Y:S01]  /*e0f0*/  UIMAD UR10, UR12, UR16, URZ ;  /* 0x000000100c0a72a4 */ /* 0x000fe2000f8e023f */
[----:B------:R-:W-:Y:S01]  /*e100*/  IMAD.MOV.U32 R2, RZ, RZ, R4 ;  /* 0x000000ffff027224 */ /* 0x000fe200078e0004 */
[----:B------:R-:W-:Y:S02]  /*e110*/  UMOV UR9, UR11 ;  /* 0x0000000b00097c82 */ /* 0x000fe40008000000 */
[----:B------:R-:W-:Y:S02]  /*e120*/  UIMAD.WIDE.U32 UR8, UR39, UR16, UR8 ;  /* 0x00000010270872a5 */ /* 0x000fe4000f8e0008 */
[----:B------:R-:W-:-:S03]  /*e130*/  UIMAD UR10, UR39, UR17, UR10 ;  /* 0x00000011270a72a4 */ /* 0x000fc6000f8e020a */
[----:B------:R-:W-:Y:S01]  /*e140*/  ULDC.64 UR16, c[0x0][0xb98] ;  /* 0x0002e60000107ab9 */ /* 0x000fe20000000a00 */
[----:B------:R-:W0:Y:S01]  /*e150*/  @P1 LDC R3, c[0x0][0xbec] ;  /* 0x0002fb00ff031b82 */ /* 0x000e220000000800 */
[----:B------:R-:W-:Y:S02]  /*e160*/  UIADD3 UR9, UR9, UR10, URZ ;  /* 0x0000000a09097290 */ /* 0x000fe4000fffe03f */
[----:B------:R-:W-:Y:S02]  /*e170*/  UIMAD UR10, UR14, UR16, URZ ;  /* 0x000000100e0a72a4 */ /* 0x000fe4000f8e023f */
[----:B------:R-:W-:Y:S02]  /*e180*/  UIMAD.WIDE.U32 UR8, UR13, UR16, UR8 ;  /* 0x000000100d0872a5 */ /* 0x000fe4000f8e0008 */
[----:B------:R-:W-:Y:S01]  /*e190*/  UIMAD UR10, UR13, UR17, UR10 ;  /* 0x000000110d0a72a4 */ /* 0x000fe2000f8e020a */
[----:B------:R-:W1:Y:S02]  /*e1a0*/  @P1 LDC R6, c[0x0][0xbf0] ;  /* 0x0002fc00ff061b82 */ /* 0x000e640000000800 */
[----:B------:R-:W-:Y:S01]  /*e1b0*/  ULDC.64 UR16, c[0x0][0xb88] ;  /* 0x0002e20000107ab9 */ /* 0x000fe20000000a00 */
[----:B0-----:R-:W-:-:S05]  /*e1c0*/  @P1 IMAD.HI.U32 R3, R4, R3, RZ ;  /* 0x0000000304031227 */ /* 0x001fca00078e00ff */
[----:B-1----:R-:W-:Y:S01]  /*e1d0*/  @P1 SHF.R.U32.HI R2, RZ, R6, R3 ;  /* 0x00000006ff021219 */ /* 0x002fe20000011603 */
[----:B------:R-:W-:-:S03]  /*e1e0*/  IMAD.U32 R6, RZ, RZ, UR10 ;  /* 0x0000000aff067e24 */ /* 0x000fc6000f8e00ff */
[--C-:B------:R-:W-:Y:S01]  /*e1f0*/  SHF.R.S32.HI R3, RZ, 0x1f, R2.reuse ;  /* 0x0000001fff037819 */ /* 0x100fe20000011402 */
[----:B------:R-:W-:Y:S01]  /*e200*/  IMAD.MOV R5, RZ, RZ, -R2 ;  /* 0x000000ffff057224 */ /* 0x000fe200078e0a02 */
[----:B------:R-:W-:-:S03]  /*e210*/  IADD3 R2, P1, R2, UR8, RZ ;  /* 0x0000000802027c10 */ /* 0x000fc6000ff3e0ff */
[----:B------:R-:W-:Y:S01]  /*e220*/  IMAD R5, R7, R5, R4 ;  /* 0x0000000507057224 */ /* 0x000fe200078e0204 */
[----:B------:R-:W-:Y:S01]  /*e230*/  IADD3.X R3, R3, UR9, R6, P1, !PT ;  /* 0x0000000903037c10 */ /* 0x000fe20008ffe406 */
[----:B------:R-:W-:-:S03]  /*e240*/  ULDC.64 UR8, c[0x0][0xb50] ;  /* 0x0002d40000087ab9 */ /* 0x000fc60000000a00 */
[----:B------:R-:W-:Y:S01]  /*e250*/  SHF.R.S32.HI R4, RZ, 0x1f, R5 ;  /* 0x0000001fff047819 */ /* 0x000fe20000011405 */
[----:B------:R-:W-:-:S04]  /*e260*/  IMAD.WIDE.U32 R2, R5, UR16, R2 ;  /* 0x0000001005027c25 */ /* 0x000fc8000f8e0002 */
[----:B------:R-:W-:-:S04]  /*e270*/  IMAD R4, R4, UR16, RZ ;  /* 0x0000001004047c24 */ /* 0x000fc8000f8e02ff */
[----:B------:R-:W-:Y:S01]  /*e280*/  IMAD R7, R5, UR17, R4 ;  /* 0x0000001105077c24 */ /* 0x000fe2000f8e0204 */
[----:B------:R-:W-:-:S03]  /*e290*/  LEA R4, P1, R2, UR8, 0x2 ;  /* 0x0000000802047c11 */ /* 0x000fc6000f8210ff */
[----:B------:R-:W-:-:S05]  /*e2a0*/  IMAD.IADD R3, R3, 0x1, R7 ;  /* 0x0000000103037824 */ /* 0x000fca00078e0207 */
[----:B------:R-:W-:Y:S01]  /*e2b0*/  LEA.HI.X R5, R2, UR9, R3, 0x2, P1 ;  /* 0x0000000902057c11 */ /* 0x000fe200088f1403 */
[----:B------:R-:W-:-:S05]  /*e2c0*/  IMAD.MOV.U32 R3, RZ, RZ, -0x800000 ;  /* 0xff800000ff037424 */ /* 0x000fca00078e00ff */
[----:B------:R0:W-:Y:S02]  /*e2d0*/  STG.E desc[UR50][R4.64], R3 ;  /* 0x0000000304007986 */ /* 0x0001e4000c101932 */
.L_x_1114:
[----:B------:R-:W-:Y:S05]  /*e2e0*/  BSYNC B1 ;  /* 0x0000000000017941 */ /* 0x000fea0003800000 */
.L_x_1113:
[----:B0-----:R-:W0:Y:S01]  /*e2f0*/  @P0 LDC R3, c[0x0][0xbf0] ;  /* 0x0002fc00ff030b82 */ /* 0x001e220000000800 */
[----:B------:R-:W-:Y:S01]  /*e300*/  ULDC.64 UR16, c[0x0][0xaa0] ;  /* 0x0002a80000107ab9 */ /* 0x000fe20000000a00 */
[----:B------:R-:W-:Y:S01]  /*e310*/  IMAD R2, R18, 0x30, R23 ;  /* 0x0000003012027824 */ /* 0x000fe200078e0217 */
[----:B------:R-:W-:Y:S01]  /*e320*/  UIMAD UR10, UR11, UR16, URZ ;  /* 0x000000100b0a72a4 */ /* 0x000fe2000f8e023f */
[----:B------:R-:W-:Y:S01]  /*e330*/  VIADD R20, R23, UR41 ;  /* 0x0000002917147c36 */ /* 0x000fe20008000000 */
[----:B------:R-:W-:Y:S01]  /*e340*/  UIMAD.WIDE.U32 UR8, UR4, UR16, URZ ;  /* 0x00000010040872a5 */ /* 0x000fe2000f8e003f */
[----:B------:R-:W-:Y:S01]  /*e350*/  VIADD R4, R2, UR41 ;  /* 0x0000002902047c36 */ /* 0x000fe20008000000 */
[----:B------:R-:W-:Y:S01]  /*e360*/  UIMAD UR10, UR4, UR17, UR10 ;  /* 0x00000011040a72a4 */ /* 0x000fe2000f8e020a */
[----:B-----5:R-:W-:Y:S02]  /*e370*/  IMAD R13, R0, R11, RZ ;  /* 0x0000000b000d7224 */ /* 0x020fe400078e02ff */
[----:B------:R-:W-:Y:S01]  /*e380*/  ULDC.64 UR16, c[0x0][0xae8] ;  /* 0x0002ba0000107ab9 */ /* 0x000fe20000000a00 */
[----:B------:R-:W-:Y:S01]  /*e390*/  UIADD3 UR9, UR9, UR10, URZ ;  /* 0x0000000a09097290 */ /* 0x000fe2000fffe03f */
[----:B------:R-:W-:Y:S01]  /*e3a0*/  @P0 IMAD.HI.U32 R2, R4, R9, RZ ;  /* 0x0000000904020227 */ /* 0x000fe200078e00ff */
[----:B------:R-:W-:-:S02]  /*e3b0*/  UIMAD UR4, UR12, UR16, URZ ;  /* 0x000000100c0472a4 */ /* 0x000fc4000f8e023f */
[----:B------:R-:W-:Y:S01]  /*e3c0*/  UIMAD.WIDE.U32 UR8, UR39, UR16, UR8 ;  /* 0x00000010270872a5 */ /* 0x000fe2000f8e0008 */
[----:B------:R-:W-:Y:S01]  /*e3d0*/  IMAD.MOV.U32 R5, RZ, RZ, R4 ;  /* 0x000000ffff057224 */ /* 0x000fe200078e0004 */
[----:B------:R-:W-:Y:S01]  /*e3e0*/  UIMAD UR4, UR39, UR17, UR4 ;  /* 0x00000011270472a4 */ /* 0x000fe2000f8e0204 */
[----:B------:R-:W-:Y:S01]  /*e3f0*/  VIADD R0, R20, 0x30 ;  /* 0x0000003014007836 */ /* 0x000fe20000000000 */
[----:B------:R-:W-:Y:S02]  /*e400*/  ULDC.64 UR10, c[0x0][0xaf0] ;  /* 0x0002bc00000a7ab9 */ /* 0x000fe40000000a00 */
[----:B------:R-:W-:Y:S02]  /*e410*/  UIADD3 UR9, UR9, UR4, URZ ;  /* 0x0000000409097290 */ /* 0x000fe4000fffe03f */
[----:B------:R-:W-:Y:S01]  /*e420*/  UIMAD UR4, UR14, UR10, URZ ;  /* 0x0000000a0e0472a4 */ /* 0x000fe2000f8e023f */
[----:B0-----:R-:W-:Y:S01]  /*e430*/  @P0 SHF.R.U32.HI R5, RZ, R3, R2 ;  /* 0x00000003ff050219 */ /* 0x001fe20000011602 */
[----:B------:R-:W-:-:S02]  /*e440*/  UIMAD.WIDE.U32 UR8, UR13, UR10, UR8 ;  /* 0x0000000a0d0872a5 */ /* 0x000fc4000f8e0008 */
[----:B------:R-:W-:Y:S01]  /*e450*/  UIMAD UR4, UR13, UR11, UR4 ;  /* 0x0000000b0d0472a4 */ /* 0x000fe2000f8e0204 */
[--C-:B------:R-:W-:Y:S01]  /*e460*/  SHF.R.S32.HI R2, RZ, 0x1f, R5.reuse ;  /* 0x0000001fff027819 */ /* 0x100fe20000011405 */
[----:B------:R-:W-:Y:S01]  /*e470*/  IMAD.MOV R7, RZ, RZ, -R5 ;  /* 0x000000ffff077224 */ /* 0x000fe200078e0a05 */
[----:B------:R-:W-:Y:S01]  /*e480*/  ULDC.64 UR10, c[0x0][0xae0] ;  /* 0x0002b800000a7ab9 */ /* 0x000fe20000000a00 */
[----:B------:R-:W-:Y:S02]  /*e490*/  UIADD3 UR4, UR9, UR4, URZ ;  /* 0x0000000409047290 */ /* 0x000fe4000fffe03f */
[----:B------:R-:W-:Y:S02]  /*e4a0*/  IMAD.U32 R3, RZ, RZ, UR9 ;  /* 0x00000009ff037e24 */ /* 0x000fe4000f8e00ff */
[----:B------:R-:W-:Y:S02]  /*e4b0*/  IMAD R7, R11, R7, R4 ;  /* 0x000000070b077224 */ /* 0x000fe400078e0204 */
[----:B------:R-:W-:-:S02]  /*e4c0*/  IMAD R6, R2, UR10, RZ ;  /* 0x0000000a02067c24 */ /* 0x000fc4000f8e02ff */
        /* <DEDUP_REMOVED lines=13> */
[----:B------:R-:W-:-:S04]  /*e5a0*/  LEA R4, P0, R2, UR8, 0x1 ;  /* 0x0000000802047c11 */ /* 0x000fc8000f8008ff */
[----:B------:R-:W-:Y:S01]  /*e5b0*/  LEA.HI.X R8, R2, UR9, R3, 0x1, P0 ;  /* 0x0000000902087c11 */ /* 0x000fe200080f0c03 */
[----:B------:R-:W0:Y:S01]  /*e5c0*/  SHFL.IDX PT, R6, R4, RZ, 0x181f ;  /* 0x00181fff04067589 */ /* 0x000e2200000e0000 */
[----:B------:R-:W-:Y:S01]  /*e5d0*/  ISETP.GE.AND P0, PT, R19, UR4, PT ;  /* 0x0000000413007c0c */ /* 0x000fe2000bf06270 */
[C---:B------:R-:W-:Y:S02]  /*e5e0*/  VIADD R2, R20.reuse, 0x60 ;  /* 0x0000006014027836 */ /* 0x040fe40000000000 */
[----:B------:R-:W1:Y:S01]  /*e5f0*/  SHFL.IDX PT, R10, R4, 0x1, 0x181f ;  /* 0x00381f00040a7f89 */ /* 0x000e6200000e0000 */
[CC--:B------:R-:W-:Y:S01]  /*e600*/  ISETP.GE.OR P3, PT, R20.reuse, R13.reuse, P0 ;  /* 0x0000000d1400720c */ /* 0x0c0fe20000766670 */
[----:B------:R-:W-:Y:S01]  /*e610*/  VIADD R3, R20, 0x90 ;  /* 0x0000009014037836 */ /* 0x000fe20000000000 */
[-C--:B------:R-:W-:Y:S01]  /*e620*/  ISETP.GE.OR P2, PT, R0, R13.reuse, P0 ;  /* 0x0000000d0000720c */ /* 0x080fe20000746670 */
[----:B------:R-:W2:Y:S01]  /*e630*/  SHFL.IDX PT, R12, R4, 0x2, 0x181f ;  /* 0x00581f00040c7f89 */ /* 0x000ea200000e0000 */
[----:B------:R-:W-:-:S02]  /*e640*/  ISETP.GE.OR P1, PT, R2, R13, P0 ;  /* 0x0000000d0200720c */ /* 0x000fc40000726670 */
[----:B------:R-:W-:Y:S01]  /*e650*/  ISETP.GE.OR P0, PT, R3, R13, P0 ;  /* 0x0000000d0300720c */ /* 0x000fe20000706670 */
[----:B------:R-:W3:Y:S04]  /*e660*/  SHFL.IDX PT, R5, R8, RZ, 0x181f ;  /* 0x00181fff08057589 */ /* 0x000ee800000e0000 */
        /* <DEDUP_REMOVED lines=16> */
.L_x_1111:
[----:B------:R-:W-:Y:S05]  /*e770*/  BSYNC B0 ;  /* 0x0000000000007941 */ /* 0x000fea0003800000 */
.L_x_1108:
[----:B------:R-:W-:Y:S02]  /*e780*/  ULDC UR4, c[0x0][0xc3c] ;  /* 0x00030f0000047ab9 */ /* 0x000fe40000000800 */
[----:B------:R-:W-:-:S06]  /*e790*/  UISETP.GE.AND UP0, UPT, UR6, UR4, UPT ;  /* 0x000000040600728c */ /* 0x000fcc000bf06270 */
[----:B------:R-:W-:-:S13]  /*e7a0*/  PLOP3.LUT P0, PT, PT, PT, UP0, 0x80, 0x0 ;  /* 0x000000000000781c */ /* 0x000fda0003f0f008 */
[----:B------:R-:W-:Y:S05]  /*e7b0*/  @!P0 BRA `(.L_x_1115) ;  /* 0xffffff24008c8947 */ /* 0x000fea000383ffff */
[----:B------:R-:W-:Y:S05]  /*e7c0*/  EXIT ;  /* 0x000000000000794d */ /* 0x000fea0003800000 */
.L_x_1026:
[----:B------:R-:W-:-:S08]  /*e7d0*/  NOP ;  /* 0x0000000000007918 */ /* 0x000fd00000000000 */
[----:B------:R-:W0:-:S00]  /*e7e0*/  USETMAXREG.DEALLOC.CTAPOOL 0x20 ;  /* 0x00000020000079c8 */ /* 0x000e0000080e0500 */
        /* <DEDUP_REMOVED lines=16> */
.L_x_1116:
        /* <DEDUP_REMOVED lines=42> */
.L_x_1122:
        /* <DEDUP_REMOVED lines=12> */
.L_x_1121:
[----:B------:R-:W-:Y:S05]  /*ec50*/  BSYNC B0 ;  /* 0x0000000000007941 */ /* 0x000fea0003800000 */
.L_x_1120:
        /* <DEDUP_REMOVED lines=21> */
.L_x_1118:
[----:B------:R-:W-:-:S04]  /*edb0*/  IMAD.IADD R13, R4, 0x1, -R3 ;  /* 0x00000001040d7824 */ /* 0x000fc800078e0a03 */
[----:B------:R-:W-:-:S05]  /*edc0*/  IMAD R2, R6, UR5, R13 ;  /* 0x0000000506027c24 */ /* 0x000fca000f8e020d */
[----:B------:R-:W-:Y:S02]  /*edd0*/  ISETP.GT.AND P0, PT, R2, UR6, PT ;  /* 0x0000000602007c0c */ /* 0x000fe4000bf04270 */
[----:B------:R-:W0:Y:S11]  /*ede0*/  LDC.64 R2, c[0x0][0xc90] ;  /* 0x00032400ff027b82 */ /* 0x000e360000000a00 */
[----:B------:R-:W-:-:S04]  /*edf0*/  VOTE.ANY R9, PT, !P0 ;  /* 0x0000000000097806 */ /* 0x000fc800040e0100 */
[----:B------:R-:W1:Y:S02]  /*ee00*/  POPC R15, R9 ;  /* 0x00000009000f7309 */ /* 0x000e640000000000 */
[----:B-1----:R-:W-:-:S04]  /*ee10*/  VIADD R19, R15, UR4 ;  /* 0x000000040f137c36 */ /* 0x002fc80008000000 */
[----:B0-----:R-:W-:-:S05]  /*ee20*/  IMAD.WIDE R2, R19, 0x4, R2 ;  /* 0x0000000413027825 */ /* 0x001fca00078e0202 */
[----:B------:R-:W2:Y:S01]  /*ee30*/  LDG.E R7, desc[UR50][R2.64] ;  /* 0x0000003202077981 */ /* 0x000ea2000c1e1900 */
[----:B------:R-:W-:-:S03]  /*ee40*/  ISETP.NE.AND P0, PT, R9, RZ, PT ;  /* 0x000000ff0900720c */ /* 0x000fc60003f05270 */
[----:B------:R-:W2:Y:S02]  /*ee50*/  SHFL.IDX PT, R0, R0, R15, 0x1f ;  /* 0x00001f0f00007589 */ /* 0x000ea400000e0000 */
[----:B--2---:R-:W-:-:S05]  /*ee60*/  IMAD R4, R0, R7, RZ ;  /* 0x0000000700047224 */ /* 0x004fca00078e02ff */
[----:B------:R-:W-:-:S04]  /*ee70*/  IABS R8, R4 ;  /* 0x0000000400087213 */ /* 0x000fc80000000000 */
[----:B------:R-:W0:Y:S08]  /*ee80*/  I2F.RP R10, R8 ;  /* 0x00000008000a7306 */ /* 0x000e300000209400 */
[----:B0-----:R-:W0:Y:S02]  /*ee90*/  MUFU.RCP R10, R10 ;  /* 0x0000000a000a7308 */ /* 0x001e240000001000 */
[----:B0-----:R-:W-:-:S06]  /*eea0*/  VIADD R11, R10, 0xffffffe ;  /* 0x0ffffffe0a0b7836 */ /* 0x001fcc0000000000 */
[----:B------:R-:W0:Y:S02]  /*eeb0*/  F2I.FTZ.U32.TRUNC.NTZ R3, R11 ;  /* 0x0000000b00037305 */ /* 0x000e24000021f000 */
[----:B0-----:R-:W-:Y:S01]  /*eec0*/  IMAD.MOV R11, RZ, RZ, -R3 ;  /* 0x000000ffff0b7224 */ /* 0x001fe200078e0a03 */
[----:B------:R-:W-:Y:S06]  /*eed0*/  @!P0 BRA `(.L_x_1123) ;  /* 0x0000000000088947 */ /* 0x000fec0003800000 */
[----:B------:R-:W-:-:S05]  /*eee0*/  VIADD R9, R15, 0xffffffff ;  /* 0xffffffff0f097836 */ /* 0x000fca0000000000 */
[----:B------:R0:W1:Y:S02]  /*eef0*/  SHFL.IDX PT, R16, R6, R9, 0x1f ;  /* 0x00001f0906107589 */ /* 0x00006400000e0000 */
.L_x_1123:
[----:B-1----:R-:W-:Y:S01]  /*ef00*/  IMAD R16, R16, UR5, R13 ;  /* 0x0000000510107c24 */ /* 0x002fe2000f8e020d */
[----:B------:R-:W-:Y:S01]  /*ef10*/  IABS R10, R4 ;  /* 0x00000004000a7213 */ /* 0x000fe20000000000 */
[----:B------:R-:W-:Y:S02]  /*ef20*/  IMAD R11, R11, R8, RZ ;  /* 0x000000080b0b7224 */ /* 0x000fe400078e02ff */
[----:B------:R-:W-:Y:S01]  /*ef30*/  IMAD.MOV.U32 R2, RZ, RZ, RZ ;  /* 0x000000ffff027224 */ /* 0x000fe200078e00ff */
[----:B0-----:R-:W-:Y:S01]  /*ef40*/  IADD3 R9, -R16, UR6, RZ ;  /* 0x0000000610097c10 */ /* 0x001fe2000fffe1ff */
[----:B------:R-:W-:Y:S02]  /*ef50*/  IMAD.MOV R10, RZ, RZ, -R10 ;  /* 0x000000ffff0a7224 */ /* 0x000fe400078e0a0a */
[----:B------:R-:W-:Y:S01]  /*ef60*/  IMAD.HI.U32 R2, R3, R11, R2 ;  /* 0x0000000b03027227 */ /* 0x000fe200078e0002 */
[----:B------:R-:W-:-:S05]  /*ef70*/  IABS R6, R9 ;  /* 0x0000000900067213 */ /* 0x000fca0000000000 */
        /* <DEDUP_REMOVED lines=14> */
[----:B------:R-:W-:Y:S02]  /*f060*/  IMAD R6, R7, R2, RZ ;  /* 0x0000000207067224 */ /* 0x000fe400078e02ff */
[----:B------:R-:W-:Y:S02]  /*f070*/  IMAD.MOV R2, RZ, RZ, -R2 ;  /* 0x000000ffff027224 */ /* 0x000fe400078e0a02 */
[----:B------:R-:W-:Y:S02]  /*f080*/  IMAD.MOV R8, RZ, RZ, -R6 ;  /* 0x000000ffff087224 */ /* 0x000fe400078e0a06 */
[----:B------:R-:W-:Y:S02]  /*f090*/  IMAD R4, R4, R2, R9 ;  /* 0x0000000204047224 */ /* 0x000fe400078e0209 */
[----:B------:R-:W-:Y:S01]  /*f0a0*/  IMAD.MOV.U32 R2, RZ, RZ, RZ ;  /* 0x000000ffff027224 */ /* 0x000fe200078e00ff */
[----:B------:R-:W-:-:S04]  /*f0b0*/  VIADDMNMX R7, R8, UR5, R7, PT ;  /* 0x0000000508077c46 */ /* 0x000fc8000b800107 */
[-C--:B------:R-:W-:Y:S02]  /*f0c0*/  IABS R8, R7.reuse ;  /* 0x0000000700087213 */ /* 0x080fe40000000000 */
[----:B------:R-:W-:Y:S02]  /*f0d0*/  IABS R12, R7 ;  /* 0x00000007000c7213 */ /* 0x000fe40000000000 */
[----:B------:R-:W0:Y:S08]  /*f0e0*/  I2F.RP R10, R8 ;  /* 0x00000008000a7306 */ /* 0x000e300000209400 */
[----:B0-----:R-:W0:Y:S02]  /*f0f0*/  MUFU.RCP R10, R10 ;  /* 0x0000000a000a7308 */ /* 0x001e240000001000 */
[----:B0-----:R-:W-:-:S06]  /*f100*/  VIADD R3, R10, 0xffffffe ;  /* 0x0ffffffe0a037836 */ /* 0x001fcc0000000000 */
[----:B------:R-:W0:Y:S02]  /*f110*/  F2I.FTZ.U32.TRUNC.NTZ R3, R3 ;  /* 0x0000000300037305 */ /* 0x000e24000021f000 */
[----:B0-----:R-:W-:-:S04]  /*f120*/  IMAD.MOV R11, RZ, RZ, -R3 ;  /* 0x000000ffff0b7224 */ /* 0x001fc800078e0a03 */
[----:B------:R-:W-:Y:S01]  /*f130*/  IMAD R9, R11, R8, RZ ;  /* 0x000000080b097224 */ /* 0x000fe200078e02ff */
[----:B------:R-:W-:-:S03]  /*f140*/  IABS R11, R4 ;  /* 0x00000004000b7213 */ /* 0x000fc60000000000 */
[----:B------:R-:W-:-:S04]  /*f150*/  IMAD.HI.U32 R2, R3, R9, R2 ;  /* 0x0000000903027227 */ /* 0x000fc800078e0002 */
[----:B------:R-:W-:Y:S02]  /*f160*/  IMAD.MOV.U32 R9, RZ, RZ, R11 ;  /* 0x000000ffff097224 */ /* 0x000fe400078e000b */
[----:B------:R-:W-:Y:S02]  /*f170*/  IMAD.MOV R3, RZ, RZ, -R12 ;  /* 0x000000ffff037224 */ /* 0x000fe400078e0a0c */
        /* <DEDUP_REMOVED lines=8> */
[----:B------:R-:W-:Y:S01]  /*f200*/  ISETP.GE.AND P2, PT, R3, RZ, PT ;  /* 0x000000ff0300720c */ /* 0x000fe20003f46270 */
[----:B------:R-:W-:-:S06]  /*f210*/  IMAD.IADD R3, R4, 0x1, R6 ;  /* 0x0000000104037824 */ /* 0x000fcc00078e0206 */
[----:B------:R-:W-:-:S06]  /*f220*/  @P0 VIADD R2, R2, 0x1 ;  /* 0x0000000102020836 */ /* 0x000fcc0000000000 */
[----:B------:R-:W-:Y:S01]  /*f230*/  @!P2 IMAD.MOV R2, RZ, RZ, -R2 ;  /* 0x000000ffff02a224 */ /* 0x000fe200078e0a02 */
[----:B------:R-:W-:Y:S01]  /*f240*/  @!P1 LOP3.LUT R2, RZ, R7, RZ, 0x33, !PT ;  /* 0x00000007ff029212 */ /* 0x000fe200078e33ff */
[----:B------:R-:W-:-:S03]  /*f250*/  IMAD.MOV R7, RZ, RZ, -R7 ;  /* 0x000000ffff077224 */ /* 0x000fc600078e0a07 */
[----:B------:R-:W-:Y:S01]  /*f260*/  LOP3.LUT R17, RZ, R2, RZ, 0x33, !PT ;  /* 0x00000002ff117212 */ /* 0x000fe200078e33ff */
[----:B------:R-:W-:-:S04]  /*f270*/  IMAD R18, R2, R7, R3 ;  /* 0x0000000702127224 */ /* 0x000fc800078e0203 */
[----:B------:R-:W-:Y:S01]  /*f280*/  IMAD.IADD R17, R0, 0x1, R17 ;  /* 0x0000000100117824 */ /* 0x000fe200078e0211 */
[----:B------:R-:W-:Y:S06]  /*f290*/  BRA `(.L_x_1124) ;  /* 0x00000000000c7947 */ /* 0x000fec0003800000 */
.L_x_1119:
[----:B------:R-:W-:Y:S02]  /*f2a0*/  IMAD.MOV.U32 R17, RZ, RZ, RZ ;  /* 0x000000ffff117224 */ /* 0x000fe400078e00ff */
[----:B------:R-:W-:Y:S02]  /*f2b0*/  IMAD.U32 R16, RZ, RZ, UR6 ;  /* 0x00000006ff107e24 */ /* 0x000fe4000f8e00ff */
[----:B------:R-:W-:-:S07]  /*f2c0*/  IMAD.MOV.U32 R18, RZ, RZ, RZ ;  /* 0x000000ffff127224 */ /* 0x000fce00078e00ff */
.L_x_1124:
[----:B------:R-:W-:-:S13]  /*f2d0*/  ISETP.NE.AND P0, PT, R5, RZ, PT ;  /* 0x000000ff0500720c */ /* 0x000fda0003f05270 */
[----:B------:R-:W0:Y:S01]  /*f2e0*/  @!P0 S2R R3, SR_CgaCtaId ;  /* 0x0000000000038919 */ /* 0x000e220000008800 */
[----:B------:R-:W-:-:S04]  /*f2f0*/  @!P0 MOV R0, 0x400 ;  /* 0x0000040000008802 */ /* 0x000fc80000000f00 */
[----:B0-----:R-:W-:-:S05]  /*f300*/  @!P0 LEA R0, R3, R0, 0x18 ;  /* 0x0000000003008211 */ /* 0x001fca00078ec0ff */
[----:B------:R0:W-:Y:S01]  /*f310*/  @!P0 STS.128 [R0+0x168d0], R16 ;  /* 0x0168d01000008388 */ /* 0x0001e20000000c00 */
[----:B------:R-:W-:Y:S06]  /*f320*/  BAR.ARV 0x5, 0x200 ;  /* 0x0148000000007b1d */ /* 0x000fec0000002000 */
.L_x_1117:
        /* <DEDUP_REMOVED lines=28> */
.L_x_1223:
[----:B------:R-:W-:Y:S05]  /*f4f0*/  YIELD ;  /* 0x0000000000007946 */ /* 0x000fea0003800000 */
[----:B------:R-:W-:Y:S01]  /*f500*/  ULDC.64 UR4, c[0x0][0xa28] ;  /* 0x00028a0000047ab9 */ /* 0x000fe20000000a00 */
[----:B---3--:R-:W-:Y:S01]  /*f510*/  IMAD.MOV.U32 R0, RZ, RZ, RZ ;  /* 0x000000ffff007224 */ /* 0x008fe200078e00ff */
[----:B------:R-:W-:Y:S01]  /*f520*/  ISETP.NE.U32.AND P0, PT, RZ, UR4, PT ;  /* 0x00000004ff007c0c */ /* 0x000fe2000bf05070 */
[----:B0-----:R-:W0:Y:S01]  /*f530*/  LDC.64 R4, c[0x0][0xa00] ;  /* 0x00028000ff047b82 */ /* 0x001e220000000a00 */
[----:B-1----:R-:W-:Y:S01]  /*f540*/  IMAD.MOV.U32 R8, RZ, RZ, RZ ;  /* 0x000000ffff087224 */ /* 0x002fe200078e00ff */
[----:B------:R-:W-:Y:S01]  /*f550*/  ULDC.64 UR6, c[0x0][0xa08] ;  /* 0x0002820000067ab9 */ /* 0x000fe20000000a00 */
[----:B------:R-:W-:Y:S01]  /*f560*/  ISETP.NE.AND.EX P0, PT, RZ, UR5, PT, P0 ;  /* 0x00000005ff007c0c */ /* 0x000fe2000bf05300 */
[----:B------:R-:W-:-:S12]  /*f570*/  ULDC.64 UR4, c[0x0][0xa18] ;  /* 0x0002860000047ab9 */ /* 0x000fd80000000a00 */
[----:B------:R-:W1:Y:S02]  /*f580*/  @P0 LDC.64 R2, c[0x0][0xa28] ;  /* 0x00028a00ff020b82 */ /* 0x000e640000000a00 */
[----:B-1----:R-:W-:-:S05]  /*f590*/  @P0 IMAD.WIDE R2, R19, 0x4, R2 ;  /* 0x0000000413020825 */ /* 0x002fca00078e0202 */
[----:B------:R1:W5:Y:S01]  /*f5a0*/  @P0 LDG.E R0, desc[UR50][R2.64] ;  /* 0x0000003202000981 */ /* 0x000362000c1e1900 */
[----:B------:R-:W-:Y:S01]  /*f5b0*/  ISETP.NE.U32.AND P0, PT, RZ, UR4, PT ;  /* 0x00000004ff007c0c */ /* 0x000fe2000bf05070 */
[----:B0-----:R-:W-:Y:S01]  /*f5c0*/  IMAD.WIDE R4, R19, 0x4, R4 ;  /* 0x0000000413047825 */ /* 0x001fe200078e0204 */
[----:B------:R-:W-:Y:S02]  /*f5d0*/  ISETP.NE.U32.AND P1, PT, RZ, UR6, PT ;  /* 0x00000006ff007c0c */ /* 0x000fe4000bf25070 */
[----:B------:R-:W-:Y:S01]  /*f5e0*/  ISETP.NE.AND.EX P2, PT, RZ, UR5, PT, P0 ;  /* 0x00000005ff007c0c */ /* 0x000fe2000bf45300 */
[----:B------:R-:W-:Y:S01]  /*f5f0*/  ULDC.64 UR4, c[0x0][0xa00] ;  /* 0x0002800000047ab9 */ /* 0x000fe20000000a00 */
[----:B------:R-:W-:Y:S01]  /*f600*/  ISETP.NE.AND.EX P1, PT, RZ, UR7, PT, P1 ;  /* 0x00000007ff007c0c */ /* 0x000fe2000bf25310 */
[----:B------:R-:W-:Y:S01]  /*f610*/  IMAD.MOV.U32 R27, RZ, RZ, RZ ;  /* 0x000000ffff1b7224 */ /* 0x000fe200078e00ff */
[----:B------:R-:W-:Y:S01]  /*f620*/  ISETP.NE.U32.AND P0, PT, RZ, UR4, PT ;  /* 0x00000004ff007c0c */ /* 0x000fe2000bf05070 */
[----:B-1----:R-:W0:Y:S03]  /*f630*/  LDC.64 R2, c[0x0][0xa08] ;  /* 0x00028200ff027b82 */ /* 0x002e260000000a00 */
[----:B------:R-:W-:-:S05]  /*f640*/  ISETP.NE.AND.EX P0, PT, RZ, UR5, PT, P0 ;  /* 0x00000005ff007c0c */ /* 0x000fca000bf05300 */
[----:B------:R-:W1:Y:S08]  /*f650*/  @P2 LDC.64 R6, c[0x0][0xa18] ;  /* 0x00028600ff062b82 */ /* 0x000e700000000a00 */
[----:B--2---:R-:W2:Y:S01]  /*f660*/  @P0 LDG.E R8, desc[UR50][R4.64] ;  /* 0x0000003204080981 */ /* 0x004ea2000c1e1900 */
[----:B------:R-:W-:Y:S01]  /*f670*/  ULDC UR4, c[0x0][0x288] ;  /* 0x0000a20000047ab9 */ /* 0x000fe20000000800 */
[----:B0-----:R-:W-:-:S05]  /*f680*/  IMAD.WIDE R2, R19, 0x4, R2 ;  /* 0x0000000413027825 */ /* 0x001fca00078e0202 */
[----:B------:R0:W5:Y:S01]  /*f690*/  @P1 LDG.E R27, desc[UR50][R2.64] ;  /* 0x00000032021b1981 */ /* 0x000162000c1e1900 */
[----:B-1----:R-:W-:-:S03]  /*f6a0*/  @P2 IMAD.WIDE R6, R19, 0x4, R6 ;  /* 0x0000000413062825 */ /* 0x002fc600078e0206 */
[----:B--2---:R1:W-:Y:S02]  /*f6b0*/  STL [R1+0x18], R8 ;  /* 0x0000180801007387 */ /* 0x0043e40000100800 */
[----:B-1----:R-:W-:Y:S01]  /*f6c0*/  IMAD.U32 R8, RZ, RZ, UR4 ;  /* 0x00000004ff087e24 */ /* 0x002fe2000f8e00ff */
[----:B------:R-:W-:-:S05]  /*f6d0*/  ULDC.64 UR4, c[0x0][0x418] ;  /* 0x0001060000047ab9 */ /* 0x000fca0000000a00 */
[----:B------:R-:W2:Y:S01]  /*f6e0*/  @P2 LDG.E R8, desc[UR50][R6.64] ;  /* 0x0000003206082981 */ /* 0x000ea2000c1e1900 */
[----:B------:R-:W-:-:S03]  /*f6f0*/  UISETP.NE.U32.AND UP0, UPT, UR4, URZ, UPT ;  /* 0x0000003f0400728c */ /* 0x000fc6000bf05070 */
[----:B------:R-:W-:Y:S01]  /*f700*/  ULDC UR4, c[0x0][0x424] ;  /* 0x0001090000047ab9 */ /* 0x000fe20000000800 */
[----:B------:R-:W-:-:S03]  /*f710*/  UISETP.NE.AND.EX UP0, UPT, UR5, URZ, UPT, UP0 ;  /* 0x0000003f0500728c */ /* 0x000fc6000bf05300 */
[----:B------:R-:W-:Y:S01]  /*f720*/  ULDC UR5, c[0x0][0x2f0] ;  /* 0x0000bc0000057ab9 */ /* 0x000fe20000000800 */
[----:B------:R-:W-:-:S04]  /*f730*/  USEL UR4, UR4, 0x1, UP0 ;  /* 0x0000000104047887 */ /* 0x000fc80008000000 */
[----:B------:R-:W-:-:S06]  /*f740*/  UIMAD UR4, UR4, UR5, URZ ;  /* 0x00000005040472a4 */ /* 0x000fcc000f8e023f */
[----:B------:R-:W-:Y:S01]  /*f750*/  IMAD.U32 R9, RZ, RZ, UR4 ;  /* 0x00000004ff097e24 */ /* 0x000fe2000f8e00ff */
[----:B--2---:R0:W-:Y:S01]  /*f760*/  STL [R1+0x10], R8 ;  /* 0x0000100801007387 */ /* 0x0041e20000100800 */
[----:B------:R-:W-:Y:S05]  /*f770*/  @P2 BRA `(.L_x_1126) ;  /* 0x0000000000142947 */ /* 0x000fea0003800000 */
[----:B------:R-:W-:Y:S05]  /*f780*/  @!P0 BRA `(.L_x_1126) ;  /* 0x0000000000108947 */ /* 0x000fea0003800000 */
[----:B------:R-:W0:Y:S04]  /*f790*/  LDG.E R7, desc[UR50][R4.64] ;  /* 0x0000003204077981 */ /* 0x000e28000c1e1900 */
[----:B------:R-:W0:Y:S02]  /*f7a0*/  LDG.E R6, desc[UR50][R4.64+0x4] ;  /* 0x0000043204067981 */ /* 0x000e24000c1e1900 */
[----:B0-----:R-:W-:-:S05]  /*f7b0*/  IMAD.IADD R8, R6, 0x1, -R7 ;  /* 0x0000000106087824 */ /* 0x001fca00078e0a07 */
[----:B------:R1:W-:Y:S02]  /*f7c0*/  STL [R1+0x10], R8 ;  /* 0x0000100801007387 */ /* 0x0003e40000100800 */
.L_x_1126:
[----:B------:R-:W-:Y:S01]  /*f7d0*/  ULDC.64 UR4, c[0x0][0xa20] ;  /* 0x0002880000047ab9 */ /* 0x000fe20000000a00 */
[----:B-----5:R-:W-:Y:S01]  /*f7e0*/  IMAD.IADD R27, R27, 0x1, R0 ;  /* 0x000000011b1b7824 */ /* 0x020fe200078e0200 */
[----:B------:R-:W-:-:S04]  /*f7f0*/  ISETP.NE.U32.AND P0, PT, RZ, UR4, PT ;  /* 0x00000004ff007c0c */ /* 0x000fc8000bf05070 */
[----:B------:R-:W-:-:S13]  /*f800*/  ISETP.NE.AND.EX P0, PT, RZ, UR5, PT, P0 ;  /* 0x00000005ff007c0c */ /* 0x000fda000bf05300 */
[----:B------:R-:W-:Y:S05]  /*f810*/  @!P0 BRA `(.L_x_1127) ;  /* 0x0000000000108947 */ /* 0x000fea0003800000 */
[----:B0-----:R-:W0:Y:S02]  /*f820*/  LDC.64 R2, c[0x0][0xa20] ;  /* 0x00028800ff027b82 */ /* 0x001e240000000a00 */
[----:B0-----:R-:W-:-:S05]  /*f830*/  IMAD.WIDE R2, R19, 0x4, R2 ;  /* 0x0000000413027825 */ /* 0x001fca00078e0202 */
[----:B------:R2:W5:Y:S01]  /*f840*/  LDG.E R9, desc[UR50][R2.64] ;  /* 0x0000003202097981 */ /* 0x000562000c1e1900 */
[----:B------:R-:W-:Y:S05]  /*f850*/  BRA `(.L_x_1128) ;  /* 0x0000000000107947 */ /* 0x000fea0003800000 */
.L_x_1127:
[----:B------:R-:W-:Y:S05]  /*f860*/  @!P1 BRA `(.L_x_1128) ;  /* 0x00000000000c9947 */ /* 0x000fea0003800000 */
[----:B------:R-:W2:Y:S04]  /*f870*/  LDG.E R4, desc[UR50][R2.64] ;  /* 0x0000003202047981 */ /* 0x000ea8000c1e1900 */
[----:B------:R-:W2:Y:S02]  /*f880*/  LDG.E R9, desc[UR50][R2.64+0x4] ;  /* 0x0000043202097981 */ /* 0x000ea4000c1e1900 */
[----:B--2---:R-:W-:-:S07]  /*f890*/  IMAD.IADD R9, R9, 0x1, -R4 ;  /* 0x0000000109097824 */ /* 0x004fce00078e0a04 */
.L_x_1128:
[----:B0-2---:R-:W0:Y:S01]  /*f8a0*/  LDC R2, c[0x0][0x448] ;  /* 0x00011200ff027b82 */ /* 0x005e220000000800 */
[----:B------:R-:W-:Y:S02]  /*f8b0*/  IMAD R6, R17, 0xc0, RZ ;  /* 0x000000c011067824 */ /* 0x000fe400078e02ff */
[----:B-----5:R-:W-:Y:S02]  /*f8c0*/  IMAD.IADD R9, R9, 0x1, -R0 ;  /* 0x0000000109097824 */ /* 0x020fe400078e0a00 */
[----:B------:R-:W-:Y:S01]  /*f8d0*/  VIADD R0, R6, 0xbf ;  /* 0x000000bf06007836 */ /* 0x000fe20000000000 */
[----:B------:R2:W-:Y:S01]  /*f8e0*/  STL [R1+0xc], R6 ;  /* 0x00000c0601007387 */ /* 0x0005e20000100800 */
[----:B0-----:R-:W-:Y:S02]  /*f8f0*/  ISETP.NE.AND P1, PT, R2, 0x1, PT ;  /* 0x000000010200780c */ /* 0x001fe40003f25270 */
[----:B------:R-:W0:Y:S11]  /*f900*/  LDC.64 R2, c[0x0][0x9e0] ;  /* 0x00027800ff027b82 */ /* 0x000e360000000a00 */
[----:B------:R-:W3:Y:S08]  /*f910*/  @P1 LDC R5, c[0x0][0x44c] ;  /* 0x00011300ff051b82 */ /* 0x000ef00000000800 */
[----:B------:R-:W4:Y:S01]  /*f920*/  @P1 LDC R4, c[0x0][0x450] ;  /* 0x00011400ff041b82 */ /* 0x000f220000000800 */
[----:B0-----:R-:W-:Y:S01]  /*f930*/  ISETP.GE.AND P2, PT, R3, 0x1, PT ;  /* 0x000000010300780c */ /* 0x001fe20003f46270 */
[----:B---3--:R-:W-:-:S05]  /*f940*/  @P1 IMAD.HI.U32 R5, R0, R5, RZ ;  /* 0x0000000500051227 */ /* 0x008fca00078e00ff */
[----:B----4-:R-:W-:Y:S02]  /*f950*/  @P1 SHF.R.U32.HI R0, RZ, R4, R5 ;  /* 0x00000004ff001219 */ /* 0x010fe40000011605 */
[----:B------:R-:W-:-:S05]  /*f960*/  IADD3 R5, R9, 0x1, -R8 ;  /* 0x0000000109057810 */ /* 0x000fca0007ffe808 */
[----:B------:R-:W-:-:S04]  /*f970*/  IMAD.IADD R7, R5, 0x1, R0 ;  /* 0x0000000105077824 */ /* 0x000fc800078e0200 */
[----:B------:R-:W-:Y:S01]  /*f980*/  IMAD.IADD R2, R7, 0x1, R2 ;  /* 0x0000000107027824 */ /* 0x000fe200078e0202 */
[----:B--2---:R-:W-:Y:S06]  /*f990*/  @!P2 BRA `(.L_x_1129) ;  /* 0x000000000048a947 */ /* 0x004fec0003800000 */
[C---:B------:R-:W-:Y:S01]  /*f9a0*/  ISETP.GT.AND P0, PT, R7.reuse, RZ, PT ;  /* 0x000000ff0700720c */ /* 0x040fe20003f04270 */
[----:B------:R-:W-:Y:S01]  /*f9b0*/  BSSY B0, `(.L_x_1130) ;  /* 0x000000e000007945 */ /* 0x000fe20003800000 */
[----:B------:R-:W-:-:S11]  /*f9c0*/  VIADD R0, R7, 0xffffffff ;  /* 0xffffffff07007836 */ /* 0x000fd60000000000 */
[----:B------:R-:W-:Y:S05]  /*f9d0*/  @P0 BRA `(.L_x_1131) ;  /* 0x00000000001c0947 */ /* 0x000fea0003800000 */
[----:B------:R-:W-:Y:S01]  /*f9e0*/  ISETP.NE.AND P0, PT, R3, 0x1, PT ;  /* 0x000000010300780c */ /* 0x000fe20003f05270 */
[----:B------:R-:W-:-:S12]  /*f9f0*/  IMAD.MOV R7, RZ, RZ, -R7 ;  /* 0x000000ffff077224 */ /* 0x000fd800078e0a07 */
[----:B------:R-:W0:Y:S02]  /*fa00*/  @P0 LDC.64 R4, c[0x0][0x9e8] ;  /* 0x00027a00ff040b82 */ /* 0x000e240000000a00 */
[----:B0-----:R-:W-:-:S05]  /*fa10*/  @P0 IMAD.HI.U32 R4, R7, R4, RZ ;  /* 0x0000000407040227 */ /* 0x001fca00078e00ff */
[----:B------:R-:W-:-:S04]  /*fa20*/  @P0 SHF.R.U32.HI R7, RZ, R5, R4 ;  /* 0x00000005ff070219 */ /* 0x000fc80000011604 */
[----:B------:R-:W-:Y:S01]  /*fa30*/  LOP3.LUT R0, RZ, R7, RZ, 0x33, !PT ;  /* 0x00000007ff007212 */ /* 0x000fe200078e33ff */
[----:B------:R-:W-:Y:S06]  /*fa40*/  BRA `(.L_x_1132) ;  /* 0x0000000000107947 */ /* 0x000fec0003800000 */
.L_x_1131:
[----:B------:R-:W-:-:S13]  /*fa50*/  ISETP.NE.AND P0, PT, R3, 0x1, PT ;  /* 0x000000010300780c */ /* 0x000fda0003f05270 */
[----:B------:R-:W0:Y:S02]  /*fa60*/  @P0 LDC.64 R4, c[0x0][0x9e8] ;  /* 0x00027a00ff040b82 */ /* 0x000e240000000a00 */
[----:B0-----:R-:W-:-:S05]  /*fa70*/  @P0 IMAD.HI.U32 R4, R0, R4, RZ ;  /* 0x0000000400040227 */ /* 0x001fca00078e00ff */
[----:B------:R-:W-:-:S07]  /*fa80*/  @P0 SHF.R.U32.HI R0, RZ, R5, R4 ;  /* 0x00000005ff000219 */ /* 0x000fce0000011604 */
.L_x_1132:
[----:B------:R-:W-:Y:S05]  /*fa90*/  BSYNC B0 ;  /* 0x0000000000007941 */ /* 0x000fea0003800000 */
.L_x_1130:
[----:B------:R-:W-:-:S05]  /*faa0*/  IMAD R5, R0, R3, R3 ;  /* 0x0000000300057224 */ /* 0x000fca00078e0203 */
[----:B------:R-:W-:-:S07]  /*fab0*/  VIMNMX R2, R2, R5, PT ;  /* 0x0000000502027248 */ /* 0x000fce0003fe0100 */
.L_x_1129:
[----:B------:R-:W0:Y:S01]  /*fac0*/  @P1 LDC R4, c[0x0][0x44c] ;  /* 0x00011300ff041b82 */ /* 0x000e220000000800 */
[----:B------:R-:W-:Y:S01]  /*fad0*/  VIADD R2, R2, 0x7f ;  /* 0x0000007f02027836 */ /* 0x000fe20000000000 */
[----:B------:R-:W-:Y:S01]  /*fae0*/  ULDC UR4, c[0x0][0x9dc] ;  /* 0x0002770000047ab9 */ /* 0x000fe20000000800 */
[----:B------:R-:W-:-:S05]  /*faf0*/  IMAD.MOV.U32 R0, RZ, RZ, R6 ;  /* 0x000000ffff007224 */ /* 0x000fca00078e0006 */
[----:B------:R-:W2:Y:S01]  /*fb00*/  @P1 LDC R5, c[0x0][0x450] ;  /* 0x00011400ff051b82 */ /* 0x000ea20000000800 */
[----:B0-----:R-:W-:-:S05]  /*fb10*/  @P1 IMAD.HI.U32 R4, R6, R4, RZ ;  /* 0x0000000406041227 */ /* 0x001fca00078e00ff */
[----:B--2---:R-:W-:Y:S02]  /*fb20*/  @P1 SHF.R.U32.HI R0, RZ, R5, R4 ;  /* 0x00000005ff001219 */ /* 0x004fe40000011604 */
[----:B------:R-:W-:-:S04]  /*fb30*/  SHF.R.S32.HI R5, RZ, 0x1f, R2 ;  /* 0x0000001fff057819 */ /* 0x000fc80000011402 */
[----:B------:R-:W-:Y:S01]  /*fb40*/  LEA.HI R4, R5, R2, RZ, 0x7 ;  /* 0x0000000205047211 */ /* 0x000fe200078f38ff */
[----:B------:R-:W-:Y:S01]  /*fb50*/  VIADD R2, R9, 0x7f ;  /* 0x0000007f09027836 */ /* 0x000fe20000000000 */
[----:B------:R-:W-:Y:S02]  /*fb60*/  IADD3 R9, R0, R9, -R8 ;  /* 0x0000000900097210 */ /* 0x000fe40007ffe808 */
[----:B------:R-:W-:Y:S02]  /*fb70*/  SHF.R.S32.HI R4, RZ, 0x7, R4 ;  /* 0x00000007ff047819 */ /* 0x000fe40000011404 */
[----:B------:R-:W-:Y:S01]  /*fb80*/  SHF.R.S32.HI R5, RZ, 0x1f, R2 ;  /* 0x0000001fff057819 */ /* 0x000fe20000011402 */
[----:B------:R-:W-:-:S03]  /*fb90*/  VIADD R0, R9, -UR4 ;  /* 0x8000000409007c36 */ /* 0x000fc60008000000 */
[----:B------:R-:W-:-:S04]  /*fba0*/  LEA.HI R5, R5, R2, RZ, 0x7 ;  /* 0x0000000205057211 */ /* 0x000fc800078f38ff */
[----:B------:R-:W-:-:S04]  /*fbb0*/  SHF.R.S32.HI R5, RZ, 0x7, R5 ;  /* 0x00000007ff057819 */ /* 0x000fc80000011405 */
[----:B------:R-:W-:-:S05]  /*fbc0*/  VIMNMX R24, R5, R4, PT ;  /* 0x0000000405187248 */ /* 0x000fca0003fe0100 */
[----:B------:R0:W-:Y:S01]  /*fbd0*/  STL [R1+0x8], R24 ;  /* 0x0000081801007387 */ /* 0x0001e20000100800 */
[----:B------:R-:W-:Y:S05]  /*fbe0*/  @!P2 BRA `(.L_x_1133) ;  /* 0x000000000044a947 */ /* 0x000fea0003800000 */
[----:B------:R-:W-:Y:S01]  /*fbf0*/  ISETP.GT.AND P0, PT, R9, -0x1, PT ;  /* 0xffffffff0900780c */ /* 0x000fe20003f04270 */
[----:B------:R-:W-:-:S12]  /*fc00*/  BSSY B0, `(.L_x_1134) ;  /* 0x000000d000007945 */ /* 0x000fd80003800000 */
[----:B------:R-:W-:Y:S05]  /*fc10*/  @P0 BRA `(.L_x_1135) ;  /* 0x00000000001c0947 */ /* 0x000fea0003800000 */
[----:B------:R-:W-:Y:S02]  /*fc20*/  ISETP.NE.AND P0, PT, R3, 0x1, PT ;  /* 0x000000010300780c */ /* 0x000fe40003f05270 */
[----:B------:R-:W-:-:S11]  /*fc30*/  LOP3.LUT R9, RZ, R9, RZ, 0x33, !PT ;  /* 0x00000009ff097212 */ /* 0x000fd600078e33ff */
[----:B------:R-:W2:Y:S02]  /*fc40*/  @P0 LDC.64 R4, c[0x0][0x9e8] ;  /* 0x00027a00ff040b82 */ /* 0x000ea40000000a00 */
[----:B--2---:R-:W-:-:S05]  /*fc50*/  @P0 IMAD.HI.U32 R4, R9, R4, RZ ;  /* 0x0000000409040227 */ /* 0x004fca00078e00ff */
[----:B------:R-:W-:-:S04]  /*fc60*/  @P0 SHF.R.U32.HI R9, RZ, R5, R4 ;  /* 0x00000005ff090219 */ /* 0x000fc80000011604 */
[----:B------:R-:W-:Y:S01]  /*fc70*/  LOP3.LUT R9, RZ, R9, RZ, 0x33, !PT ;  /* 0x00000009ff097212 */ /* 0x000fe200078e33ff */
[----:B------:R-:W-:Y:S06]  /*fc80*/  BRA `(.L_x_1136) ;  /* 0x0000000000107947 */ /* 0x000fec0003800000 */
.L_x_1135:
[----:B------:R-:W-:-:S13]  /*fc90*/  ISETP.NE.AND P0, PT, R3, 0x1, PT ;  /* 0x000000010300780c */ /* 0x000fda0003f05270 */
[----:B------:R-:W2:Y:S02]  /*fca0*/  @P0 LDC.64 R4, c[0x0][0x9e8] ;  /* 0x00027a00ff040b82 */ /* 0x000ea40000000a00 */
[----:B--2---:R-:W-:-:S05]  /*fcb0*/  @P0 IMAD.HI.U32 R4, R9, R4, RZ ;  /* 0x0000000409040227 */ /* 0x004fca00078e00ff */
[----:B------:R-:W-:-:S07]  /*fcc0*/  @P0 SHF.R.U32.HI R9, RZ, R5, R4 ;  /* 0x00000005ff090219 */ /* 0x000fce0000011604 */
.L_x_1136:
[----:B------:R-:W-:Y:S05]  /*fcd0*/  BSYNC B0 ;  /* 0x0000000000007941 */ /* 0x000fea0003800000 */
.L_x_1134:
[----:B------:R-:W-:-:S05]  /*fce0*/  IMAD R3, R9, R3, RZ ;  /* 0x0000000309037224 */ /* 0x000fca00078e02ff */
[----:B------:R-:W-:-:S07]  /*fcf0*/  VIMNMX R0, R0, R3, !PT ;  /* 0x0000000300007248 */ /* 0x000fce0007fe0100 */
.L_x_1133:
[----:B------:R-:W-:Y:S01]  /*fd00*/  SHF.R.S32.HI R3, RZ, 0x1f, R0 ;  /* 0x0000001fff037819 */ /* 0x000fe20000011400 */
[----:B------:R-:W-:Y:S03]  /*fd10*/  BSSY B7, `(.L_x_1137) ;  /* 0x000034d000077945 */ /* 0x000fe60003800000 */
[----:B------:R-:W-:-:S04]  /*fd20*/  LEA.HI R3, R3, R0, RZ, 0x7 ;  /* 0x0000000003037211 */ /* 0x000fc800078f38ff */
[----:B------:R-:W-:-:S04]  /*fd30*/  SHF.R.S32.HI R3, RZ, 0x7, R3 ;  /* 0x00000007ff037819 */ /* 0x000fc80000011403 */
[----:B------:R-:W-:-:S04]  /*fd40*/  VIMNMX R29, RZ, R3, !PT ;  /* 0x00000003ff1d7248 */ /* 0x000fc80007fe0100 */
[----:B------:R-:W-:-:S13]  /*fd50*/  ISETP.GT.AND P0, PT, R24, R29, PT ;  /* 0x0000001d1800720c */ /* 0x000fda0003f04270 */
        /* <DEDUP_REMOVED lines=8> */
[----:B------:R-:W2:Y:S08]  /*fde0*/  FLO.U32 R0, UR4 ;  /* 0x0000000400007d00 */ /* 0x000eb000080e0000 */
[----:B------:R-:W3:Y:S01]  /*fdf0*/  POPC R5, UR4 ;  /* 0x0000000400057d09 */ /* 0x000ee20008000000 */
[----:B--2---:R-:W-:-:S13]  /*fe00*/  ISETP.EQ.U32.AND P0, PT, R0, R7, PT ;  /* 0x000000070000720c */ /* 0x004fda0003f02070 */
[----:B---3--:R-:W2:Y:S01]  /*fe10*/  @P0 ATOMG.E.ADD.STRONG.GPU PT, R3, desc[UR50][R2.64], R5 ;  /* 0x00000005020309a8 */ /* 0x008ea200081ee1f2 */
[----:B------:R-:W3:Y:S02]  /*fe20*/  S2R R4, SR_LTMASK ;  /* 0x0000000000047919 */ /* 0x000ee40000003900 */
[----:B---3--:R-:W-:-:S04]  /*fe30*/  LOP3.LUT R4, R4, UR4, RZ, 0xc0, !PT ;  /* 0x0000000404047c12 */ /* 0x008fc8000f8ec0ff */
[----:B------:R-:W3:Y:S01]  /*fe40*/  POPC R7, R4 ;  /* 0x0000000400077309 */ /* 0x000ee20000000000 */
[----:B--2---:R-:W3:Y:S02]  /*fe50*/  SHFL.IDX PT, R0, R3, R0, 0x1f ;  /* 0x00001f0003007589 */ /* 0x004ee400000e0000 */
[----:B---3--:R-:W-:Y:S01]  /*fe60*/  IADD3 R16, R0, UR37, R7 ;  /* 0x0000002500107c10 */ /* 0x008fe2000fffe007 */
[----:B------:R-:W-:Y:S06]  /*fe70*/  BRA `(.L_x_1139) ;  /* 0x0000003000d87947 */ /* 0x000fec0003800000 */
.L_x_1138:
        /* <DEDUP_REMOVED lines=9> */
[----:B------:R-:W2:Y:S01]  /*ff10*/  LDC.64 R2, c[0x4][R2] ;  /* 0x0100000002027b82 */ /* 0x000ea20000000a00 */
[----:B------:R-:W-:Y:S02]  /*ff20*/  IMAD.U32 R5, RZ, RZ, UR7 ;  /* 0x00000007ff057e24 */ /* 0x000fe4000f8e00ff */
[----:B------:R-:W-:Y:S02]  /*ff30*/  IMAD.U32 R6, RZ, RZ, UR8 ;  /* 0x00000008ff067e24 */ /* 0x000fe4000f8e00ff */
[----:B------:R-:W-:-:S02]  /*ff40*/  IMAD.U32 R7, RZ, RZ, UR9 ;  /* 0x00000009ff077e24 */ /* 0x000fc4000f8e00ff */
[----:B------:R-:W-:Y:S02]  /*ff50*/  IMAD.U32 R10, RZ, RZ, UR4 ;  /* 0x00000004ff0a7e24 */ /* 0x000fe4000f8e00ff */
[----:B------:R-:W-:Y:S02]  /*ff60*/  IMAD.U32 R11, RZ, RZ, UR5 ;  /* 0x00000005ff0b7e24 */ /* 0x000fe4000f8e00ff */
[----:B-1----:R-:W-:Y:S02]  /*ff70*/  IMAD.MOV.U32 R8, RZ, RZ, 0x70 ;  /* 0x00000070ff087424 */ /* 0x002fe400078e00ff */
[----:B------:R-:W-:Y:S02]  /*ff80*/  IMAD.MOV.U32 R12, RZ, RZ, 0x1 ;  /* 0x00000001ff0c7424 */ /* 0x000fe400078e00ff */
[----:B------:R-:W-:-:S07]  /*ff90*/  IMAD.MOV.U32 R13, RZ, RZ, RZ ;  /* 0x000000ffff0d7224 */ /* 0x000fce00078e00ff */
[----:B------:R-:W-:-:S07]  /*ffa0*/  LEPC R20, `(.L_x_1141) ;  /* 0x000000001014794e */ /* 0x000fce0000000000 */
[----:B0-2---:R-:W-:Y:S05]  /*ffb0*/  CALL.ABS.NOINC R2 ;  /* 0x0000000002007343 */ /* 0x005fea0003c00000 */
.L_x_1141:
[----:B------:R-:W-:Y:S05]  /*ffc0*/  BSYNC B6 ;  /* 0x0000000000067941 */ /* 0x000fea0003800000 */
.L_x_1140:
        /* <DEDUP_REMOVED lines=11> */
[----:B------:R-:W-:Y:S02]  /*10080*/  IMAD.U32 R6, RZ, RZ, UR8 ;  /* 0x00000008ff067e24 */ /* 0x000fe4000f8e00ff */
[----:B------:R-:W-:-:S02]  /*10090*/  IMAD.U32 R7, RZ, RZ, UR9 ;  /* 0x00000009ff077e24 */ /* 0x000fc4000f8e00ff */
[----:B------:R-:W-:Y:S02]  /*100a0*/  IMAD.U32 R10, RZ, RZ, UR4 ;  /* 0x00000004ff0a7e24 */ /* 0x000fe4000f8e00ff */
[----:B------:R-:W-:Y:S02]  /*100b0*/  IMAD.U32 R11, RZ, RZ, UR5 ;  /* 0x00000005ff0b7e24 */ /* 0x000fe4000f8e00ff */
[----:B-1----:R-:W-:Y:S02]  /*100c0*/  IMAD.MOV.U32 R8, RZ, RZ, 0x70 ;  /* 0x00000070ff087424 */ /* 0x002fe400078e00ff */
[----:B------:R-:W-:Y:S02]  /*100d0*/  IMAD.MOV.U32 R12, RZ, RZ, 0x1 ;  /* 0x00000001ff0c7424 */ /* 0x000fe400078e00ff */
[----:B--2---:R-:W-:-:S07]  /*100e0*/  IMAD.MOV.U32 R13, RZ, RZ, RZ ;  /* 0x000000ffff0d7224 */ /* 0x004fce00078e00ff */
[----:B------:R-:W-:-:S07]  /*100f0*/  LEPC R20, `(.L_x_1144) ;  /* 0x000000001014794e */ /* 0x000fce0000000000 */
[----:B0--3--:R-:W-:Y:S05]  /*10100*/  CALL.ABS.NOINC R2 ;  /* 0x0000000002007343 */ /* 0x009fea0003c00000 */
.L_x_1144:
[----:B------:R0:W1:Y:S01]  /*10110*/  LDC.64 R2, c[0x4][R17] ;  /* 0x0100000011027b82 */ /* 0x0000620000000a00 */
[----:B------:R-:W-:Y:S01]  /*10120*/  ULDC.64 UR6, c[0x4][0xa8] ;  /* 0x01002a0000067ab9 */ /* 0x000fe20000000a00 */
[----:B------:R-:W-:Y:S01]  /*10130*/  ULDC.64 UR8, c[0x4][0xb0] ;  /* 0x01002c0000087ab9 */ /* 0x000fe20000000a00 */
[----:B------:R-:W-:Y:S01]  /*10140*/  ULDC.64 UR4, c[0x4][0x18] ;  /* 0x0100060000047ab9 */ /* 0x000fe20000000a00 */
        /* <DEDUP_REMOVED lines=11> */
.L_x_1143:
[----:B------:R-:W-:Y:S05]  /*10200*/  BSYNC B6 ;  /* 0x0000000000067941 */ /* 0x000fea0003800000 */
.L_x_1142:
[----:B------:R-:W-:Y:S01]  /*10210*/  ULDC.64 UR4, c[0x0][0x9f8] ;  /* 0x00027e0000047ab9 */ /* 0x000fe20000000a00 */
[----:B------:R-:W-:Y:S01]  /*10220*/  IMAD.MOV.U32 R25, RZ, RZ, R19 ;  /* 0x000000ffff197224 */ /* 0x000fe200078e0013 */
[----:B------:R-:W-:-:S04]  /*10230*/  ISETP.NE.U32.AND P0, PT, RZ, UR4, PT ;  /* 0x00000004ff007c0c */ /* 0x000fc8000bf05070 */
[----:B------:R-:W-:Y:S01]  /*10240*/  ISETP.NE.AND.EX P0, PT, RZ, UR5, PT, P0 ;  /* 0x00000005ff007c0c */ /* 0x000fe2000bf05300 */
[----:B------:R-:W-:-:S12]  /*10250*/  ULDC.64 UR4, c[0x0][0xa08] ;  /* 0x0002820000047ab9 */ /* 0x000fd80000000a00 */
[----:B------:R-:W2:Y:S02]  /*10260*/  @P0 LDC.64 R2, c[0x0][0x9f8] ;  /* 0x00027e00ff020b82 */ /* 0x000ea40000000a00 */
[----:B--2---:R-:W-:-:S05]  /*10270*/  @P0 IMAD.WIDE R2, R19, 0x4, R2 ;  /* 0x0000000413020825 */ /* 0x004fca00078e0202 */
[----:B------:R2:W3:Y:S01]  /*10280*/  @P0 LDG.E R25, desc[UR50][R2.64] ;  /* 0x0000003202190981 */ /* 0x0004e2000c1e1900 */
[----:B0-----:R-:W-:Y:S01]  /*10290*/  VIADD R24, R24, 0xffffffff ;  /* 0xffffffff18187836 */ /* 0x001fe20000000000 */
[----:B--2---:R-:W0:Y:S02]  /*102a0*/  LDC.64 R2, c[0x0][0x418] ;  /* 0x00010600ff027b82 */ /* 0x004e240000000a00 */
[----:B0-----:R-:W-:Y:S01]  /*102b0*/  LOP3.LUT P0, RZ, R2, UR4, RZ, 0xfc, !PT ;  /* 0x0000000402ff7c12 */ /* 0x001fe2000f80fcff */
[----:B------:R-:W-:-:S03]  /*102c0*/  UMOV UR4, 0xffffffff ;  /* 0xffffffff00047882 */ /* 0x000fc60000000000 */
[----:B------:R-:W-:Y:S02]  /*102d0*/  LOP3.LUT P0, RZ, R3, UR5, RZ, 0xfc, P0 ;  /* 0x0000000503ff7c12 */ /* 0x000fe4000800fcff */
[----:B---3--:R-:W-:Y:S02]  /*102e0*/  SHF.R.S32.HI R28, RZ, 0x1f, R25 ;  /* 0x0000001fff1c7819 */ /* 0x008fe40000011419 */
[----:B------:R-:W-:Y:S01]  /*102f0*/  SEL R17, R25, RZ, !P0 ;  /* 0x000000ff19117207 */ /* 0x000fe20004000000 */
[----:B------:R-:W-:Y:S08]  /*10300*/  BRA.DIV UR4, `(.L_x_1145) ;  /* 0x0000004204807947 */ /* 0x000ff0000b800000 */
[----:B------:R-:W0:Y:S02]  /*10310*/  S2R R0, SR_TID.X ;  /* 0x0000000000007919 */ /* 0x000e240000002100 */
[----:B0-----:R-:W-:-:S04]  /*10320*/  SHF.R.U32.HI R0, RZ, 0x5, R0 ;  /* 0x00000005ff007819 */ /* 0x001fc80000011600 */
[----:B------:R-:W-:-:S05]  /*10330*/  LOP3.LUT R0, R0, 0x3, RZ, 0xc0, !PT ;  /* 0x0000000300007812 */ /* 0x000fca00078ec0ff */
[----:B------:R0:W2:Y:S02]  /*10340*/  SHFL.IDX PT, R14, R0, RZ, 0x1f ;  /* 0x00001fff000e7589 */ /* 0x0000a400000e0000 */
.L_x_1239:
[----:B0-----:R-:W3:Y:S01]  /*10350*/  LDL.LU R0, [R1] ;  /* 0x0000000001007983 */ /* 0x001ee20000300800 */
[----:B------:R-:W-:Y:S02]  /*10360*/  PLOP3.LUT P1, PT, PT, PT, PT, 0x8, 0x0 ;  /* 0x000000000000781c */ /* 0x000fe40003f2e170 */
[----:B--2---:R-:W-:Y:S02]  /*10370*/  ISETP.NE.AND P0, PT, R14, RZ, PT ;  /* 0x000000ff0e00720c */ /* 0x004fe40003f05270 */
[----:B---3--:R-:W-:-:S09]  /*10380*/  LOP3.LUT R0, R0, 0xfffffffe, RZ, 0xc0, !PT ;  /* 0xfffffffe00007812 */ /* 0x008fd200078ec0ff */
[----:B------:R-:W-:-:S05]  /*10390*/  @P1 LOP3.LUT R0, R0, 0x1, RZ, 0xfc, !PT ;  /* 0x0000000100001812 */ /* 0x000fca00078efcff */
[----:B------:R0:W-:Y:S01]  /*103a0*/  STL [R1], R0 ;  /* 0x0000000001007387 */ /* 0x0001e20000100800 */
[----:B------:R-:W-:Y:S05]  /*103b0*/  @P0 BRA `(.L_x_1146) ;  /* 0x0000000000f40947 */ /* 0x000fea0003800000 */
[----:B------:R-:W-:-:S03]  /*103c0*/  UMOV UR4, 0xffffffff ;  /* 0xffffffff00047882 */ /* 0x000fc60000000000 */
[----:B------:R-:W-:Y:S05]  /*103d0*/  BRA.DIV UR4, `(.L_x_1147) ;  /* 0x0000004204807947 */ /* 0x000fea000b800000 */
[----:B------:R-:W-:-:S13]  /*103e0*/  ELECT P6, URZ, PT ;  /* 0x00000000003f782f */ /* 0x000fda00038c0000 */
.L_x_1242:
[----:B------:R-:W-:Y:S05]  /*103f0*/  @!P6 BRA `(.L_x_1146) ;  /* 0x0000000000e4e947 */ /* 0x000fea0003800000 */
[----:B------:R-:W-:-:S04]  /*10400*/  ISETP.NE.U32.AND P0, PT, R2, RZ, PT ;  /* 0x000000ff0200720c */ /* 0x000fc80003f05070 */
[----:B------:R-:W-:-:S13]  /*10410*/  ISETP.NE.AND.EX P0, PT, R3, RZ, PT, P0 ;  /* 0x000000ff0300720c */ /* 0x000fda0003f05300 */
[----:B------:R-:W-:Y:S05]  /*10420*/  @!P0 BRA `(.L_x_1148) ;  /* 0x0000000000448947 */ /* 0x000fea0003800000 */
[----:B0-----:R-:W0:Y:S01]  /*10430*/  LDC R0, c[0x0][0x43c] ;  /* 0x00010f00ff007b82 */ /* 0x001e220000000800 */
        /* <DEDUP_REMOVED lines=9> */
[----:B------:R-:W-:Y:S02]  /*104d0*/  IMAD R0, R28, UR4, RZ ;  /* 0x000000041c007c24 */ /* 0x000fe4000f8e02ff */
[----:B------:R-:W-:-:S04]  /*104e0*/  IMAD.WIDE.U32 R4, R25, UR4, R4 ;  /* 0x0000000419047c25 */ /* 0x000fc8000f8e0004 */
[----:B------:R-:W-:Y:S01]  /*104f0*/  IMAD R0, R25, UR5, R0 ;  /* 0x0000000519007c24 */ /* 0x000fe2000f8e0200 */
[----:B------:R-:W-:-:S03]  /*10500*/  LEA R2, P0, R4, R2, 0x2 ;  /* 0x0000000204027211 */ /* 0x000fc600078010ff */
[----:B------:R-:W-:-:S05]  /*10510*/  IMAD.IADD R0, R5, 0x1, R0 ;  /* 0x0000000105007824 */ /* 0x000fca00078e0200 */
[----:B------:R-:W-:-:S05]  /*10520*/  LEA.HI.X R3, R4, R3, R0, 0x2, P0 ;  /* 0x0000000304037211 */ /* 0x000fca00000f1400 */
[----:B------:R2:W5:Y:S02]  /*10530*/  LDG.E R17, desc[UR50][R2.64] ;  /* 0x0000003202117981 */ /* 0x000564000c1e1900 */
.L_x_1148:
[----:B0-----:R-:W0:Y:S01]  /*10540*/  S2R R0, SR_TID.X ;  /* 0x0000000000007919 */ /* 0x001e220000002100 */
[----:B--2---:R-:W-:Y:S01]  /*10550*/  IMAD R3, R23, 0x8, R22 ;  /* 0x0000000817037824 */ /* 0x004fe200078e0216 */
[----:B0-----:R-:W-:Y:S02]  /*10560*/  LOP3.LUT R2, R0, 0x7f, RZ, 0xc0, !PT ;  /* 0x0000007f00027812 */ /* 0x001fe400078ec0ff */
[----:B------:R-:W-:Y:S02]  /*10570*/  SHF.L.U32 R0, R26, 0x1f, RZ ;  /* 0x0000001f1a007819 */ /* 0x000fe400000006ff */
[----:B------:R-:W-:Y:S02]  /*10580*/  ISETP.NE.AND P1, PT, R2, RZ, PT ;  /* 0x000000ff0200720c */ /* 0x000fe40003f25270 */
[----:B------:R-:W0:Y:S02]  /*10590*/  SYNCS.PHASECHK.TRANS64.TRYWAIT P0, [R3+URZ+0x16840], R0 ;  /* 0x01684000030075a7 */ /* 0x000e24000800017f */
[----:B0-----:R-:W-:Y:S09]  /*105a0*/  @!P0 BRA `(.L_x_1149) ;  /* 0x00000040002c8947 */ /* 0x001ff20003800000 */
.L_x_1243:
        /* <DEDUP_REMOVED lines=8> */
.L_x_1150:
[----:B------:R-:W2:Y:S01]  /*10630*/  LDL.LU R2, [R1] ;  /* 0x0000000001027983 */ /* 0x000ea20000300800 */
[----:B0-----:R-:W-:Y:S01]  /*10640*/  IMAD R0, R23, 0x4000, R22 ;  /* 0x0000400017007824 */ /* 0x001fe200078e0216 */
        /* <DEDUP_REMOVED lines=8> */
[----:B------:R-:W-:-:S02]  /*106d0*/  PLOP3.LUT P0, PT, PT, PT, PT, 0x80, 0x0 ;  /* 0x000000000000781c */ /* 0x000fc40003f0f070 */
[----:B------:R-:W-:Y:S02]  /*106e0*/  R2UR UR12, R18 ;  /* 0x00000000120c72ca */ /* 0x000fe400000e0000 */
[----:B-----5:R-:W-:Y:S01]  /*106f0*/  R2UR UR13, R17 ;  /* 0x00000000110d72ca */ /* 0x020fe200000e0000 */
[----:B------:R-:W-:-:S04]  /*10700*/  UIADD3 UR9, UR9, 0x16830, URZ ;  /* 0x0001683009097890 */ /* 0x000fc8000fffe03f */
[----:B------:R-:W-:Y:S02]  /*10710*/  ULEA UR11, UR11, UR4, 0x7 ;  /* 0x000000040b0b7291 */ /* 0x000fe4000f8e383f */
[----:B------:R-:W-:Y:S01]  /*10720*/  UIADD3 UR8, UR8, 0xe400, URZ ;  /* 0x0000e40008087890 */ /* 0x000fe2000fffe03f */
[----:B------:R-:W-:-:S08]  /*10730*/  UMOV UR4, 0x0 ;  /* 0x0000000000047882 */ /* 0x000fd00000000000 */
[----:B------:R3:W-:Y:S01]  /*10740*/  UTMALDG.4D [UR8], [UR6], desc[UR4] ;  /* 0x00000408060075b4 */ /* 0x0007e20008019000 */
[----:B--2---:R-:W-:-:S04]  /*10750*/  LOP3.LUT R2, R2, 0xfffffffe, RZ, 0xc0, !PT ;  /* 0xfffffffe02027812 */ /* 0x004fc800078ec0ff */
[----:B------:R-:W-:-:S05]  /*10760*/  @P0 LOP3.LUT R2, R2, 0x1, RZ, 0xfc, !PT ;  /* 0x0000000102020812 */ /* 0x000fca00078efcff */
[----:B------:R3:W-:Y:S01]  /*10770*/  STL [R1], R2 ;  /* 0x0000000201007387 */ /* 0x0007e20000100800 */
[----:B------:R-:W-:Y:S01]  /*10780*/  NOP ;  /* 0x0000000000007918 */ /* 0x000fe20000000000 */
.L_x_1146:
[----:B------:R-:W0:Y:S01]  /*10790*/  LDL.LU R3, [R1+0x18] ;  /* 0x0000180001037983 */ /* 0x000e220000300800 */
[----:B------:R-:W-:Y:S05]  /*107a0*/  WARPSYNC.ALL ;  /* 0x0000000000007948 */ /* 0x000fea0003800000 */
[----:B---3--:R-:W-:Y:S01]  /*107b0*/  ULDC.64 UR4, c[0x0][0x298] ;  /* 0x0000a60000047ab9 */ /* 0x008fe20000000a00 */
[----:B------:R-:W-:Y:S01]  /*107c0*/  VIADD R2, R22, 0x8400 ;  /* 0x0000840016027836 */ /* 0x000fe20000000000 */
[----:B------:R-:W-:Y:S01]  /*107d0*/  ULDC.64 UR6, c[0x0][0xa00] ;  /* 0x0002800000067ab9 */ /* 0x000fe20000000a00 */
[----:B------:R-:W-:Y:S01]  /*107e0*/  BSSY B6, `(.L_x_1151) ;  /* 0x0000024000067945 */ /* 0x000fe20003800000 */
[----:B------:R-:W-:Y:S01]  /*107f0*/  BAR.SYNC.DEFER_BLOCKING 0x8, 0x200 ;  /* 0x0208000000007b1d */ /* 0x000fe20000010000 */
[----:B------:R-:W-:-:S02]  /*10800*/  ISETP.NE.U32.AND P0, PT, RZ, UR6, PT ;  /* 0x00000006ff007c0c */ /* 0x000fc4000bf05070 */
[----:B------:R-:W-:Y:S02]  /*10810*/  LOP3.LUT P1, RZ, R2, 0x3ff, RZ, 0xc0, !PT ;  /* 0x000003ff02ff7812 */ /* 0x000fe4000782c0ff */
[----:B------:R-:W-:Y:S02]  /*10820*/  ISETP.NE.AND.EX P0, PT, RZ, UR7, PT, P0 ;  /* 0x00000007ff007c0c */ /* 0x000fe4000bf05300 */
[----:B0-----:R-:W-:Y:S01]  /*10830*/  SHF.R.S32.HI R0, RZ, 0x1f, R3 ;  /* 0x0000001fff007819 */ /* 0x001fe20000011403 */
[----:B------:R-:W-:-:S04]  /*10840*/  IMAD.WIDE.U32 R4, R3, UR4, RZ ;  /* 0x0000000403047c25 */ /* 0x000fc8000f8e00ff */
[----:B------:R-:W-:Y:S01]  /*10850*/  IMAD R0, R0, UR4, RZ ;  /* 0x0000000400007c24 */ /* 0x000fe2000f8e02ff */
[----:B------:R0:W-:Y:S03]  /*10860*/  STL.64 [R1+0x18], R4 ;  /* 0x0000180401007387 */ /* 0x0001e60000100a00 */
[----:B------:R-:W-:Y:S01]  /*10870*/  IMAD R2, R3, UR5, R0 ;  /* 0x0000000503027c24 */ /* 0x000fe2000f8e0200 */
[----:B------:R-:W-:-:S04]  /*10880*/  SHF.R.S32.HI R0, RZ, 0x1f, R19 ;  /* 0x0000001fff007819 */ /* 0x000fc80000011413 */
[----:B------:R-:W-:Y:S02]  /*10890*/  SEL R3, R0, RZ, !P0 ;  /* 0x000000ff00037207 */ /* 0x000fe40004000000 */
[----:B------:R-:W-:Y:S01]  /*108a0*/  SEL R0, R19, RZ, !P0 ;  /* 0x000000ff13007207 */ /* 0x000fe20004000000 */
[----:B0-----:R-:W-:Y:S01]  /*108b0*/  IMAD.IADD R4, R5, 0x1, R2 ;  /* 0x0000000105047824 */ /* 0x001fe200078e0202 */
[----:B------:R-:W-:-:S04]  /*108c0*/  SHF.R.S32.HI R2, RZ, 0x1f, R18 ;  /* 0x0000001fff027819 */ /* 0x000fc80000011412 */
[----:B------:R0:W-:Y:S04]  /*108d0*/  STL [R1+0x28], R4 ;  /* 0x0000280401007387 */ /* 0x0001e80000100800 */
[----:B------:R0:W-:Y:S04]  /*108e0*/  STL [R1+0x30], R3 ;  /* 0x0000300301007387 */ /* 0x0001e80000100800 */
        /* <DEDUP_REMOVED lines=18> */
[----:B0-----:R-:W-:Y:S05]  /*10a10*/  CALL.ABS.NOINC R2 ;  /* 0x0000000002007343 */ /* 0x001fea0003c00000 */
.L_x_1152:
[----:B------:R-:W-:Y:S05]  /*10a20*/  BSYNC B6 ;  /* 0x0000000000067941 */ /* 0x000fea0003800000 */
.L_x_1151:
[----:B0-----:R-:W2:Y:S01]  /*10a30*/  LDL.LU R0, [R1+0x28] ;  /* 0x0000280001007983 */ /* 0x001ea20000300800 */
[----:B------:R-:W0:Y:S01]  /*10a40*/  LDC R9, c[0x0][0x448] ;  /* 0x00011200ff097b82 */ /* 0x000e220000000800 */
[----:B------:R-:W-:Y:S01]  /*10a50*/  ULDC.64 UR4, c[0x0][0x2d8] ;  /* 0x0000b60000047ab9 */ /* 0x000fe20000000a00 */
[----:B------:R-:W-:Y:S01]  /*10a60*/  ULDC.64 UR6, c[0x0][0x2c8] ;  /* 0x0000b20000067ab9 */ /* 0x000fe20000000a00 */
[----:B------:R-:W2:Y:S01]  /*10a70*/  LDL.LU.64 R2, [R1+0x18] ;  /* 0x0000180001027983 */ /* 0x000ea20000300a00 */
[----:B------:R-:W-:-:S03]  /*10a80*/  ULDC.64 UR8, c[0x0][0x280] ;  /* 0x0000a00000087ab9 */ /* 0x000fc60000000a00 */
[----:B------:R-:W3:Y:S04]  /*10a90*/  LDL.LU R20, [R1+0x2c] ;  /* 0x00002c0001147983 */ /* 0x000ee80000300800 */
[----:B------:R-:W4:Y:S04]  /*10aa0*/  LDL.LU R21, [R1+0x30] ;  /* 0x0000300001157983 */ /* 0x000f280000300800 */
[----:B------:R-:W4:Y:S04]  /*10ab0*/  LDL.LU R4, [R1+0x20] ;  /* 0x0000200001047983 */ /* 0x000f280000300800 */
[----:B------:R-:W4:Y:S04]  /*10ac0*/  LDL R12, [R1+0xc] ;  /* 0x00000c00010c7983 */ /* 0x000f280000100800 */
[----:B------:R0:W5:Y:S02]  /*10ad0*/  LDL R10, [R1+0x4] ;  /* 0x00000400010a7983 */ /* 0x0001640000100800 */
[----:B0-----:R-:W-:-:S13]  /*10ae0*/  ISETP.NE.AND P1, PT, R9, 0x1, PT ;  /* 0x000000010900780c */ /* 0x001fda0003f25270 */
[----:B------:R-:W0:Y:S08]  /*10af0*/  @P1 LDC R5, c[0x0][0x450] ;  /* 0x00011400ff051b82 */ /* 0x000e300000000800 */
[----:B-1----:R-:W1:Y:S01]  /*10b00*/  @P1 LDC R8, c[0x0][0x44c] ;  /* 0x00011300ff081b82 */ /* 0x002e620000000800 */
[----:B------:R-:W1:Y:S01]  /*10b10*/  S2R R11, SR_TID.X ;  /* 0x00000000000b7919 */ /* 0x000e620000002100 */
        /* <DEDUP_REMOVED lines=12> */
[----:B------:R-:W4:Y:S01]  /*10be0*/  @P1 LDC R4, c[0x0][0x44c] ;  /* 0x00011300ff041b82 */ /* 0x000f220000000800 */
[----:B--2---:R-:W-:-:S04]  /*10bf0*/  LOP3.LUT R20, R20, 0x7f, RZ, 0xc0, !PT ;  /* 0x0000007f14147812 */ /* 0x004fc800078ec0ff */
[----:B------:R-:W-:Y:S01]  /*10c00*/  SHF.R.U32.HI R20, RZ, 0x3, R20 ;  /* 0x00000003ff147819 */ /* 0x000fe20000011614 */
[----:B---3--:R-:W-:-:S05]  /*10c10*/  IMAD.SHL.U32 R6, R21, 0x10, RZ ;  /* 0x0000001015067824 */ /* 0x008fca00078e00ff */
[----:B------:R-:W-:Y:S01]  /*10c20*/  LOP3.LUT R6, R20, 0x70, R6, 0xf8, !PT ;  /* 0x0000007014067812 */ /* 0x000fe200078ef806 */
[----:B------:R-:W-:-:S04]  /*10c30*/  IMAD.IADD R3, R3, 0x1, R0 ;  /* 0x0000000103037824 */ /* 0x000fc800078e0200 */
[----:B------:R-:W-:-:S04]  /*10c40*/  IMAD.IADD R6, R6, 0x1, R12 ;  /* 0x0000000106067824 */ /* 0x000fc800078e020c */
[----:B----4-:R-:W-:-:S04]  /*10c50*/  @P1 IMAD.HI.U32 R0, R6, R4, RZ ;  /* 0x0000000406001227 */ /* 0x010fc800078e00ff */
[----:B------:R-:W-:Y:S01]  /*10c60*/  IMAD.MOV.U32 R4, RZ, RZ, R6 ;  /* 0x000000ffff047224 */ /* 0x000fe200078e0006 */
[----:B0-----:R-:W-:-:S04]  /*10c70*/  @P1 SHF.R.U32.HI R4, RZ, R5, R0 ;  /* 0x00000005ff041219 */ /* 0x001fc80000011600 */
        /* <DEDUP_REMOVED lines=11> */
[----:B------:R-:W-:-:S03]  /*10d30*/  LEA R0, P0, R4, UR8, 0x1 ;  /* 0x0000000804007c11 */ /* 0x000fc6000f8008ff */
[----:B------:R-:W-:-:S05]  /*10d40*/  IMAD.IADD R5, R5, 0x1, R7 ;  /* 0x0000000105057824 */ /* 0x000fca00078e0207 */
[----:B------:R-:W-:Y:S02]  /*10d50*/  LEA.HI.X R4, R4, UR9, R5, 0x1, P0 ;  /* 0x0000000904047c11 */ /* 0x000fe400080f0c05 */
[----:B------:R-:W0:Y:S01]  /*10d60*/  @P1 LDC R5, c[0x0][0x450] ;  /* 0x00011400ff051b82 */ /* 0x000e220000000800 */
[----:B------:R-:W-:-:S04]  /*10d70*/  VIADD R7, R6, 0x80 ;  /* 0x0000008006077836 */ /* 0x000fc80000000000 */
[----:B-1----:R-:W-:-:S04]  /*10d80*/  @P1 IMAD.HI.U32 R8, R7, R8, RZ ;  /* 0x0000000807081227 */ /* 0x002fc800078e00ff */
[----:B------:R-:W-:Y:S01]  /*10d90*/  IMAD.MOV.U32 R6, RZ, RZ, R7 ;  /* 0x000000ffff067224 */ /* 0x000fe200078e0007 */
        /* <DEDUP_REMOVED lines=23> */
[----:B------:R-:W2:Y:S04]  /*10f10*/  LDL.LU R7, [R1+0x10] ;  /* 0x0000100001077983 */ /* 0x000ea80000300800 */
[----:B------:R-:W3:Y:S04]  /*10f20*/  LDL.LU R11, [R1+0xc] ;  /* 0x00000c00010b7983 */ /* 0x000ee80000300800 */
[----:B------:R-:W0:Y:S04]  /*10f30*/  SHFL.IDX PT, R8, R0, RZ, 0x181f ;  /* 0x00181fff00087589 */ /* 0x000e2800000e0000 */
[----:B------:R-:W-:Y:S01]  /*10f40*/  SHFL.IDX PT, R14, R5, 0x1, 0x181f ;  /* 0x00381f00050e7f89 */ /* 0x000fe200000e0000 */
[----:B--2---:R-:W-:-:S03]  /*10f50*/  IMAD R6, R7, R9, RZ ;  /* 0x0000000907067224 */ /* 0x004fc600078e02ff */
[----:B------:R-:W1:Y:S01]  /*10f60*/  SHFL.IDX PT, R7, R4, RZ, 0x181f ;  /* 0x00181fff04077589 */ /* 0x000e6200000e0000 */
[----:B---3--:R-:W-:-:S05]  /*10f70*/  IMAD.IADD R3, R21, 0x1, R11 ;  /* 0x0000000115037824 */ /* 0x008fca00078e020b */
[----:B------:R-:W-:-:S13]  /*10f80*/  ISETP.GE.AND P1, PT, R3, R6, PT ;  /* 0x000000060300720c */ /* 0x000fda0003f26270 */
[----:B0-----:R-:W-:-:S05]  /*10f90*/  @!P1 LEA R8, P2, R20, R8, 0x1 ;  /* 0x0000000814089211 */ /* 0x001fca00078408ff */
[----:B-1----:R-:W-:-:S04]  /*10fa0*/  @!P1 IMAD.X R7, RZ, RZ, R7, P2 ;  /* 0x000000ffff079224 */ /* 0x002fc800010e0607 */
[----:B------:R-:W-:Y:S02]  /*10fb0*/  @!P1 IMAD.MOV.U32 R9, RZ, RZ, R7 ;  /* 0x000000ffff099224 */ /* 0x000fe400078e0007 */
[----:B------:R-:W-:-:S03]  /*10fc0*/  VIADD R7, R3, 0x10 ;  /* 0x0000001003077836 */ /* 0x000fc60000000000 */
[----:B-----5:R0:W-:Y:S02]  /*10fd0*/  @!P1 LDGSTS.E.BYPASS.LTC128B.128 [R10+0x8400], desc[UR50][R8.64], !P0 ;  /* 0x08400000080a9fae */ /* 0x0201e4000c101d72 */
        /* <DEDUP_REMOVED lines=42> */
[----:B------:R-:W-:Y:S04]  /*11280*/  SHFL.IDX PT, R4, R4, 0x7, 0x181f ;  /* 0x00f81f0004047f89 */ /* 0x000fe800000e0000 */
[----:B0-----:R-:W0:Y:S03]  /*11290*/  SHFL.IDX PT, R8, R0, 0x6, 0x181f ;  /* 0x00d81f0000087f89 */ /* 0x001e2600000e0000 */
[----:B0-----:R-:W-:-:S05]  /*112a0*/  @!P1 LEA R8, P2, R20, R8, 0x1 ;  /* 0x0000000814089211 */ /* 0x001fca00078408ff */
[----:B------:R-:W-:-:S04]  /*112b0*/  @!P1 IMAD.X R7, RZ, RZ, R7, P2 ;  /* 0x000000ffff079224 */ /* 0x000fc800010e0607 */
[----:B------:R-:W-:Y:S02]  /*112c0*/  @!P1 IMAD.MOV.U32 R9, RZ, RZ, R7 ;  /* 0x000000ffff099224 */ /* 0x000fe400078e0007 */
[----:B------:R-:W-:-:S03]  /*112d0*/  VIADD R7, R3, 0x80 ;  /* 0x0000008003077836 */ /* 0x000fc60000000000 */
[----:B------:R0:W-:Y:S02]  /*112e0*/  @!P1 LDGSTS.E.BYPASS.LTC128B.128 [R10+0xb400], desc[UR50][R8.64], !P0 ;  /* 0x0b400000080a9fae */ /* 0x0001e4000c101d72 */
[----:B------:R-:W-:Y:S01]  /*112f0*/  ISETP.GE.AND P2, PT, R7, R6, PT ;  /* 0x000000060700720c */ /* 0x000fe20003f46270 */
[----:B------:R-:W-:-:S05]  /*11300*/  VIADD R7, R3, 0x70 ;  /* 0x0000007003077836 */ /* 0x000fca0000000000 */
[----:B------:R-:W-:Y:S02]  /*11310*/  ISETP.GE.AND P1, PT, R7, R6, PT ;  /* 0x000000060700720c */ /* 0x000fe40003f26270 */
[----:B------:R-:W-:Y:S04]  /*11320*/  SHFL.IDX PT, R7, R5, RZ, 0x181f ;  /* 0x00181fff05077589 */ /* 0x000fe800000e0000 */
[----:B0-----:R-:W0:Y:S04]  /*11330*/  SHFL.IDX PT, R8, R0, 0x7, 0x181f ;  /* 0x00f81f0000087f89 */ /* 0x001e2800000e0000 */
[----:B------:R-:W1:Y:S03]  /*11340*/  SHFL.IDX PT, R0, R2, RZ, 0x181f ;  /* 0x00181fff02007589 */ /* 0x000e6600000e0000 */
[----:B0-----:R-:W-:-:S05]  /*11350*/  @!P1 LEA R8, P3, R20, R8, 0x1 ;  /* 0x0000000814089211 */ /* 0x001fca00078608ff */
[----:B------:R-:W-:-:S04]  /*11360*/  @!P1 IMAD.X R4, RZ, RZ, R4, P3 ;  /* 0x000000ffff049224 */ /* 0x000fc800018e0604 */
[----:B------:R-:W-:-:S05]  /*11370*/  @!P1 IMAD.MOV.U32 R9, RZ, RZ, R4 ;  /* 0x000000ffff099224 */ /* 0x000fca00078e0004 */
[----:B------:R0:W-:Y:S02]  /*11380*/  @!P1 LDGSTS.E.BYPASS.LTC128B.128 [R10+0xbc00], desc[UR50][R8.64], !P0 ;  /* 0x0bc00000080a9fae */ /* 0x0001e4000c101d72 */
[----:B0-----:R-:W-:Y:S01]  /*11390*/  @!P2 LEA R8, P1, R20, R7, 0x1 ;  /* 0x000000071408a211 */ /* 0x001fe200078208ff */
[----:B------:R-:W-:-:S04]  /*113a0*/  VIADD R7, R3, 0x90 ;  /* 0x0000009003077836 */ /* 0x000fc80000000000 */
[----:B-1----:R-:W-:Y:S01]  /*113b0*/  @!P2 IMAD.X R9, RZ, RZ, R0, P1 ;  /* 0x000000ffff09a224 */ /* 0x002fe200008e0600 */
[----:B------:R-:W-:Y:S01]  /*113c0*/  ISETP.GE.AND P1, PT, R7, R6, PT ;  /* 0x000000060700720c */ /* 0x000fe20003f26270 */
[----:B------:R-:W0:Y:S04]  /*113d0*/  SHFL.IDX PT, R0, R2, 0x1, 0x181f ;  /* 0x00381f0002007f89 */ /* 0x000e2800000e0000 */
[----:B------:R1:W-:Y:S08]  /*113e0*/  @!P2 LDGSTS.E.BYPASS.LTC128B.128 [R10+0xc400], desc[UR50][R8.64], !P0 ;  /* 0x0c400000080aafae */ /* 0x0003f0000c101d72 */
[----:B------:R-:W-:-:S05]  /*113f0*/  @!P1 LEA R14, P2, R20, R14, 0x1 ;  /* 0x0000000e140e9211 */ /* 0x000fca00078408ff */
[----:B-1----:R-:W-:Y:S02]  /*11400*/  @!P1 IMAD.MOV.U32 R8, RZ, RZ, R14 ;  /* 0x000000ffff089224 */ /* 0x002fe400078e000e */
[----:B------:R-:W1:Y:S01]  /*11410*/  SHFL.IDX PT, R14, R5, 0x2, 0x181f ;  /* 0x00581f00050e7f89 */ /* 0x000e6200000e0000 */
[----:B0-----:R-:W-:-:S03]  /*11420*/  @!P1 IMAD.X R7, RZ, RZ, R0, P2 ;  /* 0x000000ffff079224 */ /* 0x001fc600010e0600 */
[----:B------:R-:W0:Y:S01]  /*11430*/  SHFL.IDX PT, R0, R2, 0x2, 0x181f ;  /* 0x00581f0002007f89 */ /* 0x000e2200000e0000 */
[----:B------:R-:W-:Y:S02]  /*11440*/  @!P1 IMAD.MOV.U32 R9, RZ, RZ, R7 ;  /* 0x000000ffff099224 */ /* 0x000fe400078e0007 */
[----:B------:R-:W-:-:S03]  /*11450*/  VIADD R7, R3, 0xa0 ;  /* 0x000000a003077836 */ /* 0x000fc60000000000 */
[----:B------:R1:W-:Y:S02]  /*11460*/  @!P1 LDGSTS.E.BYPASS.LTC128B.128 [R10+0xcc00], desc[UR50][R8.64], !P0 ;  /* 0x0cc00000080a9fae */ /* 0x0003e4000c101d72 */
[----:B------:R-:W-:-:S13]  /*11470*/  ISETP.GE.AND P1, PT, R7, R6, PT ;  /* 0x000000060700720c */ /* 0x000fda0003f26270 */
[----:B-1----:R-:W-:Y:S02]  /*11480*/  @!P1 LEA R8, P2, R20, R14, 0x1 ;  /* 0x0000000e14089211 */ /* 0x002fe400078408ff */
[----:B------:R1:W2:Y:S03]  /*11490*/  SHFL.IDX PT, R14, R5, 0x3, 0x181f ;  /* 0x00781f00050e7f89 */ /* 0x0002a600000e0000 */
[----:B0-----:R-:W-:Y:S02]  /*114a0*/  @!P1 IMAD.X R9, RZ, RZ, R0, P2 ;  /* 0x000000ffff099224 */ /* 0x001fe400010e0600 */
[----:B------:R1:W0:Y:S04]  /*114b0*/  SHFL.IDX PT, R0, R2, 0x3, 0x181f ;  /* 0x00781f0002007f89 */ /* 0x00022800000e0000 */
[----:B------:R1:W-:Y:S02]  /*114c0*/  @!P1 LDGSTS.E.BYPASS.LTC128B.128 [R10+0xd400], desc[UR50][R8.64], !P0 ;  /* 0x0d400000080a9fae */ /* 0x0003e4000c101d72 */
.L_x_1268:
[----:B------:R-:W-:Y:S02]  /*114d0*/  VIADD R3, R3, 0xb0 ;  /* 0x000000b003037836 */ /* 0x000fe40000000000 */
[----:B-1----:R-:W-:-:S03]  /*114e0*/  VIADD R8, R22, 0x16800 ;  /* 0x0001680016087836 */ /* 0x002fc60000000000 */
[----:B------:R-:W-:-:S13]  /*114f0*/  ISETP.GE.AND P1, PT, R3, R6, PT ;  /* 0x000000060300720c */ /* 0x000fda0003f26270 */
[----:B--2---:R-:W-:-:S05]  /*11500*/  @!P1 LEA R2, P2, R20, R14, 0x1 ;  /* 0x0000000e14029211 */ /* 0x004fca00078408ff */
[----:B0-----:R-:W-:-:S05]  /*11510*/  @!P1 IMAD.X R3, RZ, RZ, R0, P2 ;  /* 0x000000ffff039224 */ /* 0x001fca00010e0600 */
[----:B------:R-:W-:Y:S01]  /*11520*/  @!PT LDS RZ, [RZ] ;  /* 0x00000000fffff984 */ /* 0x000fe20000000800 */
[----:B------:R-:W-:Y:S01]  /*11530*/  @!PT LDS RZ, [RZ] ;  /* 0x00000000fffff984 */ /* 0x000fe20000000800 */
[----:B------:R-:W-:Y:S01]  /*11540*/  @!PT LDS RZ, [RZ] ;  /* 0x00000000fffff984 */ /* 0x000fe20000000800 */
[----:B------:R0:W-:Y:S01]  /*11550*/  @!P1 LDGSTS.E.BYPASS.LTC128B.128 [R10+0xdc00], desc[UR50][R2.64], !P0 ;  /* 0x0dc00000020a9fae */ /* 0x0001e2000c101d72 */
[----:B------:R-:W-:Y:S01]  /*11560*/  PLOP3.LUT P0, PT, PT, PT, PT, 0x80, 0x0 ;  /* 0x000000000000781c */ /* 0x000fe20003f0f070 */
[----:B------:R-:W-:-:S12]  /*11570*/  NOP ;  /* 0x0000000000007918 */ /* 0x000fd80000000000 */
.L_x_1154:
        /* <DEDUP_REMOVED lines=14> */
[----:B0-----:R-:W2:Y:S01]  /*11660*/  LDL R2, [R1+0x8] ;  /* 0x0000080001027983 */ /* 0x001ea20000100800 */
[----:B------:R0:W-:Y:S01]  /*11670*/  SYNCS.ARRIVE.TRANS64.A1T0 RZ, [R22+URZ+0x16800], RZ ;  /* 0x016800ff16ff79a7 */ /* 0x0001e2000810003f */
[----:B------:R-:W-:Y:S01]  /*11680*/  BSSY B0, `(.L_x_1155) ;  /* 0x0000005000007945 */ /* 0x000fe20003800000 */
[----:B------:R-:W1:Y:S01]  /*11690*/  SYNCS.PHASECHK.TRANS64.TRYWAIT P0, [R22+URZ+0x16820], R3 ;  /* 0x01682003160075a7 */ /* 0x000e62000800017f */
[----:B--2---:R-:W-:-:S05]  /*116a0*/  VIADD R0, R2, 0xfffffffe ;  /* 0xfffffffe02007836 */ /* 0x004fca0000000000 */
[----:B------:R-:W-:Y:S01]  /*116b0*/  ISETP.GE.AND P1, PT, R0, R29, PT ;  /* 0x0000001d0000720c */ /* 0x000fe20003f26270 */
[----:B01----:R-:W-:-:S12]  /*116c0*/  @!P0 BRA `(.L_x_1156) ;  /* 0x0000003c009c8947 */ /* 0x003fd80003800000 */
.L_x_1269:
[----:B------:R-:W-:Y:S05]  /*116d0*/  BSYNC B0 ;  /* 0x0000000000007941 */ /* 0x000fea0003800000 */
.L_x_1155:
[----:B------:R-:W-:Y:S04]  /*116e0*/  BSSY B0, `(.L_x_1157) ;  /* 0x000016e000007945 */ /* 0x000fe80003800000 */
[----:B------:R-:W-:Y:S05]  /*116f0*/  @!P1 BRA `(.L_x_1158) ;  /* 0x0000001400b09947 */ /* 0x000fea0003800000 */
[----:B------:R-:W0:Y:S01]  /*11700*/  LDL R2, [R1+0x8] ;  /* 0x0000080001027983 */ /* 0x000e220000100800 */
[----:B------:R-:W-:Y:S01]  /*11710*/  LOP3.LUT R6, RZ, R29, RZ, 0x33, !PT ;  /* 0x0000001dff067212 */ /* 0x000fe200078e33ff */
[----:B------:R-:W-:Y:S01]  /*11720*/  BSSY B2, `(.L_x_1159) ;  /* 0x000007d000027945 */ /* 0x000fe20003800000 */
[----:B0-----:R-:W-:-:S05]  /*11730*/  IMAD.MOV R3, RZ, RZ, -R2 ;  /* 0x000000ffff037224 */ /* 0x001fca00078e0a02 */
[----:B------:R-:W-:-:S05]  /*11740*/  VIADDMNMX R6, R3, 0x1, R6, !PT ;  /* 0x0000000103067846 */ /* 0x000fca0007800106 */
[----:B------:R-:W-:-:S05]  /*11750*/  IMAD.IADD R2, R2, 0x1, R6 ;  /* 0x0000000102027824 */ /* 0x000fca00078e0206 */
[----:B------:R-:W-:-:S04]  /*11760*/  LOP3.LUT R2, R2, 0x1, RZ, 0xc0, !PT ;  /* 0x0000000102027812 */ /* 0x000fc800078ec0ff */
[----:B------:R-:W-:-:S13]  /*11770*/  ISETP.NE.U32.AND P0, PT, R2, 0x1, PT ;  /* 0x000000010200780c */ /* 0x000fda0003f05070 */
        /* <DEDUP_REMOVED lines=27> */
[----:B------:R-:W-:-:S04]  /*11930*/  IMAD.WIDE.U32 R2, R25, UR6, R2 ;  /* 0x0000000619027c25 */ /* 0x000fc8000f8e0002 */
[----:B------:R-:W-:Y:S01]  /*11940*/  IMAD.IADD R3, R4, 0x1, R3 ;  /* 0x0000000104037824 */ /* 0x000fe200078e0203 */
[----:B------:R-:W-:-:S04]  /*11950*/  LEA R4, P0, R2, UR4, 0x2 ;  /* 0x0000000402047c11 */ /* 0x000fc8000f8010ff */
[----:B------:R-:W-:-:S05]  /*11960*/  LEA.HI.X R5, R2, UR5, R3, 0x2, P0 ;  /* 0x0000000502057c11 */ /* 0x000fca00080f1403 */
[----:B------:R0:W5:Y:S04]  /*11970*/  LDG.E R4, desc[UR50][R4.64] ;  /* 0x0000003204047981 */ /* 0x000168000c1e1900 */
.L_x_1163:
[----:B------:R-:W-:Y:S01]  /*11980*/  IMAD R2, R7, 0x8, R22 ;  /* 0x0000000807027824 */ /* 0x000fe200078e0216 */
[----:B------:R-:W-:Y:S01]  /*11990*/  SHF.L.U32 R3, R9, 0x1f, RZ ;  /* 0x0000001f09037819 */ /* 0x000fe200000006ff */
[----:B------:R-:W-:Y:S03]  /*119a0*/  BSSY B3, `(.L_x_1164) ;  /* 0x0000003000037945 */ /* 0x000fe60003800000 */
[----:B------:R-:W1:Y:S02]  /*119b0*/  SYNCS.PHASECHK.TRANS64.TRYWAIT P0, [R2+URZ+0x16840], R3 ;  /* 0x01684003020075a7 */ /* 0x000e64000800017f */
[----:B-1----:R-:W-:Y:S05]  /*119c0*/  @!P0 BRA `(.L_x_1165) ;  /* 0x0000003800f08947 */ /* 0x002fea0003800000 */
.L_x_1270:
[----:B------:R-:W-:Y:S05]  /*119d0*/  BSYNC B3 ;  /* 0x0000000000037941 */ /* 0x000fea0003800000 */
.L_x_1164:
        /* <DEDUP_REMOVED lines=12> */
.L_x_1167:
[----:B------:R-:W-:Y:S05]  /*11aa0*/  BSYNC B3 ;  /* 0x0000000000037941 */ /* 0x000fea0003800000 */
.L_x_1166:
        /* <DEDUP_REMOVED lines=11> */
.L_x_1168:
        /* <DEDUP_REMOVED lines=15> */
.L_x_1271:
[----:B------:R-:W-:Y:S05]  /*11c50*/  BSYNC B3 ;  /* 0x0000000000037941 */ /* 0x000fea0003800000 */
.L_x_1169:
        /* <DEDUP_REMOVED lines=12> */
.L_x_1172:
[----:B------:R-:W-:Y:S05]  /*11d20*/  BSYNC B3 ;  /* 0x0000000000037941 */ /* 0x000fea0003800000 */
.L_x_1171:
        /* <DEDUP_REMOVED lines=11> */
.L_x_1173:
        /* <DEDUP_REMOVED lines=12> */
.L_x_1162:
[----:B------:R-:W-:Y:S05]  /*11ea0*/  BSYNC B1 ;  /* 0x0000000000017941 */ /* 0x000fea0003800000 */
.L_x_1161:
[----:B------:R-:W2:Y:S01]  /*11eb0*/  LDL R0, [R1+0x8] ;  /* 0x0000080001007983 */ /* 0x000ea20000100800 */
[----:B------:R-:W-:Y:S02]  /*11ec0*/  IMAD.MOV.U32 R23, RZ, RZ, R7 ;  /* 0x000000ffff177224 */ /* 0x000fe400078e0007 */
[----:B------:R-:W-:Y:S02]  /*11ed0*/  IMAD.MOV.U32 R26, RZ, RZ, R9 ;  /* 0x000000ffff1a7224 */ /* 0x000fe400078e0009 */
[----:B--2---:R-:W-:-:S07]  /*11ee0*/  VIADD R0, R0, 0xfffffffd ;  /* 0xfffffffd00007836 */ /* 0x004fce0000000000 */
.L_x_1160:
[----:B------:R-:W-:Y:S05]  /*11ef0*/  BSYNC B2 ;  /* 0x0000000000027941 */ /* 0x000fea0003800000 */
.L_x_1159:
[----:B------:R-:W2:Y:S01]  /*11f00*/  LDL.LU R2, [R1+0x8] ;  /* 0x0000080001027983 */ /* 0x000ea20000300800 */
[----:B------:R-:W-:Y:S01]  /*11f10*/  VIADD R6, R6, 0xfffffffe ;  /* 0xfffffffe06067836 */ /* 0x000fe20000000000 */
[----:B--2---:R-:W-:-:S04]  /*11f20*/  LOP3.LUT R3, RZ, R2, RZ, 0x33, !PT ;  /* 0x00000002ff037212 */ /* 0x004fc800078e33ff */
[----:B------:R-:W-:-:S13]  /*11f30*/  ISETP.NE.AND P0, PT, R6, R3, PT ;  /* 0x000000030600720c */ /* 0x000fda0003f05270 */
[----:B------:R-:W-:Y:S05]  /*11f40*/  @!P0 BRA `(.L_x_1158) ;  /* 0x0000000c009c8947 */ /* 0x000fea0003800000 */
[----:B------:R-:W-:-:S07]  /*11f50*/  IMAD.MOV.U32 R4, RZ, RZ, R17 ;  /* 0x000000ffff047224 */ /* 0x000fce00078e0011 */
.L_x_1200:
        /* <DEDUP_REMOVED lines=21> */
[----:B------:R-:W-:Y:S01]  /*120b0*/  @P0 SHF.R.U32.HI R2, RZ, R3, R4 ;  /* 0x00000003ff020219 */ /* 0x000fe20000011604 */
[----:B------:R-:W-:-:S04]  /*120c0*/  IMAD R4, R28, UR6, RZ ;  /* 0x000000061c047c24 */ /* 0x000fc8000f8e02ff */
[----:B------:R-:W-:Y:S02]  /*120d0*/  IMAD.MOV R3, RZ, RZ, -R2 ;  /* 0x000000ffff037224 */ /* 0x000fe400078e0a02 */
[----:B------:R-:W-:Y:S02]  /*120e0*/  IMAD R4, R25, UR7, R4 ;  /* 0x0000000719047c24 */ /* 0x000fe4000f8e0204 */
[----:B------:R-:W-:Y:S01]  /*120f0*/  IMAD R9, R9, R3, R0 ;  /* 0x0000000309097224 */ /* 0x000fe200078e0200 */
[----:B------:R-:W-:-:S03]  /*12100*/  SHF.R.S32.HI R3, RZ, 0x1f, R2 ;  /* 0x0000001fff037819 */ /* 0x000fc60000011402 */
[----:B------:R-:W-:-:S04]  /*12110*/  IMAD.WIDE.U32 R2, R25, UR6, R2 ;  /* 0x0000000619027c25 */ /* 0x000fc8000f8e0002 */
[----:B------:R-:W-:Y:S01]  /*12120*/  IMAD.IADD R3, R4, 0x1, R3 ;  /* 0x0000000104037824 */ /* 0x000fe200078e0203 */
[----:B------:R-:W-:-:S04]  /*12130*/  LEA R4, P0, R2, UR4, 0x2 ;  /* 0x0000000402047c11 */ /* 0x000fc8000f8010ff */
[----:B------:R-:W-:-:S05]  /*12140*/  LEA.HI.X R5, R2, UR5, R3, 0x2, P0 ;  /* 0x0000000502057c11 */ /* 0x000fca00080f1403 */
[----:B------:R0:W5:Y:S04]  /*12150*/  LDG.E R4, desc[UR50][R4.64] ;  /* 0x0000003204047981 */ /* 0x000168000c1e1900 */
.L_x_1176:
[----:B------:R-:W-:Y:S01]  /*12160*/  IMAD R2, R6, 0x8, R22 ;  /* 0x0000000806027824 */ /* 0x000fe200078e0216 */
[----:B------:R-:W-:Y:S01]  /*12170*/  SHF.L.U32 R3, R7, 0x1f, RZ ;  /* 0x0000001f07037819 */ /* 0x000fe200000006ff */
[----:B------:R-:W-:Y:S03]  /*12180*/  BSSY B2, `(.L_x_1177) ;  /* 0x0000003000027945 */ /* 0x000fe60003800000 */
[----:B------:R-:W1:Y:S02]  /*12190*/  SYNCS.PHASECHK.TRANS64.TRYWAIT P0, [R2+URZ+0x16840], R3 ;  /* 0x01684003020075a7 */ /* 0x000e64000800017f */
[----:B-1----:R-:W-:Y:S05]  /*121a0*/  @!P0 BRA `(.L_x_1178) ;  /* 0x0000003400208947 */ /* 0x002fea0003800000 */
.L_x_1272:
[----:B------:R-:W-:Y:S05]  /*121b0*/  BSYNC B2 ;  /* 0x0000000000027941 */ /* 0x000fea0003800000 */
.L_x_1177:
        /* <DEDUP_REMOVED lines=12> */
.L_x_1180:
[----:B------:R-:W-:Y:S05]  /*12280*/  BSYNC B2 ;  /* 0x0000000000027941 */ /* 0x000fea0003800000 */
.L_x_1179:
        /* <DEDUP_REMOVED lines=11> */
.L_x_1181:
        /* <DEDUP_REMOVED lines=15> */
.L_x_1273:
[----:B------:R-:W-:Y:S05]  /*12430*/  BSYNC B2 ;  /* 0x0000000000027941 */ /* 0x000fea0003800000 */
.L_x_1182:
        /* <DEDUP_REMOVED lines=11> */
.L_x_1185:
[----:B------:R-:W-:Y:S05]  /*124f0*/  BSYNC B2 ;  /* 0x0000000000027941 */ /* 0x000fea0003800000 */
.L_x_1184:
        /* <DEDUP_REMOVED lines=10> */
.L_x_1186:
        /* <DEDUP_REMOVED lines=12> */
.L_x_1175:
[----:B------:R-:W-:Y:S05]  /*12660*/  BSYNC B1 ;  /* 0x0000000000017941 */ /* 0x000fea0003800000 */
.L_x_1174:
[----:B------:R-:W2:Y:S01]  /*12670*/  LDL R2, [R1] ;  /* 0x0000000001027983 */ /* 0x000ea20000100800 */
[----:B------:R-:W-:Y:S01]  /*12680*/  VIADD R23, R6, 0x1 ;  /* 0x0000000106177836 */ /* 0x000fe20000000000 */
[----:B------:R-:W-:Y:S01]  /*12690*/  BSSY B1, `(.L_x_1187) ;  /* 0x000006f000017945 */ /* 0x000fe20003800000 */
[----:B------:R-:W-:-:S03]  /*126a0*/  VIADD R9, R0, 0xffffffff ;  /* 0xffffffff00097836 */ /* 0x000fc60000000000 */
        /* <DEDUP_REMOVED lines=28> */
.L_x_1189:
[----:B------:R-:W-:Y:S01]  /*12870*/  IMAD R2, R23, 0x8, R22 ;  /* 0x0000000817027824 */ /* 0x000fe200078e0216 */
[----:B------:R-:W-:Y:S01]  /*12880*/  SHF.L.U32 R3, R26, 0x1f, RZ ;  /* 0x0000001f1a037819 */ /* 0x000fe200000006ff */
[----:B------:R-:W-:Y:S03]  /*12890*/  BSSY B2, `(.L_x_1190) ;  /* 0x0000003000027945 */ /* 0x000fe60003800000 */
[----:B------:R-:W1:Y:S02]  /*128a0*/  SYNCS.PHASECHK.TRANS64.TRYWAIT P0, [R2+URZ+0x16840], R3 ;  /* 0x01684003020075a7 */ /* 0x000e64000800017f */
[----:B-1----:R-:W-:Y:S05]  /*128b0*/  @!P0 BRA `(.L_x_1191) ;  /* 0x0000002c00848947 */ /* 0x002fea0003800000 */
.L_x_1274:
[----:B------:R-:W-:Y:S05]  /*128c0*/  BSYNC B2 ;  /* 0x0000000000027941 */ /* 0x000fea0003800000 */
.L_x_1190:
        /* <DEDUP_REMOVED lines=12> */
.L_x_1193:
[----:B------:R-:W-:Y:S05]  /*12990*/  BSYNC B2 ;  /* 0x0000000000027941 */ /* 0x000fea0003800000 */
.L_x_1192:
        /* <DEDUP_REMOVED lines=12> */
.L_x_1194:
        /* <DEDUP_REMOVED lines=15> */
.L_x_1275:
[----:B------:R-:W-:Y:S05]  /*12b50*/  BSYNC B2 ;  /* 0x0000000000027941 */ /* 0x000fea0003800000 */
.L_x_1195:
        /* <DEDUP_REMOVED lines=11> */
.L_x_1198:
[----:B------:R-:W-:Y:S05]  /*12c10*/  BSYNC B2 ;  /* 0x0000000000027941 */ /* 0x000fea0003800000 */
.L_x_1197:
        /* <DEDUP_REMOVED lines=10> */
.L_x_1199:
        /* <DEDUP_REMOVED lines=12> */
.L_x_1188:
[----:B------:R-:W-:Y:S05]  /*12d80*/  BSYNC B1 ;  /* 0x0000000000017941 */ /* 0x000fea0003800000 */
.L_x_1187:
[----:B------:R-:W-:Y:S01]  /*12d90*/  ISETP.GT.AND P0, PT, R9, R29, PT ;  /* 0x0000001d0900720c */ /* 0x000fe20003f04270 */
[----:B------:R-:W-:-:S12]  /*12da0*/  VIADD R0, R0, 0xfffffffe ;  /* 0xfffffffe00007836 */ /* 0x000fd80000000000 */
[----:B------:R-:W-:Y:S05]  /*12db0*/  @P0 BRA `(.L_x_1200) ;  /* 0xfffffff000680947 */ /* 0x000fea000383ffff */
.L_x_1158:
[----:B------:R-:W-:Y:S05]  /*12dc0*/  BSYNC B0 ;  /* 0x0000000000007941 */ /* 0x000fea0003800000 */
.L_x_1157:
        /* <DEDUP_REMOVED lines=17> */
.L_x_1202:
[----:B------:R-:W-:Y:S05]  /*12ee0*/  BSYNC B0 ;  /* 0x0000000000007941 */ /* 0x000fea0003800000 */
.L_x_1201:
        /* <DEDUP_REMOVED lines=10> */
.L_x_1276:
[----:B------:R-:W-:Y:S05]  /*12f90*/  BSYNC B1 ;  /* 0x0000000000017941 */ /* 0x000fea0003800000 */
.L_x_1205:
        /* <DEDUP_REMOVED lines=9> */
.L_x_1208:
[----:B------:R-:W-:Y:S05]  /*13030*/  BSYNC B1 ;  /* 0x0000000000017941 */ /* 0x000fea0003800000 */
.L_x_1207:
[----:B0-----:R-:W-:Y:S01]  /*13040*/  IMAD R0, R23, 0x4000, R22 ;  /* 0x0000400017007824 */ /* 0x001fe200078e0216 */
[----:B------:R-:W-:Y:S01]  /*13050*/  UIADD3 UR4, UP0, UR38, 0x470, URZ ;  /* 0x0000047026047890 */ /* 0x000fe2000ff1e03f */
[----:B------:R-:W-:Y:S01]  /*13060*/  IMAD R24, R24, 0x80, R27 ;  /* 0x0000008018187824 */ /* 0x000fe200078e021b */
[----:B------:R-:W-:Y:S01]  /*13070*/  PLOP3.LUT P0, PT, PT, PT, PT, 0x80, 0x0 ;  /* 0x000000000000781c */ /* 0x000fe20003f0f070 */
[----:B------:R-:W-:Y:S01]  /*13080*/  VIADD R2, R3, 0x16850 ;  /* 0x0001685003027836 */ /* 0x000fe20000000000 */
[----:B------:R-:W-:Y:S01]  /*13090*/  UIADD3.X UR5, URZ, UR39, URZ, UP0, !UPT ;  /* 0x000000273f057290 */ /* 0x000fe200087fe43f */
[----:B------:R-:W-:Y:S01]  /*130a0*/  VIADD R0, R0, 0x400 ;  /* 0x0000040000007836 */ /* 0x000fe20000000000 */
[----:B------:R-:W-:Y:S01]  /*130b0*/  UMOV UR6, 0x0 ;  /* 0x0000000000067882 */ /* 0x000fe20000000000 */
[----:B------:R-:W-:Y:S01]  /*130c0*/  UMOV UR7, 0x14f00000 ;  /* 0x14f0000000077882 */ /* 0x000fe20000000000 */
[----:B------:R-:W-:-:S08]  /*130d0*/  UMOV UR10, URZ ;  /* 0x0000003f000a7c82 */ /* 0x000fd00008000000 */
.L_x_1209:
        /* <DEDUP_REMOVED lines=10> */
.L_x_1204:
[----:B------:R-:W-:Y:S05]  /*13180*/  BSYNC B0 ;  /* 0x0000000000007941 */ /* 0x000fea0003800000 */
.L_x_1203:
[----:B------:R-:W-:-:S05]  /*13190*/  VIADD R23, R23, 0x1 ;  /* 0x0000000117177836 */ /* 0x000fca0000000000 */
[----:B------:R-:W-:-:S04]  /*131a0*/  ISETP.NE.AND P0, PT, R23, 0x2, PT ;  /* 0x000000021700780c */ /* 0x000fc80003f05270 */
[----:B0-----:R-:W-:Y:S02]  /*131b0*/  SEL R3, RZ, 0x1, P0 ;  /* 0x00000001ff037807 */ /* 0x001fe40000000000 */
[----:B------:R-:W-:Y:S02]  /*131c0*/  SEL R23, R23, RZ, P0 ;  /* 0x000000ff17177207 */ /* 0x000fe40000000000 */
[----:B------:R-:W-:-:S07]  /*131d0*/  LOP3.LUT R26, R26, R3, RZ, 0x3c, !PT ;  /* 0x000000031a1a7212 */ /* 0x000fce00078e3cff */
.L_x_1139:
[----:B------:R-:W-:Y:S05]  /*131e0*/  BSYNC B7 ;  /* 0x0000000000077941 */ /* 0x000fea0003800000 */
.L_x_1137:
        /* <DEDUP_REMOVED lines=12> */
.L_x_1210:
[----:B------:R-:W1:Y:S01]  /*132b0*/  S2R R0, SR_TID.X ;  /* 0x0000000000007919 */ /* 0x000e620000002100 */
[----:B------:R-:W-:Y:S01]  /*132c0*/  UMOV UR4, 0xffffffff ;  /* 0xffffffff00047882 */ /* 0x000fe20000000000 */
[----:B-1----:R-:W-:-:S04]  /*132d0*/  LOP3.LUT R8, R0, 0x1f, RZ, 0xc0, !PT ;  /* 0x0000001f00087812 */ /* 0x002fc800078ec0ff */
[----:B------:R-:W-:Y:S01]  /*132e0*/  ISETP.NE.AND P0, PT, R8, 0x1f, PT ;  /* 0x0000001f0800780c */ /* 0x000fe20003f05270 */
[----:B------:R-:W-:-:S12]  /*132f0*/  BRA.DIV UR4, `(.L_x_1212) ;  /* 0x0000002604307947 */ /* 0x000fd8000b800000 */
[----:B------:R-:W-:Y:S01]  /*13300*/  IMAD.IADD R5, R19, 0x1, R8 ;  /* 0x0000000113057824 */ /* 0x000fe200078e0208 */
[----:B------:R-:W-:-:S04]  /*13310*/  ULDC UR4, c[0x0][0xc3c] ;  /* 0x00030f0000047ab9 */ /* 0x000fc80000000800 */
[----:B------:R-:W-:-:S13]  /*13320*/  ISETP.GE.OR P1, PT, R5, UR4, !P0 ;  /* 0x0000000405007c0c */ /* 0x000fda000c726670 */
[----:B------:R-:W1:Y:S02]  /*13330*/  @!P1 LDC.64 R2, c[0x0][0xc80] ;  /* 0x00032000ff029b82 */ /* 0x000e640000000a00 */
[----:B-1----:R-:W-:-:S06]  /*13340*/  @!P1 IMAD.WIDE R2, R5, 0x4, R2 ;  /* 0x0000000405029825 */ /* 0x002fcc00078e0202 */
[----:B------:R-:W2:Y:S01]  /*13350*/  @!P1 LDG.E R2, desc[UR50][R2.64] ;  /* 0x0000003202029981 */ /* 0x000ea2000c1e1900 */
[----:B------:R-:W-:Y:S01]  /*13360*/  IMAD.MOV.U32 R17, RZ, RZ, RZ ;  /* 0x000000ffff117224 */ /* 0x000fe200078e00ff */
[C---:B------:R-:W-:Y:S02]  /*13370*/  ISETP.GE.U32.AND P2, PT, R8.reuse, 0x2, PT ;  /* 0x000000020800780c */ /* 0x040fe40003f46070 */
[C---:B------:R-:W-:Y:S01]  /*13380*/  ISETP.GE.U32.AND P3, PT, R8.reuse, 0x4, PT ;  /* 0x000000040800780c */ /* 0x040fe20003f66070 */
[----:B------:R-:W-:Y:S01]  /*13390*/  SHFL.IDX PT, R0, R16, RZ, 0x1f ;  /* 0x00001fff10007589 */ /* 0x000fe200000e0000 */
[C---:B------:R-:W-:Y:S02]  /*133a0*/  ISETP.GE.U32.AND P4, PT, R8.reuse, 0x8, PT ;  /* 0x000000080800780c */ /* 0x040fe40003f86070 */
[C---:B------:R-:W-:Y:S01]  /*133b0*/  ISETP.GE.U32.AND P5, PT, R8.reuse, 0x10, PT ;  /* 0x000000100800780c */ /* 0x040fe20003fa6070 */
[----:B--2---:R-:W-:Y:S01]  /*133c0*/  @!P1 IMAD.MOV.U32 R17, RZ, RZ, R2 ;  /* 0x000000ffff119224 */ /* 0x004fe200078e0002 */
[----:B------:R-:W-:-:S04]  /*133d0*/  ISETP.NE.AND P1, PT, R8, RZ, PT ;  /* 0x000000ff0800720c */ /* 0x000fc80003f25270 */
[----:B------:R-:W1:Y:S02]  /*133e0*/  SHFL.UP PT, R14, R17, 0x1, RZ ;  /* 0x04200000110e7989 */ /* 0x000e6400000e00ff */
[----:B-1----:R-:W-:-:S05]  /*133f0*/  SEL R4, R14, RZ, P1 ;  /* 0x000000ff0e047207 */ /* 0x002fca0000800000 */
[----:B------:R-:W-:-:S05]  /*13400*/  IMAD.IADD R4, R17, 0x1, R4 ;  /* 0x0000000111047824 */ /* 0x000fca00078e0204 */
[----:B------:R-:W1:Y:S02]  /*13410*/  SHFL.UP PT, R14, R4, 0x2, RZ ;  /* 0x04400000040e7989 */ /* 0x000e6400000e00ff */
[----:B-1----:R-:W-:-:S05]  /*13420*/  SEL R5, R14, RZ, P2 ;  /* 0x000000ff0e057207 */ /* 0x002fca0001000000 */
[----:B------:R-:W-:Y:S02]  /*13430*/  IMAD.IADD R6, R4, 0x1, R5 ;  /* 0x0000000104067824 */ /* 0x000fe400078e0205 */
[----:B------:R-:W-:Y:S04]  /*13440*/  SHFL.IDX PT, R5, R16, 0x1, 0x1f ;  /* 0x00201f0010057f89 */ /* 0x000fe800000e0000 */
[----:B------:R-:W1:Y:S02]  /*13450*/  SHFL.UP PT, R14, R6, 0x4, RZ ;  /* 0x04800000060e7989 */ /* 0x000e6400000e00ff */
[----:B-1----:R-:W-:-:S05]  /*13460*/  SEL R3, R14, RZ, P3 ;  /* 0x000000ff0e037207 */ /* 0x002fca0001800000 */
[----:B------:R-:W-:-:S05]  /*13470*/  IMAD.IADD R2, R6, 0x1, R3 ;  /* 0x0000000106027824 */ /* 0x000fca00078e0203 */
[----:B------:R-:W1:Y:S02]  /*13480*/  SHFL.UP PT, R14, R2, 0x8, RZ ;  /* 0x05000000020e7989 */ /* 0x000e6400000e00ff */
[----:B-1----:R-:W-:-:S05]  /*13490*/  SEL R3, R14, RZ, P4 ;  /* 0x000000ff0e037207 */ /* 0x002fca0002000000 */
[----:B------:R-:W-:-:S05]  /*134a0*/  IMAD.IADD R3, R2, 0x1, R3 ;  /* 0x0000000102037824 */ /* 0x000fca00078e0203 */
[----:B------:R-:W1:Y:S02]  /*134b0*/  SHFL.UP PT, R14, R3, 0x10, RZ ;  /* 0x06000000030e7989 */ /* 0x000e6400000e00ff */
[----:B-1----:R-:W-:-:S05]  /*134c0*/  SEL R14, R14, RZ, P5 ;  /* 0x000000ff0e0e7207 */ /* 0x002fca0002800000 */
[----:B------:R-:W-:-:S05]  /*134d0*/  IMAD.IADD R2, R3, 0x1, R14 ;  /* 0x0000000103027824 */ /* 0x000fca00078e020e */
[----:B------:R1:W2:Y:S02]  /*134e0*/  SHFL.IDX PT, R14, R2, 0x1f, 0x1f ;  /* 0x03e01f00020e7f89 */ /* 0x0002a400000e0000 */
.L_x_1286:
[----:B------:R-:W-:Y:S02]  /*134f0*/  ULDC UR4, c[0x0][0xc38] ;  /* 0x00030e0000047ab9 */ /* 0x000fe40000000800 */
[----:B------:R-:W-:-:S04]  /*13500*/  IMAD.U32 R4, RZ, RZ, UR4 ;  /* 0x00000004ff047e24 */ /* 0x000fc8000f8e00ff */
[----:B--2---:R-:W-:-:S04]  /*13510*/  IMAD R14, R14, R4, RZ ;  /* 0x000000040e0e7224 */ /* 0x004fc800078e02ff */
[----:B------:R-:W-:-:S05]  /*13520*/  IMAD.IADD R5, R5, 0x1, R14 ;  /* 0x0000000105057824 */ /* 0x000fca00078e020e */
[----:B------:R-:W-:-:S13]  /*13530*/  ISETP.GT.AND P6, PT, R5, R0, PT ;  /* 0x000000000500720c */ /* 0x000fda0003fc4270 */
[----:B------:R-:W-:Y:S05]  /*13540*/  @P6 BRA `(.L_x_1213) ;  /* 0x00000000009c6947 */ /* 0x000fea0003800000 */
.L_x_1218:
[----:B-1----:R-:W1:Y:S01]  /*13550*/  LDC R2, c[0x0][0xc3c] ;  /* 0x00030f00ff027b82 */ /* 0x002e620000000800 */
[----:B------:R-:W-:-:S05]  /*13560*/  VIADD R19, R19, 0x1f ;  /* 0x0000001f13137836 */ /* 0x000fca0000000000 */
[----:B-1----:R-:W-:-:S13]  /*13570*/  ISETP.GE.AND P6, PT, R19, R2, PT ;  /* 0x000000021300720c */ /* 0x002fda0003fc6270 */
[----:B------:R-:W-:Y:S05]  /*13580*/  @P6 BRA `(.L_x_1214) ;  /* 0x0000000400d06947 */ /* 0x000fea0003800000 */
[----:B------:R-:W1:Y:S01]  /*13590*/  S2R R3, SR_TID.X ;  /* 0x0000000000037919 */ /* 0x000e620000002100 */
[----:B------:R-:W-:Y:S01]  /*135a0*/  BSSY B0, `(.L_x_1215) ;  /* 0x0000009000007945 */ /* 0x000fe20003800000 */
[----:B------:R-:W-:Y:S01]  /*135b0*/  IMAD.MOV.U32 R17, RZ, RZ, RZ ;  /* 0x000000ffff117224 */ /* 0x000fe200078e00ff */
[----:B-1----:R-:W-:-:S05]  /*135c0*/  LOP3.LUT R3, R3, 0x1f, RZ, 0xc0, !PT ;  /* 0x0000001f03037812 */ /* 0x002fca00078ec0ff */
[----:B------:R-:W-:-:S05]  /*135d0*/  IMAD.IADD R7, R19, 0x1, R3 ;  /* 0x0000000113077824 */ /* 0x000fca00078e0203 */
[----:B------:R-:W-:-:S13]  /*135e0*/  ISETP.GE.OR P6, PT, R7, R2, !P0 ;  /* 0x000000020700720c */ /* 0x000fda00047c6670 */
[----:B------:R-:W-:Y:S05]  /*135f0*/  @P6 BRA `(.L_x_1216) ;  /* 0x00000000000c6947 */ /* 0x000fea0003800000 */
[----:B------:R-:W1:Y:S02]  /*13600*/  LDC.64 R2, c[0x0][0xc80] ;  /* 0x00032000ff027b82 */ /* 0x000e640000000a00 */
[----:B-1----:R-:W-:-:S05]  /*13610*/  IMAD.WIDE R2, R7, 0x4, R2 ;  /* 0x0000000407027825 */ /* 0x002fca00078e0202 */
[----:B------:R1:W5:Y:S02]  /*13620*/  LDG.E R17, desc[UR50][R2.64] ;  /* 0x0000003202117981 */ /* 0x000364000c1e1900 */
.L_x_1216:
[----:B------:R-:W-:Y:S05]  /*13630*/  BSYNC B0 ;  /* 0x0000000000007941 */ /* 0x000fea0003800000 */
.L_x_1215:
[----:B------:R-:W-:-:S03]  /*13640*/  UMOV UR4, 0xffffffff ;  /* 0xffffffff00047882 */ /* 0x000fc60000000000 */
[----:B------:R-:W-:Y:S05]  /*13650*/  BRA.DIV UR4, `(.L_x_1217) ;  /* 0x00000026047c7947 */ /* 0x000fea000b800000 */
[----:B-----5:R-:W2:Y:S02]  /*13660*/  SHFL.UP PT, R14, R17, 0x1, RZ ;  /* 0x04200000110e7989 */ /* 0x020ea400000e00ff */
[----:B--2---:R-:W-:-:S05]  /*13670*/  SEL R14, R14, RZ, P1 ;  /* 0x000000ff0e0e7207 */ /* 0x004fca0000800000 */
[----:B------:R-:W-:-:S05]  /*13680*/  IMAD.IADD R13, R17, 0x1, R14 ;  /* 0x00000001110d7824 */ /* 0x000fca00078e020e */
        /* <DEDUP_REMOVED lines=13> */
.L_x_1294:
[----:B------:R-:W-:Y:S02]  /*13760*/  ULDC UR4, c[0x0][0xc38] ;  /* 0x00030e0000047ab9 */ /* 0x000fe40000000800 */
[----:B------:R-:W-:-:S04]  /*13770*/  IMAD.U32 R4, RZ, RZ, UR4 ;  /* 0x00000004ff047e24 */ /* 0x000fc8000f8e00ff */
[----:B--2---:R-:W-:-:S04]  /*13780*/  IMAD R14, R14, R4, RZ ;  /* 0x000000040e0e7224 */ /* 0x004fc800078e02ff */
[----:B------:R-:W-:-:S05]  /*13790*/  IMAD.IADD R5, R14, 0x1, R5 ;  /* 0x000000010e057824 */ /* 0x000fca00078e0205 */
[----:B------:R-:W-:-:S13]  /*137a0*/  ISETP.GT.AND P6, PT, R5, R0, PT ;  /* 0x000000000500720c */ /* 0x000fda0003fc4270 */
[----:B------:R-:W-:Y:S05]  /*137b0*/  @!P6 BRA `(.L_x_1218) ;  /* 0xfffffffc0064e947 */ /* 0x000fea000383ffff */
.L_x_1213:
[----:B------:R-:W-:Y:S01]  /*137c0*/  IMAD.IADD R5, R5, 0x1, -R14 ;  /* 0x0000000105057824 */ /* 0x000fe200078e0a0e */
[----:B------:R-:W-:-:S03]  /*137d0*/  UMOV UR4, 0xffffffff ;  /* 0xffffffff00047882 */ /* 0x000fc60000000000 */
[----:B------:R-:W-:-:S05]  /*137e0*/  IMAD R3, R2, R4, R5 ;  /* 0x0000000402037224 */ /* 0x000fca00078e0205 */
[----:B------:R-:W-:Y:S01]  /*137f0*/  ISETP.GT.AND P6, PT, R3, R0, PT ;  /* 0x000000000300720c */ /* 0x000fe20003fc4270 */
[----:B------:R-:W-:-:S12]  /*13800*/  BRA.DIV UR4, `(.L_x_1219) ;  /* 0x0000002604cc7947 */ /* 0x000fd8000b800000 */
[----:B------:R-:W-:-:S04]  /*13810*/  VOTE.ANY R3, PT, !P6 ;  /* 0x0000000000037806 */ /* 0x000fc800070e0100 */
[----:B------:R-:W2:Y:S02]  /*13820*/  POPC R6, R3 ;  /* 0x0000000300067309 */ /* 0x000ea40000000000 */
[----:B--2---:R2:W3:Y:S02]  /*13830*/  SHFL.IDX PT, R17, R17, R6, 0x1f ;  /* 0x00001f0611117589 */ /* 0x0044e400000e0000 */
.L_x_1298:
[----:B------:R-:W-:Y:S01]  /*13840*/  ISETP.NE.AND P0, PT, R3, RZ, PT ;  /* 0x000000ff0300720c */ /* 0x000fe20003f05270 */
[----:B------:R-:W-:-:S12]  /*13850*/  IMAD.MOV.U32 R14, RZ, RZ, RZ ;  /* 0x000000ffff0e7224 */ /* 0x000fd800078e00ff */
[----:B------:R-:W-:Y:S05]  /*13860*/  @!P0 BRA `(.L_x_1220) ;  /* 0x0000000000108947 */ /* 0x000fea0003800000 */
[----:B------:R-:W-:Y:S01]  /*13870*/  UMOV UR4, 0xffffffff ;  /* 0xffffffff00047882 */ /* 0x000fe20000000000 */
[----:B------:R-:W-:Y:S02]  /*13880*/  VIADD R12, R6, 0xffffffff ;  /* 0xffffffff060c7836 */ /* 0x000fe40000000000 */
[----:B------:R-:W-:Y:S05]  /*13890*/  BRA.DIV UR4, `(.L_x_1221) ;  /* 0x0000002604f07947 */ /* 0x000fea000b800000 */
[----:B------:R4:W0:Y:S02]  /*138a0*/  SHFL.IDX PT, R14, R2, R12, 0x1f ;  /* 0x00001f0c020e7589 */ /* 0x00082400000e0000 */
.L_x_1220:
[----:B-1--4-:R-:W1:Y:S01]  /*138b0*/  LDC.64 R2, c[0x0][0xc90] ;  /* 0x00032400ff027b82 */ /* 0x012e620000000a00 */
[----:B------:R-:W-:-:S04]  /*138c0*/  IMAD.IADD R19, R6, 0x1, R19 ;  /* 0x0000000106137824 */ /* 0x000fc800078e0213 */
[----:B-1----:R-:W-:-:S05]  /*138d0*/  IMAD.WIDE R2, R19, 0x4, R2 ;  /* 0x0000000413027825 */ /* 0x002fca00078e0202 */
[----:B------:R1:W2:Y:S01]  /*138e0*/  LDG.E R7, desc[UR50][R2.64] ;  /* 0x0000003202077981 */ /* 0x0002a2000c1e1900 */
[----:B0-----:R-:W-:Y:S02]  /*138f0*/  IMAD R16, R14, R4, R5 ;  /* 0x000000040e107224 */ /* 0x001fe400078e0205 */
[----:B-1----:R-:W-:Y:S02]  /*13900*/  IMAD.MOV.U32 R2, RZ, RZ, RZ ;  /* 0x000000ffff027224 */ /* 0x002fe400078e00ff */
[----:B--23--:R-:W-:-:S05]  /*13910*/  IMAD R6, R17, R7, RZ ;  /* 0x0000000711067224 */ /* 0x00cfca00078e02ff */
[----:B------:R-:W-:-:S04]  /*13920*/  IABS R8, R6 ;  /* 0x0000000600087213 */ /* 0x000fc80000000000 */
[----:B------:R-:W0:Y:S08]  /*13930*/  I2F.RP R9, R8 ;  /* 0x0000000800097306 */ /* 0x000e300000209400 */
[----:B0-----:R-:W0:Y:S02]  /*13940*/  MUFU.RCP R9, R9 ;  /* 0x0000000900097308 */ /* 0x001e240000001000 */
[----:B0-----:R-:W-:-:S06]  /*13950*/  VIADD R10, R9, 0xffffffe ;  /* 0x0ffffffe090a7836 */ /* 0x001fcc0000000000 */
[----:B------:R-:W0:Y:S02]  /*13960*/  F2I.FTZ.U32.TRUNC.NTZ R3, R10 ;  /* 0x0000000a00037305 */ /* 0x000e24000021f000 */
[----:B0-----:R-:W-:-:S04]  /*13970*/  IMAD.MOV R11, RZ, RZ, -R3 ;  /* 0x000000ffff0b7224 */ /* 0x001fc800078e0a03 */
[----:B------:R-:W-:-:S04]  /*13980*/  IMAD R5, R11, R8, RZ ;  /* 0x000000080b057224 */ /* 0x000fc800078e02ff */
[----:B------:R-:W-:-:S04]  /*13990*/  IMAD.HI.U32 R2, R3, R5, R2 ;  /* 0x0000000503027227 */ /* 0x000fc800078e0002 */
[----:B------:R-:W-:Y:S01]  /*139a0*/  IMAD.IADD R5, R0, 0x1, -R16 ;  /* 0x0000000100057824 */ /* 0x000fe200078e0a10 */
[----:B------:R-:W-:-:S04]  /*139b0*/  IABS R0, R6 ;  /* 0x0000000600007213 */ /* 0x000fc80000000000 */
[----:B------:R-:W-:Y:S01]  /*139c0*/  IABS R3, R5 ;  /* 0x0000000500037213 */ /* 0x000fe20000000000 */
[----:B------:R-:W-:-:S04]  /*139d0*/  IMAD.MOV R0, RZ, RZ, -R0 ;  /* 0x000000ffff007224 */ /* 0x000fc800078e0a00 */
        /* <DEDUP_REMOVED lines=12> */
[----:B------:R-:W-:Y:S02]  /*13aa0*/  IMAD R0, R7, R2, RZ ;  /* 0x0000000207007224 */ /* 0x000fe400078e02ff */
[----:B------:R-:W-:Y:S02]  /*13ab0*/  IMAD.MOV R2, RZ, RZ, -R2 ;  /* 0x000000ffff027224 */ /* 0x000fe400078e0a02 */
[----:B------:R-:W-:Y:S02]  /*13ac0*/  IMAD.MOV R3, RZ, RZ, -R0 ;  /* 0x000000ffff037224 */ /* 0x000fe400078e0a00 */
[----:B------:R-:W-:-:S03]  /*13ad0*/  IMAD R5, R6, R2, R5 ;  /* 0x0000000206057224 */ /* 0x000fc600078e0205 */
[----:B------:R-:W-:-:S04]  /*13ae0*/  VIADDMNMX R4, R3, R4, R7, PT ;  /* 0x0000000403047246 */ /* 0x000fc80003800107 */
[-C--:B------:R-:W-:Y:S02]  /*13af0*/  IABS R7, R4.reuse ;  /* 0x0000000400077213 */ /* 0x080fe40000000000 */
[----:B------:R-:W-:Y:S02]  /*13b00*/  IABS R6, R4 ;  /* 0x0000000400067213 */ /* 0x000fe40000000000 */
[----:B------:R-:W0:Y:S03]  /*13b10*/  I2F.RP R8, R7 ;  /* 0x0000000700087306 */ /* 0x000e260000209400 */
[----:B------:R-:W-:-:S05]  /*13b20*/  IMAD.MOV R6, RZ, RZ, -R6 ;  /* 0x000000ffff067224 */ /* 0x000fca00078e0a06 */
[----:B0-----:R-:W0:Y:S02]  /*13b30*/  MUFU.RCP R8, R8 ;  /* 0x0000000800087308 */ /* 0x001e240000001000 */
[----:B0-----:R-:W-:-:S06]  /*13b40*/  VIADD R3, R8, 0xffffffe ;  /* 0x0ffffffe08037836 */ /* 0x001fcc0000000000 */
[----:B------:R-:W0:Y:S02]  /*13b50*/  F2I.FTZ.U32.TRUNC.NTZ R3, R3 ;  /* 0x0000000300037305 */ /* 0x000e24000021f000 */
[----:B0-----:R-:W-:-:S04]  /*13b60*/  IMAD.MOV R2, RZ, RZ, -R3 ;  /* 0x000000ffff027224 */ /* 0x001fc800078e0a03 */
[----:B------:R-:W-:Y:S02]  /*13b70*/  IMAD R9, R2, R7, RZ ;  /* 0x0000000702097224 */ /* 0x000fe400078e02ff */
[----:B------:R-:W-:-:S04]  /*13b80*/  IMAD.MOV.U32 R2, RZ, RZ, RZ ;  /* 0x000000ffff027224 */ /* 0x000fc800078e00ff */
[----:B------:R-:W-:Y:S01]  /*13b90*/  IMAD.HI.U32 R2, R3, R9, R2 ;  /* 0x0000000903027227 */ /* 0x000fe200078e0002 */
[----:B------:R-:W-:Y:S02]  /*13ba0*/  IABS R9, R5 ;  /* 0x0000000500097213 */ /* 0x000fe40000000000 */
[C---:B------:R-:W-:Y:S01]  /*13bb0*/  LOP3.LUT R3, R5.reuse, R4, RZ, 0x3c, !PT ;  /* 0x0000000405037212 */ /* 0x040fe200078e3cff */
[----:B------:R-:W-:Y:S02]  /*13bc0*/  IMAD.IADD R5, R5, 0x1, R0 ;  /* 0x0000000105057824 */ /* 0x000fe400078e0200 */
[----:B------:R-:W-:Y:S01]  /*13bd0*/  IMAD.HI.U32 R2, R2, R9, RZ ;  /* 0x0000000902027227 */ /* 0x000fe200078e00ff */
[----:B------:R-:W-:-:S03]  /*13be0*/  ISETP.GE.AND P2, PT, R3, RZ, PT ;  /* 0x000000ff0300720c */ /* 0x000fc60003f46270 */
[----:B------:R-:W-:-:S05]  /*13bf0*/  IMAD R6, R2, R6, R9 ;  /* 0x0000000602067224 */ /* 0x000fca00078e0209 */
[----:B------:R-:W-:-:S13]  /*13c00*/  ISETP.GT.U32.AND P1, PT, R7, R6, PT ;  /* 0x000000060700720c */ /* 0x000fda0003f24070 */
[----:B------:R-:W-:Y:S02]  /*13c10*/  @!P1 IMAD.IADD R6, R6, 0x1, -R7 ;  /* 0x0000000106069824 */ /* 0x000fe400078e0a07 */
[----:B------:R-:W-:Y:S01]  /*13c20*/  @!P1 VIADD R2, R2, 0x1 ;  /* 0x0000000102029836 */ /* 0x000fe20000000000 */
[----:B------:R-:W-:Y:S02]  /*13c30*/  ISETP.NE.AND P1, PT, R4, RZ, PT ;  /* 0x000000ff0400720c */ /* 0x000fe40003f25270 */
[----:B------:R-:W-:-:S13]  /*13c40*/  ISETP.GE.U32.AND P0, PT, R6, R7, PT ;  /* 0x000000070600720c */ /* 0x000fda0003f06070 */
[----:B------:R-:W-:-:S04]  /*13c50*/  @P0 VIADD R2, R2, 0x1 ;  /* 0x0000000102020836 */ /* 0x000fc80000000000 */
[----:B------:R-:W-:Y:S01]  /*13c60*/  @!P2 IMAD.MOV R2, RZ, RZ, -R2 ;  /* 0x000000ffff02a224 */ /* 0x000fe200078e0a02 */
[----:B------:R-:W-:Y:S01]  /*13c70*/  @!P1 LOP3.LUT R2, RZ, R4, RZ, 0x33, !PT ;  /* 0x00000004ff029212 */ /* 0x000fe200078e33ff */
[----:B------:R-:W-:-:S04]  /*13c80*/  IMAD.MOV R4, RZ, RZ, -R4 ;  /* 0x000000ffff047224 */ /* 0x000fc800078e0a04 */
[----:B------:R-:W-:Y:S01]  /*13c90*/  IMAD R18, R2, R4, R5 ;  /* 0x0000000402127224 */ /* 0x000fe200078e0205 */
[----:B------:R-:W-:-:S05]  /*13ca0*/  LOP3.LUT R2, RZ, R2, RZ, 0x33, !PT ;  /* 0x00000002ff027212 */ /* 0x000fca00078e33ff */
[----:B------:R-:W-:Y:S01]  /*13cb0*/  IMAD.IADD R17, R17, 0x1, R2 ;  /* 0x0000000111117824 */ /* 0x000fe200078e0202 */
[----:B------:R-:W-:Y:S06]  /*13cc0*/  BRA `(.L_x_1222) ;  /* 0x00000000001c7947 */ /* 0x000fec0003800000 */
.L_x_1214:
[----:B------:R-:W-:Y:S01]  /*13cd0*/  UMOV UR4, URZ ;  /* 0x0000003f00047c82 */ /* 0x000fe20008000000 */
[----:B------:R-:W-:Y:S01]  /*13ce0*/  UMOV UR5, URZ ;  /* 0x0000003f00057c82 */ /* 0x000fe20008000000 */
[----:B------:R-:W-:Y:S01]  /*13cf0*/  ULDC UR6, c[0x0][0xc3c] ;  /* 0x00030f0000067ab9 */ /* 0x000fe20000000800 */
[----:B------:R-:W-:Y:S02]  /*13d00*/  IMAD.MOV.U32 R16, RZ, RZ, R0 ;  /* 0x000000ffff107224 */ /* 0x000fe400078e0000 */
[----:B------:R-:W-:Y:S02]  /*13d10*/  IMAD.U32 R17, RZ, RZ, UR4 ;  /* 0x00000004ff117e24 */ /* 0x000fe4000f8e00ff */
[----:B------:R-:W-:Y:S02]  /*13d20*/  IMAD.U32 R18, RZ, RZ, UR5 ;  /* 0x00000005ff127e24 */ /* 0x000fe4000f8e00ff */
[----:B------:R-:W-:-:S07]  /*13d30*/  IMAD.U32 R19, RZ, RZ, UR6 ;  /* 0x00000006ff137e24 */ /* 0x000fce000f8e00ff */
.L_x_1222:
[----:B------:R-:W1:Y:S01]  /*13d40*/  S2R R0, SR_TID.X ;  /* 0x0000000000007919 */ /* 0x000e620000002100 */
[----:B------:R-:W-:Y:S05]  /*13d50*/  WARPSYNC.ALL ;  /* 0x0000000000007948 */ /* 0x000fea0003800000 */
[----:B------:R-:W-:Y:S01]  /*13d60*/  BAR.SYNC.DEFER_BLOCKING 0x4, 0x200 ;  /* 0x0108000000007b1d */ /* 0x000fe20000010000 */
[----:B-1----:R-:W-:-:S04]  /*13d70*/  LOP3.LUT R0, R0, 0x1f, RZ, 0xc0, !PT ;  /* 0x0000001f00007812 */ /* 0x002fc800078ec0ff */
[----:B------:R-:W-:-:S13]  /*13d80*/  ISETP.NE.AND P0, PT, R0, RZ, PT ;  /* 0x000000ff0000720c */ /* 0x000fda0003f05270 */
[----:B------:R-:W1:Y:S01]  /*13d90*/  @!P0 S2R R3, SR_CgaCtaId ;  /* 0x0000000000038919 */ /* 0x000e620000008800 */
[----:B------:R-:W-:-:S04]  /*13da0*/  @!P0 MOV R0, 0x400 ;  /* 0x0000040000008802 */ /* 0x000fc80000000f00 */
[----:B-1----:R-:W-:-:S05]  /*13db0*/  @!P0 LEA R22, R3, R0, 0x18 ;  /* 0x0000000003168211 */ /* 0x002fca00078ec0ff */
[----:B------:R1:W-:Y:S01]  /*13dc0*/  @!P0 STS.128 [R22+0x168d0], R16 ;  /* 0x0168d01016008388 */ /* 0x0003e20000000c00 */
[----:B------:R-:W-:Y:S06]  /*13dd0*/  BAR.ARV 0x5, 0x200 ;  /* 0x0148000000007b1d */ /* 0x000fec0000002000 */
.L_x_1211:
[----:B------:R-:W-:Y:S02]  /*13de0*/  ULDC UR4, c[0x0][0xc3c] ;  /* 0x00030f0000047ab9 */ /* 0x000fe40000000800 */
[----:B---3--:R-:W-:-:S13]  /*13df0*/  ISETP.GE.AND P0, PT, R19, UR4, PT ;  /* 0x0000000413007c0c */ /* 0x008fda000bf06270 */
[----:B------:R-:W-:Y:S05]  /*13e00*/  @!P0 BRA `(.L_x_1223) ;  /* 0xffffffb400b88947 */ /* 0x000fea000383ffff */
[----:B------:R-:W-:Y:S05]  /*13e10*/  BSYNC B8 ;  /* 0x0000000000087941 */ /* 0x000fea0003800000 */
.L_x_1125:
        /* <DEDUP_REMOVED lines=12> */
.L_x_1301:
[----:B------:R-:W-:Y:S05]  /*13ee0*/  BSYNC B0 ;  /* 0x0000000000007941 */ /* 0x000fea0003800000 */
.L_x_1224:
[----:B------:R-:W-:-:S03]  /*13ef0*/  UMOV UR4, 0xffffffff ;  /* 0xffffffff00047882 */ /* 0x000fc60000000000 */
[----:B------:R-:W-:Y:S05]  /*13f00*/  BRA.DIV UR4, `(.L_x_1226) ;  /* 0x00000022048c7947 */ /* 0x000fea000b800000 */
[----:B0-----:R-:W0:Y:S02]  /*13f10*/  S2R R0, SR_TID.X ;  /* 0x0000000000007919 */ /* 0x001e240000002100 */
[----:B0-----:R-:W-:-:S04]  /*13f20*/  SHF.R.U32.HI R0, RZ, 0x5, R0 ;  /* 0x00000005ff007819 */ /* 0x001fc80000011600 */
[----:B------:R-:W-:-:S05]  /*13f30*/  LOP3.LUT R0, R0, 0x3, RZ, 0xc0, !PT ;  /* 0x0000000300007812 */ /* 0x000fca00078ec0ff */
[----:B------:R0:W3:Y:S02]  /*13f40*/  SHFL.IDX PT, R14, R0, RZ, 0x1f ;  /* 0x00001fff000e7589 */ /* 0x0000e400000e0000 */
.L_x_1304:
[----:B---3--:R-:W-:Y:S01]  /*13f50*/  ISETP.NE.AND P0, PT, R14, RZ, PT ;  /* 0x000000ff0e00720c */ /* 0x008fe20003f05270 */
[----:B------:R-:W-:-:S12]  /*13f60*/  BSSY B0, `(.L_x_1227) ;  /* 0x0000024000007945 */ /* 0x000fd80003800000 */
[----:B------:R-:W-:Y:S05]  /*13f70*/  @P0 BRA `(.L_x_1228) ;  /* 0x0000000000880947 */ /* 0x000fea0003800000 */
[----:B------:R-:W-:-:S03]  /*13f80*/  UMOV UR4, 0xffffffff ;  /* 0xffffffff00047882 */ /* 0x000fc60000000000 */
[----:B------:R-:W-:Y:S05]  /*13f90*/  BRA.DIV UR4, `(.L_x_1229) ;  /* 0x00000022049c7947 */ /* 0x000fea000b800000 */
[----:B------:R-:W-:-:S13]  /*13fa0*/  ELECT P6, URZ, PT ;  /* 0x00000000003f782f */ /* 0x000fda00038c0000 */
.L_x_1307:
[----:B------:R-:W-:Y:S05]  /*13fb0*/  @!P6 BRA `(.L_x_1228) ;  /* 0x000000000078e947 */ /* 0x000fea0003800000 */
[----:B------:R-:W-:-:S06]  /*13fc0*/  ULOP3.LUT UR4, UR36, 0x2, URZ, 0xfc, !UPT ;  /* 0x0000000224047892 */ /* 0x000fcc000f8efc3f */
[----:B0-----:R-:W-:-:S05]  /*13fd0*/  IMAD.U32 R0, RZ, RZ, UR4 ;  /* 0x00000004ff007e24 */ /* 0x001fca000f8e00ff */
[----:B------:R-:W-:-:S13]  /*13fe0*/  ISETP.NE.AND P2, PT, R0, 0x3, PT ;  /* 0x000000030000780c */ /* 0x000fda0003f45270 */
[----:B------:R-:W-:Y:S05]  /*13ff0*/  @!P2 BRA `(.L_x_1230) ;  /* 0x000000000004a947 */ /* 0x000fea0003800000 */
[----:B------:R-:W-:Y:S01]  /*14000*/  BPT.TRAP 0x1 ;  /* 0x000000040000795c */ /* 0x000fe20000300000 */
.L_x_1230:
        /* <DEDUP_REMOVED lines=12> */
.L_x_1308:
[----:B------:R-:W3:Y:S02]  /*140d0*/  SYNCS.PHASECHK.TRANS64.TRYWAIT P0, [R3+URZ], R2 ;  /* 0x00000002030075a7 */ /* 0x000ee4000800017f */
[----:B---3--:R-:W-:Y:S05]  /*140e0*/  @!P0 BRA `(.L_x_1232) ;  /* 0x00000020007c8947 */ /* 0x008fea0003800000 */
.L_x_1309:
[----:B------:R-:W-:Y:S05]  /*140f0*/  @!P2 BRA `(.L_x_1233) ;  /* 0x000000000004a947 */ /* 0x000fea0003800000 */
[----:B------:R-:W-:Y:S01]  /*14100*/  BPT.TRAP 0x1 ;  /* 0x000000040000795c */ /* 0x000fe20000300000 */
.L_x_1233:
[----:B------:R-:W-:-:S04]  /*14110*/  VIADD R0, R9, 0x16860 ;  /* 0x0001686009007836 */ /* 0x000fc80000000000 */
[----:B------:R-:W-:-:S04]  /*14120*/  IMAD R23, R23, 0x8, R0 ;  /* 0x0000000817177824 */ /* 0x000fc800078e0200 */
[----:B------:R-:W4:Y:S02]  /*14130*/  SYNCS.PHASECHK.TRANS64.TRYWAIT P0, [R23+URZ], R4 ;  /* 0x00000004170075a7 */ /* 0x000f24000800017f */
[----:B----4-:R-:W-:Y:S05]  /*14140*/  @!P0 BRA `(.L_x_1234) ;  /* 0x0000002000788947 */ /* 0x010fea0003800000 */
.L_x_1310:
[----:B------:R-:W-:-:S07]  /*14150*/  IMAD R7, R7, 0x8, R0 ;  /* 0x0000000807077824 */ /* 0x000fce00078e0200 */
.L_x_1235:
[----:B------:R0:W0:Y:S02]  /*14160*/  SYNCS.PHASECHK.TRANS64.TRYWAIT P0, [R7+URZ], R2 ;  /* 0x00000002070075a7 */ /* 0x000024000800017f */
[----:B0-----:R-:W-:Y:S05]  /*14170*/  @!P0 NANOSLEEP.SYNCS 0x989680 ;  /* 0x009896800000895d */ /* 0x001fea0003900000 */
[----:B------:R-:W0:Y:S02]  /*14180*/  @!P0 SYNCS.PHASECHK.TRANS64 P0, [R7+URZ], R2 ;  /* 0x00000002070085a7 */ /* 0x000e24000800007f */
[----:B0-----:R-:W-:Y:S05]  /*14190*/  @!P0 BRA `(.L_x_1235) ;  /* 0xfffffffc00f08947 */ /* 0x001fea000383ffff */
.L_x_1228:
[----:B------:R-:W-:Y:S05]  /*141a0*/  BSYNC B0 ;  /* 0x0000000000007941 */ /* 0x000fea0003800000 */
.L_x_1227:
[----:B------:R-:W-:Y:S05]  /*141b0*/  EXIT ;  /* 0x000000000000794d */ /* 0x000fea0003800000 */
.L_x_1039:
[----:B0-----:R-:W-:-:S04]  /*141c0*/  IMAD.U32 R3, RZ, RZ, UR45 ;  /* 0x0000002dff037e24 */ /* 0x001fc8000f8e00ff */
[----:B------:R0:W1:Y:S03]  /*141d0*/  SYNCS.PHASECHK.TRANS64.TRYWAIT P1, [R3+URZ+0x16800], R0 ;  /* 0x01680000030075a7 */ /* 0x000066000802017f */
[----:B-1----:R-:W-:Y:S05]  /*141e0*/  @!P1 NANOSLEEP.SYNCS 0x989680 ;  /* 0x009896800000995d */ /* 0x002fea0003900000 */
[----:B------:R-:W1:Y:S02]  /*141f0*/  @!P1 SYNCS.PHASECHK.TRANS64 P1, [R3+URZ+0x16800], R0 ;  /* 0x01680000030095a7 */ /* 0x000e64000802007f */
[----:B-1----:R-:W-:Y:S05]  /*14200*/  @!P1 BRA `(.L_x_1039) ;  /* 0xfffffffc00ec9947 */ /* 0x002fea000383ffff */
[----:B------:R-:W-:Y:S05]  /*14210*/  BRA `(.L_x_1236) ;  /* 0xfffffed800287947 */ /* 0x000fea000383ffff */
.L_x_1043:
[----:B-1----:R1:W2:Y:S02]  /*14220*/  SYNCS.PHASECHK.TRANS64.TRYWAIT P2, [R5+URZ+0x16830], R0 ;  /* 0x01683000050075a7 */ /* 0x0022a4000804017f */
[----:B--2---:R-:W-:Y:S05]  /*14230*/  @!P2 NANOSLEEP.SYNCS 0x989680 ;  /* 0x009896800000a95d */ /* 0x004fea0003900000 */
[----:B------:R-:W2:Y:S02]  /*14240*/  @!P2 SYNCS.PHASECHK.TRANS64 P2, [R5+URZ+0x16830], R0 ;  /* 0x016830000500a5a7 */ /* 0x000ea4000804007f */
[----:B--2---:R-:W-:Y:S05]  /*14250*/  @!P2 BRA `(.L_x_1043) ;  /* 0xfffffffc00f0a947 */ /* 0x004fea000383ffff */
[----:B------:R-:W-:Y:S05]  /*14260*/  BRA `(.L_x_1042) ;  /* 0xfffffed8004c7947 */ /* 0x000fea000383ffff */
.L_x_1059:
[----:B-1----:R-:W-:-:S04]  /*14270*/  IMAD.U32 R7, RZ, RZ, UR6 ;  /* 0x00000006ff077e24 */ /* 0x002fc8000f8e00ff */
[----:B------:R1:W2:Y:S03]  /*14280*/  SYNCS.PHASECHK.TRANS64.TRYWAIT P2, [R7+URZ+0x16830], R0 ;  /* 0x01683000070075a7 */ /* 0x0002a6000804017f */
[----:B--2---:R-:W-:Y:S05]  /*14290*/  @!P2 NANOSLEEP.SYNCS 0x989680 ;  /* 0x009896800000a95d */ /* 0x004fea0003900000 */
[----:B------:R-:W2:Y:S02]  /*142a0*/  @!P2 SYNCS.PHASECHK.TRANS64 P2, [R7+URZ+0x16830], R0 ;  /* 0x016830000700a5a7 */ /* 0x000ea4000804007f */
[----:B--2---:R-:W-:Y:S05]  /*142b0*/  @!P2 BRA `(.L_x_1059) ;  /* 0xfffffffc00eca947 */ /* 0x004fea000383ffff */
[----:B------:R-:W-:Y:S05]  /*142c0*/  BRA `(.L_x_1056) ;  /* 0xffffff0800b87947 */ /* 0x000fea000383ffff */
.L_x_1063:
[----:B-1----:R-:W-:-:S04]  /*142d0*/  IMAD.U32 R7, RZ, RZ, UR6 ;  /* 0x00000006ff077e24 */ /* 0x002fc8000f8e00ff */
[----:B------:R1:W2:Y:S03]  /*142e0*/  SYNCS.PHASECHK.TRANS64.TRYWAIT P2, [R7+URZ+0x16850], R0 ;  /* 0x01685000070075a7 */ /* 0x0002a6000804017f */
[----:B--2---:R-:W-:Y:S05]  /*142f0*/  @!P2 NANOSLEEP.SYNCS 0x989680 ;  /* 0x009896800000a95d */ /* 0x004fea0003900000 */
[----:B------:R-:W2:Y:S02]  /*14300*/  @!P2 SYNCS.PHASECHK.TRANS64 P2, [R7+URZ+0x16850], R0 ;  /* 0x016850000700a5a7 */ /* 0x000ea4000804007f */
[----:B--2---:R-:W-:Y:S05]  /*14310*/  @!P2 BRA `(.L_x_1063) ;  /* 0xfffffffc00eca947 */ /* 0x004fea000383ffff */
[----:B------:R-:W-:Y:S05]  /*14320*/  BRA `(.L_x_1060) ;  /* 0xffffff0c00287947 */ /* 0x000fea000383ffff */
.L_x_1080:
[----:B-1----:R-:W-:-:S04]  /*14330*/  IMAD.U32 R3, RZ, RZ, UR6 ;  /* 0x00000006ff037e24 */ /* 0x002fc8000f8e00ff */
[----:B------:R1:W2:Y:S03]  /*14340*/  SYNCS.PHASECHK.TRANS64.TRYWAIT P2, [R3+URZ+0x16830], R0 ;  /* 0x01683000030075a7 */ /* 0x0002a6000804017f */
[----:B--2---:R-:W-:Y:S05]  /*14350*/  @!P2 NANOSLEEP.SYNCS 0x989680 ;  /* 0x009896800000a95d */ /* 0x004fea0003900000 */
[----:B------:R-:W2:Y:S02]  /*14360*/  @!P2 SYNCS.PHASECHK.TRANS64 P2, [R3+URZ+0x16830], R0 ;  /* 0x016830000300a5a7 */ /* 0x000ea4000804007f */
[----:B--2---:R-:W-:Y:S05]  /*14370*/  @!P2 BRA `(.L_x_1080) ;  /* 0xfffffffc00eca947 */ /* 0x004fea000383ffff */
[----:B------:R-:W-:Y:S05]  /*14380*/  BRA `(.L_x_1077) ;  /* 0xffffff3800987947 */ /* 0x000fea000383ffff */
.L_x_1084:
[----:B-1----:R-:W-:-:S04]  /*14390*/  IMAD.U32 R3, RZ, RZ, UR6 ;  /* 0x00000006ff037e24 */ /* 0x002fc8000f8e00ff */
[----:B------:R1:W2:Y:S03]  /*143a0*/  SYNCS.PHASECHK.TRANS64.TRYWAIT P2, [R3+URZ+0x16850], R0 ;  /* 0x01685000030075a7 */ /* 0x0002a6000804017f */
[----:B--2---:R-:W-:Y:S05]  /*143b0*/  @!P2 NANOSLEEP.SYNCS 0x989680 ;  /* 0x009896800000a95d */ /* 0x004fea0003900000 */
[----:B------:R-:W2:Y:S02]  /*143c0*/  @!P2 SYNCS.PHASECHK.TRANS64 P2, [R3+URZ+0x16850], R0 ;  /* 0x016850000300a5a7 */ /* 0x000ea4000804007f */
[----:B--2---:R-:W-:Y:S05]  /*143d0*/  @!P2 BRA `(.L_x_1084) ;  /* 0xfffffffc00eca947 */ /* 0x004fea000383ffff */
[----:B------:R-:W-:Y:S05]  /*143e0*/  BRA `(.L_x_1081) ;  /* 0xffffff3c00087947 */ /* 0x000fea000383ffff */
.L_x_1090:
[----:B-1----:R-:W-:-:S04]  /*143f0*/  IMAD.U32 R3, RZ, RZ, UR6 ;  /* 0x00000006ff037e24 */ /* 0x002fc8000f8e00ff */
[----:B------:R1:W2:Y:S03]  /*14400*/  SYNCS.PHASECHK.TRANS64.TRYWAIT P2, [R3+URZ+0x16830], R0 ;  /* 0x01683000030075a7 */ /* 0x0002a6000804017f */
[----:B--2---:R-:W-:Y:S05]  /*14410*/  @!P2 NANOSLEEP.SYNCS 0x989680 ;  /* 0x009896800000a95d */ /* 0x004fea0003900000 */
[----:B------:R-:W2:Y:S02]  /*14420*/  @!P2 SYNCS.PHASECHK.TRANS64 P2, [R3+URZ+0x16830], R0 ;  /* 0x016830000300a5a7 */ /* 0x000ea4000804007f */
[----:B--2---:R-:W-:Y:S05]  /*14430*/  @!P2 BRA `(.L_x_1090) ;  /* 0xfffffffc00eca947 */ /* 0x004fea000383ffff */
[----:B------:R-:W-:Y:S05]  /*14440*/  BRA `(.L_x_1087) ;  /* 0xffffff5400a87947 */ /* 0x000fea000383ffff */
.L_x_1094:
[----:B-1----:R-:W-:-:S04]  /*14450*/  IMAD.U32 R3, RZ, RZ, UR6 ;  /* 0x00000006ff037e24 */ /* 0x002fc8000f8e00ff */
[----:B------:R1:W2:Y:S03]  /*14460*/  SYNCS.PHASECHK.TRANS64.TRYWAIT P2, [R3+URZ+0x16850], R0 ;  /* 0x01685000030075a7 */ /* 0x0002a6000804017f */
[----:B--2---:R-:W-:Y:S05]  /*14470*/  @!P2 NANOSLEEP.SYNCS 0x989680 ;  /* 0x009896800000a95d */ /* 0x004fea0003900000 */
[----:B------:R-:W2:Y:S02]  /*14480*/  @!P2 SYNCS.PHASECHK.TRANS64 P2, [R3+URZ+0x16850], R0 ;  /* 0x016850000300a5a7 */ /* 0x000ea4000804007f */
[----:B--2---:R-:W-:Y:S05]  /*14490*/  @!P2 BRA `(.L_x_1094) ;  /* 0xfffffffc00eca947 */ /* 0x004fea000383ffff */
[----:B------:R-:W-:Y:S05]  /*144a0*/  BRA `(.L_x_1091) ;  /* 0xffffff5800187947 */ /* 0x000fea000383ffff */
.L_x_1107:
[----:B-1----:R-:W-:-:S04]  /*144b0*/  IMAD.U32 R7, RZ, RZ, UR5 ;  /* 0x00000005ff077e24 */ /* 0x002fc8000f8e00ff */
[----:B------:R1:W2:Y:S03]  /*144c0*/  SYNCS.PHASECHK.TRANS64.TRYWAIT P0, [R7+URZ+0x16850], R4 ;  /* 0x01685004070075a7 */ /* 0x0002a6000800017f */
[----:B--2---:R-:W-:Y:S05]  /*144d0*/  @!P0 NANOSLEEP.SYNCS 0x989680 ;  /* 0x009896800000895d */ /* 0x004fea0003900000 */
[----:B------:R-:W2:Y:S02]  /*144e0*/  @!P0 SYNCS.PHASECHK.TRANS64 P0, [R7+URZ+0x16850], R4 ;  /* 0x01685004070085a7 */ /* 0x000ea4000800007f */
[----:B--2---:R-:W-:Y:S05]  /*144f0*/  @!P0 BRA `(.L_x_1107) ;  /* 0xfffffffc00ec8947 */ /* 0x004fea000383ffff */
[----:B------:R-:W-:Y:S05]  /*14500*/  BRA `(.L_x_1106) ;  /* 0xffffff8000a87947 */ /* 0x000fea000383ffff */
.L_x_1145:
        /* <DEDUP_REMOVED lines=11> */
.L_x_1238:
[----:B------:R-:W-:Y:S05]  /*145c0*/  BSYNC B0 ;  /* 0x0000000000007941 */ /* 0x000fea0003800000 */
.L_x_1237:
[----:B------:R-:W-:Y:S05]  /*145d0*/  BRA `(.L_x_1239) ;  /* 0xffffffbc005c7947 */ /* 0x000fea000383ffff */
.L_x_1147:
[----:B------:R-:W-:Y:S01]  /*145e0*/  BSSY B0, `(.L_x_1240) ;  /* 0x0000006000007945 */ /* 0x000fe20003800000 */
[----:B------:R-:W-:-:S07]  /*145f0*/  IMAD.MOV.U32 R15, RZ, RZ, -0x1 ;  /* 0xffffffffff0f7424 */ /* 0x000fce00078e00ff */
[----:B01----:R-:W-:Y:S05]  /*14600*/  WARPSYNC.COLLECTIVE R15, `(.L_x_1241) ;  /* 0x000000000f0c7348 */ /* 0x003fea0003c00000 */
[----:B------:R-:W-:Y:S02]  /*14610*/  ELECT P6, UR62, PT ;  /* 0x00000000003e782f */ /* 0x000fe400038c0000 */
[----:B------:R-:W-:Y:S01]  /*14620*/  MOV R14, UR62 ;  /* 0x0000003e000e7c02 */ /* 0x000fe20008000f00 */
[----:B01----:R-:W-:Y:S10]  /*14630*/  ENDCOLLECTIVE ;  /* 0x000000000000791b */ /* 0x003ff40003800000 */
.L_x_1241:
[----:B------:R-:W-:Y:S05]  /*14640*/  BSYNC B0 ;  /* 0x0000000000007941 */ /* 0x000fea0003800000 */
.L_x_1240:
[----:B------:R-:W-:Y:S05]  /*14650*/  BRA `(.L_x_1242) ;  /* 0xffffffbc00647947 */ /* 0x000fea000383ffff */
.L_x_1149:
[----:B0-----:R0:W2:Y:S02]  /*14660*/  SYNCS.PHASECHK.TRANS64.TRYWAIT P0, [R3+URZ+0x16840], R0 ;  /* 0x01684000030075a7 */ /* 0x0010a4000800017f */
[----:B--2---:R-:W-:Y:S05]  /*14670*/  @!P0 NANOSLEEP.SYNCS 0x989680 ;  /* 0x009896800000895d */ /* 0x004fea0003900000 */
[----:B------:R-:W2:Y:S02]  /*14680*/  @!P0 SYNCS.PHASECHK.TRANS64 P0, [R3+URZ+0x16840], R0 ;  /* 0x01684000030085a7 */ /* 0x000ea4000800007f */
[----:B--2---:R-:W-:Y:S05]  /*14690*/  @!P0 BRA `(.L_x_1149) ;  /* 0xfffffffc00f08947 */ /* 0x004fea000383ffff */
[----:B------:R-:W-:Y:S05]  /*146a0*/  BRA `(.L_x_1243) ;  /* 0xffffffbc00c07947 */ /* 0x000fea000383ffff */
.L_x_1153:
[----:B------:R-:W2:Y:S01]  /*146b0*/  LDL.LU R11, [R1+0x10] ;  /* 0x00001000010b7983 */ /* 0x000ea20000300800 */
[----:B------:R-:W-:Y:S02]  /*146c0*/  IMAD.MOV.U32 R3, RZ, RZ, R12 ;  /* 0x000000ffff037224 */ /* 0x000fe400078e000c */
[----:B------:R-:W-:Y:S02]  /*146d0*/  IMAD.MOV.U32 R13, RZ, RZ, R4 ;  /* 0x000000ffff0d7224 */ /* 0x000fe400078e0004 */
[----:B------:R-:W-:Y:S02]  /*146e0*/  IMAD.MOV.U32 R12, RZ, RZ, RZ ;  /* 0x000000ffff0c7224 */ /* 0x000fe400078e00ff */
[----:B------:R-:W-:Y:S02]  /*146f0*/  IMAD.MOV.U32 R15, RZ, RZ, -0x1 ;  /* 0xffffffffff0f7424 */ /* 0x000fe400078e00ff */
[----:B------:R-:W-:Y:S02]  /*14700*/  IMAD.IADD R3, R21, 0x1, R3 ;  /* 0x0000000115037824 */ /* 0x000fe400078e0203 */
[----:B--2---:R-:W-:-:S02]  /*14710*/  IMAD R6, R11, R9, RZ ;  /* 0x000000090b067224 */ /* 0x004fc400078e02ff */
[----:B------:R-:W-:-:S03]  /*14720*/  IMAD.MOV.U32 R11, RZ, RZ, 0x181f ;  /* 0x0000181fff0b7424 */ /* 0x000fc600078e00ff */
[----:B------:R-:W-:-:S13]  /*14730*/  ISETP.GE.AND P1, PT, R3, R6, PT ;  /* 0x000000060300720c */ /* 0x000fda0003f26270 */
[----:B-----5:R-:W-:Y:S05]  /*14740*/  WARPSYNC.COLLECTIVE R15, `(.L_x_1244) ;  /* 0x000000000f087348 */ /* 0x020fea0003c00000 */
[----:B------:R0:W1:Y:S02]  /*14750*/  SHFL.IDX P6, R14, R13, R12, R11 ;  /* 0x0000000c0d0e7389 */ /* 0x00006400000c000b */
[----:B01---5:R-:W-:Y:S01]  /*14760*/  ENDCOLLECTIVE ;  /* 0x000000000000791b */ /* 0x023fe20003800000 */
.L_x_1244:
[----:B------:R-:W-:Y:S02]  /*14770*/  IMAD.MOV.U32 R13, RZ, RZ, R0 ;  /* 0x000000ffff0d7224 */ /* 0x000fe400078e0000 */
[----:B------:R-:W-:-:S07]  /*14780*/  IMAD.MOV.U32 R7, RZ, RZ, R14 ;  /* 0x000000ffff077224 */ /* 0x000fce00078e000e */
[----:B------:R-:W-:Y:S05]  /*14790*/  WARPSYNC.COLLECTIVE R15, `(.L_x_1245) ;  /* 0x000000000f087348 */ /* 0x000fea0003c00000 */
[----:B------:R0:W1:Y:S02]  /*147a0*/  SHFL.IDX P6, R14, R13, R12, R11 ;  /* 0x0000000c0d0e7389 */ /* 0x00006400000c000b */
[----:B01----:R-:W-:Y:S01]  /*147b0*/  ENDCOLLECTIVE ;  /* 0x000000000000791b */ /* 0x003fe20003800000 */
.L_x_1245:
[----:B------:R-:W-:Y:S02]  /*147c0*/  IMAD.MOV.U32 R13, RZ, RZ, R4 ;  /* 0x000000ffff0d7224 */ /* 0x000fe400078e0004 */
[----:B------:R-:W-:Y:S02]  /*147d0*/  IMAD.MOV.U32 R12, RZ, RZ, 0x1 ;  /* 0x00000001ff0c7424 */ /* 0x000fe400078e00ff */
[----:B------:R-:W-:-:S07]  /*147e0*/  IMAD.MOV.U32 R8, RZ, RZ, R14 ;  /* 0x000000ffff087224 */ /* 0x000fce00078e000e */
[----:B------:R-:W-:Y:S05]  /*147f0*/  WARPSYNC.COLLECTIVE R15, `(.L_x_1246) ;  /* 0x000000000f087348 */ /* 0x000fea0003c00000 */
[----:B------:R0:W1:Y:S02]  /*14800*/  SHFL.IDX P6, R14, R13, R12, R11 ;  /* 0x0000000c0d0e7389 */ /* 0x00006400000c000b */
[----:B01----:R-:W-:Y:S01]  /*14810*/  ENDCOLLECTIVE ;  /* 0x000000000000791b */ /* 0x003fe20003800000 */
.L_x_1246:
        /* <DEDUP_REMOVED lines=14> */
.L_x_1247:
[----:B------:R-:W-:Y:S02]  /*14900*/  IMAD.MOV.U32 R13, RZ, RZ, R4 ;  /* 0x000000ffff0d7224 */ /* 0x000fe400078e0004 */
[----:B------:R-:W-:Y:S02]  /*14910*/  IMAD.MOV.U32 R12, RZ, RZ, 0x2 ;  /* 0x00000002ff0c7424 */ /* 0x000fe400078e00ff */
[----:B------:R-:W-:-:S07]  /*14920*/  IMAD.MOV.U32 R8, RZ, RZ, R14 ;  /* 0x000000ffff087224 */ /* 0x000fce00078e000e */
[----:B------:R-:W-:Y:S05]  /*14930*/  WARPSYNC.COLLECTIVE R15, `(.L_x_1248) ;  /* 0x000000000f087348 */ /* 0x000fea0003c00000 */
[----:B------:R0:W1:Y:S02]  /*14940*/  SHFL.IDX P6, R14, R13, R12, R11 ;  /* 0x0000000c0d0e7389 */ /* 0x00006400000c000b */
[----:B01----:R-:W-:Y:S01]  /*14950*/  ENDCOLLECTIVE ;  /* 0x000000000000791b */ /* 0x003fe20003800000 */
.L_x_1248:
        /* <DEDUP_REMOVED lines=14> */
.L_x_1249:
[----:B------:R-:W-:Y:S02]  /*14a40*/  IMAD.MOV.U32 R13, RZ, RZ, R4 ;  /* 0x000000ffff0d7224 */ /* 0x000fe400078e0004 */
[----:B------:R-:W-:Y:S02]  /*14a50*/  IMAD.MOV.U32 R12, RZ, RZ, 0x3 ;  /* 0x00000003ff0c7424 */ /* 0x000fe400078e00ff */
[----:B------:R-:W-:-:S07]  /*14a60*/  IMAD.MOV.U32 R8, RZ, RZ, R14 ;  /* 0x000000ffff087224 */ /* 0x000fce00078e000e */
[----:B------:R-:W-:Y:S05]  /*14a70*/  WARPSYNC.COLLECTIVE R15, `(.L_x_1250) ;  /* 0x000000000f087348 */ /* 0x000fea0003c00000 */
[----:B------:R0:W1:Y:S02]  /*14a80*/  SHFL.IDX P6, R14, R13, R12, R11 ;  /* 0x0000000c0d0e7389 */ /* 0x00006400000c000b */
[----:B01----:R-:W-:Y:S01]  /*14a90*/  ENDCOLLECTIVE ;  /* 0x000000000000791b */ /* 0x003fe20003800000 */
.L_x_1250:
        /* <DEDUP_REMOVED lines=14> */
.L_x_1251:
[----:B------:R-:W-:Y:S02]  /*14b80*/  IMAD.MOV.U32 R13, RZ, RZ, R4 ;  /* 0x000000ffff0d7224 */ /* 0x000fe400078e0004 */
[----:B------:R-:W-:Y:S02]  /*14b90*/  IMAD.MOV.U32 R12, RZ, RZ, 0x4 ;  /* 0x00000004ff0c7424 */ /* 0x000fe400078e00ff */
[----:B------:R-:W-:-:S07]  /*14ba0*/  IMAD.MOV.U32 R8, RZ, RZ, R14 ;  /* 0x000000ffff087224 */ /* 0x000fce00078e000e */
[----:B------:R-:W-:Y:S05]  /*14bb0*/  WARPSYNC.COLLECTIVE R15, `(.L_x_1252) ;  /* 0x000000000f087348 */ /* 0x000fea0003c00000 */
[----:B------:R0:W1:Y:S02]  /*14bc0*/  SHFL.IDX P6, R14, R13, R12, R11 ;  /* 0x0000000c0d0e7389 */ /* 0x00006400000c000b */
[----:B01----:R-:W-:Y:S01]  /*14bd0*/  ENDCOLLECTIVE ;  /* 0x000000000000791b */ /* 0x003fe20003800000 */
.L_x_1252:
        /* <DEDUP_REMOVED lines=14> */
.L_x_1253:
[----:B------:R-:W-:Y:S02]  /*14cc0*/  IMAD.MOV.U32 R13, RZ, RZ, R4 ;  /* 0x000000ffff0d7224 */ /* 0x000fe400078e0004 */
[----:B------:R-:W-:Y:S02]  /*14cd0*/  IMAD.MOV.U32 R12, RZ, RZ, 0x5 ;  /* 0x00000005ff0c7424 */ /* 0x000fe400078e00ff */
[----:B------:R-:W-:-:S07]  /*14ce0*/  IMAD.MOV.U32 R8, RZ, RZ, R14 ;  /* 0x000000ffff087224 */ /* 0x000fce00078e000e */
[----:B------:R-:W-:Y:S05]  /*14cf0*/  WARPSYNC.COLLECTIVE R15, `(.L_x_1254) ;  /* 0x000000000f087348 */ /* 0x000fea0003c00000 */
[----:B------:R0:W1:Y:S02]  /*14d00*/  SHFL.IDX P6, R14, R13, R12, R11 ;  /* 0x0000000c0d0e7389 */ /* 0x00006400000c000b */
[----:B01----:R-:W-:Y:S01]  /*14d10*/  ENDCOLLECTIVE ;  /* 0x000000000000791b */ /* 0x003fe20003800000 */
.L_x_1254:
        /* <DEDUP_REMOVED lines=14> */
.L_x_1255:
[----:B------:R-:W-:Y:S02]  /*14e00*/  IMAD.MOV.U32 R13, RZ, RZ, R4 ;  /* 0x000000ffff0d7224 */ /* 0x000fe400078e0004 */
[----:B------:R-:W-:Y:S02]  /*14e10*/  IMAD.MOV.U32 R12, RZ, RZ, 0x6 ;  /* 0x00000006ff0c7424 */ /* 0x000fe400078e00ff */
[----:B------:R-:W-:-:S07]  /*14e20*/  IMAD.MOV.U32 R8, RZ, RZ, R14 ;  /* 0x000000ffff087224 */ /* 0x000fce00078e000e */
[----:B------:R-:W-:Y:S05]  /*14e30*/  WARPSYNC.COLLECTIVE R15, `(.L_x_1256) ;  /* 0x000000000f087348 */ /* 0x000fea0003c00000 */
[----:B------:R0:W1:Y:S02]  /*14e40*/  SHFL.IDX P6, R14, R13, R12, R11 ;  /* 0x0000000c0d0e7389 */ /* 0x00006400000c000b */
[----:B01----:R-:W-:Y:S01]  /*14e50*/  ENDCOLLECTIVE ;  /* 0x000000000000791b */ /* 0x003fe20003800000 */
.L_x_1256:
        /* <DEDUP_REMOVED lines=14> */
.L_x_1257:
[----:B------:R-:W-:Y:S02]  /*14f40*/  IMAD.MOV.U32 R13, RZ, RZ, R4 ;  /* 0x000000ffff0d7224 */ /* 0x000fe400078e0004 */
[----:B------:R-:W-:Y:S02]  /*14f50*/  IMAD.MOV.U32 R12, RZ, RZ, 0x7 ;  /* 0x00000007ff0c7424 */ /* 0x000fe400078e00ff */
[----:B------:R-:W-:-:S07]  /*14f60*/  IMAD.MOV.U32 R8, RZ, RZ, R14 ;  /* 0x000000ffff087224 */ /* 0x000fce00078e000e */
[----:B------:R-:W-:Y:S05]  /*14f70*/  WARPSYNC.COLLECTIVE R15, `(.L_x_1258) ;  /* 0x000000000f087348 */ /* 0x000fea0003c00000 */
[----:B------:R0:W1:Y:S02]  /*14f80*/  SHFL.IDX P6, R14, R13, R12, R11 ;  /* 0x0000000c0d0e7389 */ /* 0x00006400000c000b */
[----:B01----:R-:W-:Y:S01]  /*14f90*/  ENDCOLLECTIVE ;  /* 0x000000000000791b */ /* 0x003fe20003800000 */
.L_x_1258:
[----:B------:R-:W-:-:S05]  /*14fa0*/  @!P1 LEA R8, P2, R20, R8, 0x1 ;  /* 0x0000000814089211 */ /* 0x000fca00078408ff */
[----:B------:R-:W-:-:S04]  /*14fb0*/  @!P1 IMAD.X R7, RZ, RZ, R7, P2 ;  /* 0x000000ffff079224 */ /* 0x000fc800010e0607 */
[----:B------:R-:W-:Y:S02]  /*14fc0*/  @!P1 IMAD.MOV.U32 R9, RZ, RZ, R7 ;  /* 0x000000ffff099224 */ /* 0x000fe400078e0007 */
[----:B------:R-:W-:Y:S02]  /*14fd0*/  IMAD.MOV.U32 R13, RZ, RZ, R0 ;  /* 0x000000ffff0d7224 */ /* 0x000fe400078e0000 */
[----:B------:R-:W-:Y:S01]  /*14fe0*/  VIADD R7, R3, 0x70 ;  /* 0x0000007003077836 */ /* 0x000fe20000000000 */
[----:B------:R-:W-:Y:S01]  /*14ff0*/  @!PT LDS RZ, [RZ] ;  /* 0x00000000fffff984 */ /* 0x000fe20000000800 */
[----:B------:R-:W-:Y:S01]  /*15000*/  @!PT LDS RZ, [RZ] ;  /* 0x00000000fffff984 */ /* 0x000fe20000000800 */
[----:B------:R-:W-:Y:S01]  /*15010*/  @!PT LDS RZ, [RZ] ;  /* 0x00000000fffff984 */ /* 0x000fe20000000800 */
[----:B------:R0:W-:Y:S04]  /*15020*/  @!P1 LDGSTS.E.BYPASS.LTC128B.128 [R10+0xb400], desc[UR50][R8.64], !P0 ;  /* 0x0b400000080a9fae */ /* 0x0001e8000c101d72 */
[----:B------:R-:W-:Y:S01]  /*15030*/  ISETP.GE.AND P1, PT, R7, R6, PT ;  /* 0x000000060700720c */ /* 0x000fe20003f26270 */
[----:B------:R-:W-:-:S02]  /*15040*/  VIADD R7, R3, 0x80 ;  /* 0x0000008003077836 */ /* 0x000fc40000000000 */
[----:B------:R-:W-:-:S10]  /*15050*/  IMAD.MOV.U32 R4, RZ, RZ, R14 ;  /* 0x000000ffff047224 */ /* 0x000fd400078e000e */
[----:B0-----:R-:W-:Y:S05]  /*15060*/  WARPSYNC.COLLECTIVE R15, `(.L_x_1259) ;  /* 0x000000000f087348 */ /* 0x001fea0003c00000 */
[----:B------:R1:W2:Y:S02]  /*15070*/  SHFL.IDX P6, R14, R13, R12, R11 ;  /* 0x0000000c0d0e7389 */ /* 0x0002a400000c000b */
[----:B012---:R-:W-:Y:S01]  /*15080*/  ENDCOLLECTIVE ;  /* 0x000000000000791b */ /* 0x007fe20003800000 */
.L_x_1259:
[----:B------:R-:W-:Y:S01]  /*15090*/  ISETP.GE.AND P2, PT, R7, R6, PT ;  /* 0x000000060700720c */ /* 0x000fe20003f46270 */
[----:B------:R-:W-:Y:S02]  /*150a0*/  IMAD.MOV.U32 R13, RZ, RZ, R2 ;  /* 0x000000ffff0d7224 */ /* 0x000fe400078e0002 */
[----:B------:R-:W-:Y:S02]  /*150b0*/  IMAD.MOV.U32 R12, RZ, RZ, RZ ;  /* 0x000000ffff0c7224 */ /* 0x000fe400078e00ff */
[----:B------:R-:W-:-:S08]  /*150c0*/  IMAD.MOV.U32 R8, RZ, RZ, R14 ;  /* 0x000000ffff087224 */ /* 0x000fd000078e000e */
[----:B------:R-:W-:Y:S05]  /*150d0*/  WARPSYNC.COLLECTIVE R15, `(.L_x_1260) ;  /* 0x000000000f087348 */ /* 0x000fea0003c00000 */
[----:B------:R0:W1:Y:S02]  /*150e0*/  SHFL.IDX P6, R14, R13, R12, R11 ;  /* 0x0000000c0d0e7389 */ /* 0x00006400000c000b */
[----:B01----:R-:W-:Y:S01]  /*150f0*/  ENDCOLLECTIVE ;  /* 0x000000000000791b */ /* 0x003fe20003800000 */
.L_x_1260:
        /* <DEDUP_REMOVED lines=12> */
.L_x_1261:
[----:B------:R-:W-:Y:S02]  /*151c0*/  IMAD.MOV.U32 R13, RZ, RZ, R2 ;  /* 0x000000ffff0d7224 */ /* 0x000fe400078e0002 */
[----:B------:R-:W-:Y:S02]  /*151d0*/  IMAD.MOV.U32 R12, RZ, RZ, 0x1 ;  /* 0x00000001ff0c7424 */ /* 0x000fe400078e00ff */
[----:B------:R-:W-:-:S07]  /*151e0*/  IMAD.MOV.U32 R7, RZ, RZ, R14 ;  /* 0x000000ffff077224 */ /* 0x000fce00078e000e */
[----:B------:R-:W-:Y:S05]  /*151f0*/  WARPSYNC.COLLECTIVE R15, `(.L_x_1262) ;  /* 0x000000000f087348 */ /* 0x000fea0003c00000 */
[----:B------:R0:W1:Y:S02]  /*15200*/  SHFL.IDX P6, R14, R13, R12, R11 ;  /* 0x0000000c0d0e7389 */ /* 0x00006400000c000b */
[----:B01----:R-:W-:Y:S01]  /*15210*/  ENDCOLLECTIVE ;  /* 0x000000000000791b */ /* 0x003fe20003800000 */
.L_x_1262:
[----:B------:R-:W-:Y:S01]  /*15220*/  @!P2 LEA R8, P1, R20, R7, 0x1 ;  /* 0x000000071408a211 */ /* 0x000fe200078208ff */
[----:B------:R-:W-:-:S04]  /*15230*/  VIADD R7, R3, 0x90 ;  /* 0x0000009003077836 */ /* 0x000fc80000000000 */
        /* <DEDUP_REMOVED lines=11> */
.L_x_1263:
[----:B------:R-:W-:Y:S02]  /*152f0*/  IMAD.MOV.U32 R13, RZ, RZ, R2 ;  /* 0x000000ffff0d7224 */ /* 0x000fe400078e0002 */
[----:B------:R-:W-:Y:S01]  /*15300*/  IMAD.MOV.U32 R12, RZ, RZ, 0x2 ;  /* 0x00000002ff0c7424 */ /* 0x000fe200078e00ff */
[----:B------:R-:W-:-:S05]  /*15310*/  @!P1 LEA R14, P2, R20, R14, 0x1 ;  /* 0x0000000e140e9211 */ /* 0x000fca00078408ff */
[----:B------:R-:W-:-:S08]  /*15320*/  @!P1 IMAD.MOV.U32 R8, RZ, RZ, R14 ;  /* 0x000000ffff089224 */ /* 0x000fd000078e000e */
[----:B------:R-:W-:Y:S05]  /*15330*/  WARPSYNC.COLLECTIVE R15, `(.L_x_1264) ;  /* 0x000000000f087348 */ /* 0x000fea0003c00000 */
[----:B------:R0:W1:Y:S02]  /*15340*/  SHFL.IDX P6, R14, R13, R12, R11 ;  /* 0x0000000c0d0e7389 */ /* 0x00006400000c000b */
[----:B01----:R-:W-:Y:S01]  /*15350*/  ENDCOLLECTIVE ;  /* 0x000000000000791b */ /* 0x003fe20003800000 */
.L_x_1264:
[----:B------:R-:W-:-:S04]  /*15360*/  @!P1 IMAD.X R7, RZ, RZ, R0, P2 ;  /* 0x000000ffff079224 */ /* 0x000fc800010e0600 */
[----:B------:R-:W-:Y:S02]  /*15370*/  @!P1 IMAD.MOV.U32 R9, RZ, RZ, R7 ;  /* 0x000000ffff099224 */ /* 0x000fe400078e0007 */
[----:B------:R-:W-:-:S03]  /*15380*/  VIADD R7, R3, 0xa0 ;  /* 0x000000a003077836 */ /* 0x000fc60000000000 */
[----:B------:R-:W-:Y:S01]  /*15390*/  @!PT LDS RZ, [RZ] ;  /* 0x00000000fffff984 */ /* 0x000fe20000000800 */
[----:B------:R-:W-:Y:S01]  /*153a0*/  @!PT LDS RZ, [RZ] ;  /* 0x00000000fffff984 */ /* 0x000fe20000000800 */
[----:B------:R-:W-:Y:S01]  /*153b0*/  @!PT LDS RZ, [RZ] ;  /* 0x00000000fffff984 */ /* 0x000fe20000000800 */
[----:B------:R0:W-:Y:S02]  /*153c0*/  @!P1 LDGSTS.E.BYPASS.LTC128B.128 [R10+0xcc00], desc[UR50][R8.64], !P0 ;  /* 0x0cc00000080a9fae */ /* 0x0001e4000c101d72 */
[----:B------:R-:W-:Y:S01]  /*153d0*/  ISETP.GE.AND P1, PT, R7, R6, PT ;  /* 0x000000060700720c */ /* 0x000fe20003f26270 */
[----:B------:R-:W-:Y:S02]  /*153e0*/  IMAD.MOV.U32 R13, RZ, RZ, R5 ;  /* 0x000000ffff0d7224 */ /* 0x000fe400078e0005 */
[----:B------:R-:W-:-:S10]  /*153f0*/  IMAD.MOV.U32 R0, RZ, RZ, R14 ;  /* 0x000000ffff007224 */ /* 0x000fd400078e000e */
[----:B0-----:R-:W-:Y:S05]  /*15400*/  WARPSYNC.COLLECTIVE R15, `(.L_x_1265) ;  /* 0x000000000f087348 */ /* 0x001fea0003c00000 */
[----:B------:R1:W2:Y:S02]  /*15410*/  SHFL.IDX P6, R14, R13, R12, R11 ;  /* 0x0000000c0d0e7389 */ /* 0x0002a400000c000b */
[----:B012---:R-:W-:Y:S01]  /*15420*/  ENDCOLLECTIVE ;  /* 0x000000000000791b */ /* 0x007fe20003800000 */
.L_x_1265:
[----:B------:R-:W-:Y:S02]  /*15430*/  IMAD.MOV.U32 R13, RZ, RZ, R2 ;  /* 0x000000ffff0d7224 */ /* 0x000fe400078e0002 */
[----:B------:R-:W-:Y:S01]  /*15440*/  IMAD.MOV.U32 R12, RZ, RZ, 0x3 ;  /* 0x00000003ff0c7424 */ /* 0x000fe200078e00ff */
[----:B------:R-:W-:-:S13]  /*15450*/  @!P1 LEA R8, P2, R20, R14, 0x1 ;  /* 0x0000000e14089211 */ /* 0x000fda00078408ff */
[----:B------:R-:W-:Y:S05]  /*15460*/  WARPSYNC.COLLECTIVE R15, `(.L_x_1266) ;  /* 0x000000000f087348 */ /* 0x000fea0003c00000 */
[----:B------:R0:W1:Y:S02]  /*15470*/  SHFL.IDX P6, R14, R13, R12, R11 ;  /* 0x0000000c0d0e7389 */ /* 0x00006400000c000b */
[----:B01----:R-:W-:Y:S01]  /*15480*/  ENDCOLLECTIVE ;  /* 0x000000000000791b */ /* 0x003fe20003800000 */
.L_x_1266:
        /* <DEDUP_REMOVED lines=10> */
.L_x_1267:
[----:B------:R-:W-:Y:S05]  /*15530*/  BRA `(.L_x_1268) ;  /* 0xffffffbc00e47947 */ /* 0x000fea000383ffff */
.L_x_1156:
[----:B0-----:R0:W1:Y:S02]  /*15540*/  SYNCS.PHASECHK.TRANS64.TRYWAIT P0, [R22+URZ+0x16820], R3 ;  /* 0x01682003160075a7 */ /* 0x001064000800017f */
[----:B-1----:R-:W-:Y:S05]  /*15550*/  @!P0 NANOSLEEP.SYNCS 0x989680 ;  /* 0x009896800000895d */ /* 0x002fea0003900000 */
[----:B------:R-:W1:Y:S02]  /*15560*/  @!P0 SYNCS.PHASECHK.TRANS64 P0, [R22+URZ+0x16820], R3 ;  /* 0x01682003160085a7 */ /* 0x000e64000800007f */
[----:B-1----:R-:W-:Y:S05]  /*15570*/  @!P0 BRA `(.L_x_1156) ;  /* 0xfffffffc00f08947 */ /* 0x002fea000383ffff */
[----:B------:R-:W-:Y:S05]  /*15580*/  BRA `(.L_x_1269) ;  /* 0xffffffc000507947 */ /* 0x000fea000383ffff */
.L_x_1165:
[----:B-1----:R1:W2:Y:S02]  /*15590*/  SYNCS.PHASECHK.TRANS64.TRYWAIT P0, [R2+URZ+0x16840], R3 ;  /* 0x01684003020075a7 */ /* 0x0022a4000800017f */
[----:B--2---:R-:W-:Y:S05]  /*155a0*/  @!P0 NANOSLEEP.SYNCS 0x989680 ;  /* 0x009896800000895d */ /* 0x004fea0003900000 */
[----:B------:R-:W2:Y:S02]  /*155b0*/  @!P0 SYNCS.PHASECHK.TRANS64 P0, [R2+URZ+0x16840], R3 ;  /* 0x01684003020085a7 */ /* 0x000ea4000800007f */
[----:B--2---:R-:W-:Y:S05]  /*155c0*/  @!P0 BRA `(.L_x_1165) ;  /* 0xfffffffc00f08947 */ /* 0x004fea000383ffff */
[----:B------:R-:W-:Y:S05]  /*155d0*/  BRA `(.L_x_1270) ;  /* 0xffffffc000fc7947 */ /* 0x000fea000383ffff */
.L_x_1170:
[----:B0-----:R0:W1:Y:S02]  /*155e0*/  SYNCS.PHASECHK.TRANS64.TRYWAIT P0, [R3+URZ+0x60], R2 ;  /* 0x00006002030075a7 */ /* 0x001064000800017f */
[----:B-1----:R-:W-:Y:S05]  /*155f0*/  @!P0 NANOSLEEP.SYNCS 0x989680 ;  /* 0x009896800000895d */ /* 0x002fea0003900000 */
[----:B------:R-:W1:Y:S02]  /*15600*/  @!P0 SYNCS.PHASECHK.TRANS64 P0, [R3+URZ+0x60], R2 ;  /* 0x00006002030085a7 */ /* 0x000e64000800007f */
[----:B-1----:R-:W-:Y:S05]  /*15610*/  @!P0 BRA `(.L_x_1170) ;  /* 0xfffffffc00f08947 */ /* 0x002fea000383ffff */
[----:B------:R-:W-:Y:S05]  /*15620*/  BRA `(.L_x_1271) ;  /* 0xffffffc400887947 */ /* 0x000fea000383ffff */
.L_x_1178:
[----:B-1----:R1:W2:Y:S02]  /*15630*/  SYNCS.PHASECHK.TRANS64.TRYWAIT P0, [R2+URZ+0x16840], R3 ;  /* 0x01684003020075a7 */ /* 0x0022a4000800017f */
[----:B--2---:R-:W-:Y:S05]  /*15640*/  @!P0 NANOSLEEP.SYNCS 0x989680 ;  /* 0x009896800000895d */ /* 0x004fea0003900000 */
[----:B------:R-:W2:Y:S02]  /*15650*/  @!P0 SYNCS.PHASECHK.TRANS64 P0, [R2+URZ+0x16840], R3 ;  /* 0x01684003020085a7 */ /* 0x000ea4000800007f */
[----:B--2---:R-:W-:Y:S05]  /*15660*/  @!P0 BRA `(.L_x_1178) ;  /* 0xfffffffc00f08947 */ /* 0x004fea000383ffff */
[----:B------:R-:W-:Y:S05]  /*15670*/  BRA `(.L_x_1272) ;  /* 0xffffffc800cc7947 */ /* 0x000fea000383ffff */
.L_x_1183:
[----:B0-----:R0:W1:Y:S02]  /*15680*/  SYNCS.PHASECHK.TRANS64.TRYWAIT P0, [R10+URZ+0x60], R3 ;  /* 0x000060030a0075a7 */ /* 0x001064000800017f */
[----:B-1----:R-:W-:Y:S05]  /*15690*/  @!P0 NANOSLEEP.SYNCS 0x989680 ;  /* 0x009896800000895d */ /* 0x002fea0003900000 */
[----:B------:R-:W1:Y:S02]  /*156a0*/  @!P0 SYNCS.PHASECHK.TRANS64 P0, [R10+URZ+0x60], R3 ;  /* 0x000060030a0085a7 */ /* 0x000e64000800007f */
[----:B-1----:R-:W-:Y:S05]  /*156b0*/  @!P0 BRA `(.L_x_1183) ;  /* 0xfffffffc00f08947 */ /* 0x002fea000383ffff */
[----:B------:R-:W-:Y:S05]  /*156c0*/  BRA `(.L_x_1273) ;  /* 0xffffffcc00587947 */ /* 0x000fea000383ffff */
.L_x_1191:
[----:B-1----:R1:W2:Y:S02]  /*156d0*/  SYNCS.PHASECHK.TRANS64.TRYWAIT P0, [R2+URZ+0x16840], R3 ;  /* 0x01684003020075a7 */ /* 0x0022a4000800017f */
[----:B--2---:R-:W-:Y:S05]  /*156e0*/  @!P0 NANOSLEEP.SYNCS 0x989680 ;  /* 0x009896800000895d */ /* 0x004fea0003900000 */
[----:B------:R-:W2:Y:S02]  /*156f0*/  @!P0 SYNCS.PHASECHK.TRANS64 P0, [R2+URZ+0x16840], R3 ;  /* 0x01684003020085a7 */ /* 0x000ea4000800007f */
[----:B--2---:R-:W-:Y:S05]  /*15700*/  @!P0 BRA `(.L_x_1191) ;  /* 0xfffffffc00f08947 */ /* 0x004fea000383ffff */
[----:B------:R-:W-:Y:S05]  /*15710*/  BRA `(.L_x_1274) ;  /* 0xffffffd000687947 */ /* 0x000fea000383ffff */
.L_x_1196:
[----:B0-----:R0:W1:Y:S02]  /*15720*/  SYNCS.PHASECHK.TRANS64.TRYWAIT P0, [R7+URZ+0x60], R2 ;  /* 0x00006002070075a7 */ /* 0x001064000800017f */
[----:B-1----:R-:W-:Y:S05]  /*15730*/  @!P0 NANOSLEEP.SYNCS 0x989680 ;  /* 0x009896800000895d */ /* 0x002fea0003900000 */
[----:B------:R-:W1:Y:S02]  /*15740*/  @!P0 SYNCS.PHASECHK.TRANS64 P0, [R7+URZ+0x60], R2 ;  /* 0x00006002070085a7 */ /* 0x000e64000800007f */
[----:B-1----:R-:W-:Y:S05]  /*15750*/  @!P0 BRA `(.L_x_1196) ;  /* 0xfffffffc00f08947 */ /* 0x002fea000383ffff */
[----:B------:R-:W-:Y:S05]  /*15760*/  BRA `(.L_x_1275) ;  /* 0xffffffd000f87947 */ /* 0x000fea000383ffff */
.L_x_1206:
[----:B0-----:R0:W1:Y:S02]  /*15770*/  SYNCS.PHASECHK.TRANS64.TRYWAIT P0, [R3+URZ+0x16860], R0 ;  /* 0x01686000030075a7 */ /* 0x001064000800017f */
[----:B-1----:R-:W-:Y:S05]  /*15780*/  @!P0 NANOSLEEP.SYNCS 0x989680 ;  /* 0x009896800000895d */ /* 0x002fea0003900000 */
[----:B------:R-:W1:Y:S02]  /*15790*/  @!P0 SYNCS.PHASECHK.TRANS64 P0, [R3+URZ+0x16860], R0 ;  /* 0x01686000030085a7 */ /* 0x000e64000800007f */
[----:B-1----:R-:W-:Y:S05]  /*157a0*/  @!P0 BRA `(.L_x_1206) ;  /* 0xfffffffc00f08947 */ /* 0x002fea000383ffff */
[----:B------:R-:W-:Y:S05]  /*157b0*/  BRA `(.L_x_1276) ;  /* 0xffffffd400f47947 */ /* 0x000fea000383ffff */
.L_x_1212:
        /* <DEDUP_REMOVED lines=8> */
.L_x_1278:
[----:B------:R-:W-:Y:S05]  /*15840*/  BSYNC B0 ;  /* 0x0000000000007941 */ /* 0x000fea0003800000 */
.L_x_1277:
        /* <DEDUP_REMOVED lines=9> */
.L_x_1279:
[----:B------:R-:W-:Y:S02]  /*158e0*/  ULDC UR4, c[0x0][0xc3c] ;  /* 0x00030f0000047ab9 */ /* 0x000fe40000000800 */
[----:B------:R-:W-:-:S13]  /*158f0*/  ISETP.GE.OR P1, PT, R7, UR4, !P0 ;  /* 0x0000000407007c0c */ /* 0x000fda000c726670 */
[----:B------:R-:W0:Y:S01]  /*15900*/  @!P1 LDC.64 R2, c[0x0][0xc80] ;  /* 0x00032000ff029b82 */ /* 0x000e220000000a00 */
[----:B------:R-:W-:Y:S02]  /*15910*/  IMAD.MOV.U32 R17, RZ, RZ, RZ ;  /* 0x000000ffff117224 */ /* 0x000fe400078e00ff */
[----:B------:R-:W-:Y:S02]  /*15920*/  IMAD.MOV.U32 R11, RZ, RZ, RZ ;  /* 0x000000ffff0b7224 */ /* 0x000fe400078e00ff */
[----:B------:R-:W-:Y:S02]  /*15930*/  IMAD.MOV.U32 R5, RZ, RZ, R14 ;  /* 0x000000ffff057224 */ /* 0x000fe400078e000e */
[----:B0-----:R-:W-:-:S06]  /*15940*/  @!P1 IMAD.WIDE R2, R7, 0x4, R2 ;  /* 0x0000000407029825 */ /* 0x001fcc00078e0202 */
[----:B------:R-:W2:Y:S01]  /*15950*/  @!P1 LDG.E R2, desc[UR50][R2.64] ;  /* 0x0000003202029981 */ /* 0x000ea2000c1e1900 */
        /* <DEDUP_REMOVED lines=10> */
.L_x_1280:
[----:B------:R-:W-:Y:S01]  /*15a00*/  IMAD.MOV.U32 R12, RZ, RZ, 0x2 ;  /* 0x00000002ff0c7424 */ /* 0x000fe200078e00ff */
[----:B------:R-:W-:-:S05]  /*15a10*/  SEL R4, R14, RZ, P1 ;  /* 0x000000ff0e047207 */ /* 0x000fca0000800000 */
[----:B------:R-:W-:-:S04]  /*15a20*/  IMAD.IADD R4, R17, 0x1, R4 ;  /* 0x0000000111047824 */ /* 0x000fc800078e0204 */
[----:B------:R-:W-:-:S07]  /*15a30*/  IMAD.MOV.U32 R13, RZ, RZ, R4 ;  /* 0x000000ffff0d7224 */ /* 0x000fce00078e0004 */
[----:B------:R-:W-:Y:S05]  /*15a40*/  WARPSYNC.COLLECTIVE R15, `(.L_x_1281) ;  /* 0x000000000f087348 */ /* 0x000fea0003c00000 */
[----:B------:R0:W1:Y:S02]  /*15a50*/  SHFL.UP P6, R14, R13, R12, R11 ;  /* 0x0400000c0d0e7389 */ /* 0x00006400000c000b */
[----:B01----:R-:W-:Y:S01]  /*15a60*/  ENDCOLLECTIVE ;  /* 0x000000000000791b */ /* 0x003fe20003800000 */
.L_x_1281:
[----:B------:R-:W-:Y:S01]  /*15a70*/  IMAD.MOV.U32 R12, RZ, RZ, 0x4 ;  /* 0x00000004ff0c7424 */ /* 0x000fe200078e00ff */
[----:B------:R-:W-:-:S05]  /*15a80*/  SEL R3, R14, RZ, P2 ;  /* 0x000000ff0e037207 */ /* 0x000fca0001000000 */
[----:B------:R-:W-:-:S04]  /*15a90*/  IMAD.IADD R6, R4, 0x1, R3 ;  /* 0x0000000104067824 */ /* 0x000fc800078e0203 */
[----:B------:R-:W-:-:S07]  /*15aa0*/  IMAD.MOV.U32 R13, RZ, RZ, R6 ;  /* 0x000000ffff0d7224 */ /* 0x000fce00078e0006 */
[----:B------:R-:W-:Y:S05]  /*15ab0*/  WARPSYNC.COLLECTIVE R15, `(.L_x_1282) ;  /* 0x000000000f087348 */ /* 0x000fea0003c00000 */
[----:B------:R0:W1:Y:S02]  /*15ac0*/  SHFL.UP P6, R14, R13, R12, R11 ;  /* 0x0400000c0d0e7389 */ /* 0x00006400000c000b */
[----:B01----:R-:W-:Y:S01]  /*15ad0*/  ENDCOLLECTIVE ;  /* 0x000000000000791b */ /* 0x003fe20003800000 */
.L_x_1282:
[----:B------:R-:W-:Y:S01]  /*15ae0*/  IMAD.MOV.U32 R12, RZ, RZ, 0x8 ;  /* 0x00000008ff0c7424 */ /* 0x000fe200078e00ff */
[----:B------:R-:W-:-:S05]  /*15af0*/  SEL R3, R14, RZ, P3 ;  /* 0x000000ff0e037207 */ /* 0x000fca0001800000 */
[----:B------:R-:W-:-:S04]  /*15b00*/  IMAD.IADD R2, R6, 0x1, R3 ;  /* 0x0000000106027824 */ /* 0x000fc800078e0203 */
[----:B------:R-:W-:-:S07]  /*15b10*/  IMAD.MOV.U32 R13, RZ, RZ, R2 ;  /* 0x000000ffff0d7224 */ /* 0x000fce00078e0002 */
[----:B------:R-:W-:Y:S05]  /*15b20*/  WARPSYNC.COLLECTIVE R15, `(.L_x_1283) ;  /* 0x000000000f087348 */ /* 0x000fea0003c00000 */
[----:B------:R0:W1:Y:S02]  /*15b30*/  SHFL.UP P6, R14, R13, R12, R11 ;  /* 0x0400000c0d0e7389 */ /* 0x00006400000c000b */
[----:B01----:R-:W-:Y:S01]  /*15b40*/  ENDCOLLECTIVE ;  /* 0x000000000000791b */ /* 0x003fe20003800000 */
.L_x_1283:
[----:B------:R-:W-:Y:S01]  /*15b50*/  IMAD.MOV.U32 R12, RZ, RZ, 0x10 ;  /* 0x00000010ff0c7424 */ /* 0x000fe200078e00ff */
[----:B------:R-:W-:-:S05]  /*15b60*/  SEL R3, R14, RZ, P4 ;  /* 0x000000ff0e037207 */ /* 0x000fca0002000000 */
[----:B------:R-:W-:-:S04]  /*15b70*/  IMAD.IADD R3, R2, 0x1, R3 ;  /* 0x0000000102037824 */ /* 0x000fc800078e0203 */
[----:B------:R-:W-:-:S07]  /*15b80*/  IMAD.MOV.U32 R13, RZ, RZ, R3 ;  /* 0x000000ffff0d7224 */ /* 0x000fce00078e0003 */
[----:B------:R-:W-:Y:S05]  /*15b90*/  WARPSYNC.COLLECTIVE R15, `(.L_x_1284) ;  /* 0x000000000f087348 */ /* 0x000fea0003c00000 */
[----:B------:R0:W1:Y:S02]  /*15ba0*/  SHFL.UP P6, R14, R13, R12, R11 ;  /* 0x0400000c0d0e7389 */ /* 0x00006400000c000b */
[----:B01----:R-:W-:Y:S01]  /*15bb0*/  ENDCOLLECTIVE ;  /* 0x000000000000791b */ /* 0x003fe20003800000 */
.L_x_1284:
        /* <DEDUP_REMOVED lines=8> */
.L_x_1285:
[----:B------:R-:W-:Y:S05]  /*15c40*/  BRA `(.L_x_1286) ;  /* 0xffffffd800287947 */ /* 0x000fea000383ffff */
.L_x_1217:
        /* <DEDUP_REMOVED lines=8> */
.L_x_1288:
[----:B------:R-:W-:Y:S05]  /*15cd0*/  BSYNC B0 ;  /* 0x0000000000007941 */ /* 0x000fea0003800000 */
.L_x_1287:
        /* <DEDUP_REMOVED lines=8> */
.L_x_1289:
[----:B------:R-:W-:Y:S01]  /*15d60*/  IMAD.MOV.U32 R12, RZ, RZ, 0x4 ;  /* 0x00000004ff0c7424 */ /* 0x000fe200078e00ff */
[----:B------:R-:W-:-:S05]  /*15d70*/  SEL R2, R14, RZ, P2 ;  /* 0x000000ff0e027207 */ /* 0x000fca0001000000 */
[----:B------:R-:W-:-:S04]  /*15d80*/  IMAD.IADD R2, R13, 0x1, R2 ;  /* 0x000000010d027824 */ /* 0x000fc800078e0202 */
[----:B------:R-:W-:-:S07]  /*15d90*/  IMAD.MOV.U32 R13, RZ, RZ, R2 ;  /* 0x000000ffff0d7224 */ /* 0x000fce00078e0002 */
[----:B------:R-:W-:Y:S05]  /*15da0*/  WARPSYNC.COLLECTIVE R15, `(.L_x_1290) ;  /* 0x000000000f087348 */ /* 0x000fea0003c00000 */
[----:B------:R0:W1:Y:S02]  /*15db0*/  SHFL.UP P6, R14, R13, R12, R11 ;  /* 0x0400000c0d0e7389 */ /* 0x00006400000c000b */
[----:B01----:R-:W-:Y:S01]  /*15dc0*/  ENDCOLLECTIVE ;  /* 0x000000000000791b */ /* 0x003fe20003800000 */
.L_x_1290:
[----:B------:R-:W-:Y:S01]  /*15dd0*/  IMAD.MOV.U32 R12, RZ, RZ, 0x8 ;  /* 0x00000008ff0c7424 */ /* 0x000fe200078e00ff */
[----:B------:R-:W-:-:S05]  /*15de0*/  SEL R3, R14, RZ, P3 ;  /* 0x000000ff0e037207 */ /* 0x000fca0001800000 */
[----:B------:R-:W-:-:S04]  /*15df0*/  IMAD.IADD R3, R2, 0x1, R3 ;  /* 0x0000000102037824 */ /* 0x000fc800078e0203 */
[----:B------:R-:W-:-:S07]  /*15e00*/  IMAD.MOV.U32 R13, RZ, RZ, R3 ;  /* 0x000000ffff0d7224 */ /* 0x000fce00078e0003 */
[----:B------:R-:W-:Y:S05]  /*15e10*/  WARPSYNC.COLLECTIVE R15, `(.L_x_1291) ;  /* 0x000000000f087348 */ /* 0x000fea0003c00000 */
[----:B------:R0:W1:Y:S02]  /*15e20*/  SHFL.UP P6, R14, R13, R12, R11 ;  /* 0x0400000c0d0e7389 */ /* 0x00006400000c000b */
[----:B01----:R-:W-:Y:S01]  /*15e30*/  ENDCOLLECTIVE ;  /* 0x000000000000791b */ /* 0x003fe20003800000 */
.L_x_1291:
[----:B------:R-:W-:Y:S01]  /*15e40*/  IMAD.MOV.U32 R12, RZ, RZ, 0x10 ;  /* 0x00000010ff0c7424 */ /* 0x000fe200078e00ff */
[----:B------:R-:W-:-:S05]  /*15e50*/  SEL R4, R14, RZ, P4 ;  /* 0x000000ff0e047207 */ /* 0x000fca0002000000 */
[----:B------:R-:W-:-:S04]  /*15e60*/  IMAD.IADD R4, R3, 0x1, R4 ;  /* 0x0000000103047824 */ /* 0x000fc800078e0204 */
[----:B------:R-:W-:-:S07]  /*15e70*/  IMAD.MOV.U32 R13, RZ, RZ, R4 ;  /* 0x000000ffff0d7224 */ /* 0x000fce00078e0004 */
[----:B------:R-:W-:Y:S05]  /*15e80*/  WARPSYNC.COLLECTIVE R15, `(.L_x_1292) ;  /* 0x000000000f087348 */ /* 0x000fea0003c00000 */
[----:B------:R0:W1:Y:S02]  /*15e90*/  SHFL.UP P6, R14, R13, R12, R11 ;  /* 0x0400000c0d0e7389 */ /* 0x00006400000c000b */
[----:B01----:R-:W-:Y:S01]  /*15ea0*/  ENDCOLLECTIVE ;  /* 0x000000000000791b */ /* 0x003fe20003800000 */
.L_x_1292:
        /* <DEDUP_REMOVED lines=8> */
.L_x_1293:
[----:B------:R-:W-:Y:S05]  /*15f30*/  BRA `(.L_x_1294) ;  /* 0xffffffd800087947 */ /* 0x000fea000383ffff */
.L_x_1219:
[----:B------:R-:W-:Y:S01]  /*15f40*/  BSSY B0, `(.L_x_1295) ;  /* 0x0000006000007945 */ /* 0x000fe20003800000 */
[----:B------:R-:W-:Y:S01]  /*15f50*/  PLOP3.LUT P6, PT, P6, PT, PT, 0x8, 0x0 ;  /* 0x000000000000781c */ /* 0x000fe200037ce170 */
[----:B------:R-:W-:-:S12]  /*15f60*/  IMAD.MOV.U32 R15, RZ, RZ, -0x1 ;  /* 0xffffffffff0f7424 */ /* 0x000fd800078e00ff */
[----:B01----:R-:W-:Y:S05]  /*15f70*/  WARPSYNC.COLLECTIVE R15, `(.L_x_1296) ;  /* 0x000000000f087348 */ /* 0x003fea0003c00000 */
[----:B------:R-:W-:Y:S01]  /*15f80*/  VOTE.ANY R14, PT, P6 ;  /* 0x00000000000e7806 */ /* 0x000fe200030e0100 */
[----:B01----:R-:W-:Y:S06]  /*15f90*/  ENDCOLLECTIVE ;  /* 0x000000000000791b */ /* 0x003fec0003800000 */
.L_x_1296:
[----:B------:R-:W-:Y:S05]  /*15fa0*/  BSYNC B0 ;  /* 0x0000000000007941 */ /* 0x000fea0003800000 */
.L_x_1295:
        /* <DEDUP_REMOVED lines=9> */
.L_x_1297:
[----:B------:R-:W-:Y:S01]  /*16040*/  IMAD.MOV.U32 R17, RZ, RZ, R14 ;  /* 0x000000ffff117224 */ /* 0x000fe200078e000e */
[----:B------:R-:W-:Y:S06]  /*16050*/  BRA `(.L_x_1298) ;  /* 0xffffffd400f87947 */ /* 0x000fec000383ffff */
.L_x_1221:
[----:B------:R-:W-:Y:S01]  /*16060*/  BSSY B0, `(.L_x_1299) ;  /* 0x0000007000007945 */ /* 0x000fe20003800000 */
[----:B------:R-:W-:Y:S02]  /*16070*/  IMAD.MOV.U32 R13, RZ, RZ, R2 ;  /* 0x000000ffff0d7224 */ /* 0x000fe400078e0002 */
[----:B------:R-:W-:Y:S02]  /*16080*/  IMAD.MOV.U32 R11, RZ, RZ, 0x1f ;  /* 0x0000001fff0b7424 */ /* 0x000fe400078e00ff */
[----:B------:R-:W-:-:S07]  /*16090*/  IMAD.MOV.U32 R15, RZ, RZ, -0x1 ;  /* 0xffffffffff0f7424 */ /* 0x000fce00078e00ff */
[----:B0123--:R-:W-:Y:S05]  /*160a0*/  WARPSYNC.COLLECTIVE R15, `(.L_x_1300) ;  /* 0x000000000f087348 */ /* 0x00ffea0003c00000 */
[----:B------:R4:W0:Y:S02]  /*160b0*/  SHFL.IDX P6, R14, R13, R12, R11 ;  /* 0x0000000c0d0e7389 */ /* 0x00082400000c000b */
[----:B01234-:R-:W-:Y:S01]  /*160c0*/  ENDCOLLECTIVE ;  /* 0x000000000000791b */ /* 0x01ffe20003800000 */
.L_x_1300:
[----:B------:R-:W-:Y:S05]  /*160d0*/  BSYNC B0 ;  /* 0x0000000000007941 */ /* 0x000fea0003800000 */
.L_x_1299:
[----:B------:R-:W-:Y:S05]  /*160e0*/  BRA `(.L_x_1220) ;  /* 0xffffffd400f07947 */ /* 0x000fea000383ffff */
.L_x_1225:
[----:B0-----:R0:W3:Y:S02]  /*160f0*/  SYNCS.PHASECHK.TRANS64.TRYWAIT P0, [R9+URZ+0x16820], R0 ;  /* 0x01682000090075a7 */ /* 0x0010e4000800017f */
[----:B---3--:R-:W-:Y:S05]  /*16100*/  @!P0 NANOSLEEP.SYNCS 0x989680 ;  /* 0x009896800000895d */ /* 0x008fea0003900000 */
[----:B------:R-:W3:Y:S02]  /*16110*/  @!P0 SYNCS.PHASECHK.TRANS64 P0, [R9+URZ+0x16820], R0 ;  /* 0x01682000090085a7 */ /* 0x000ee4000800007f */
[----:B---3--:R-:W-:Y:S05]  /*16120*/  @!P0 BRA `(.L_x_1225) ;  /* 0xfffffffc00f08947 */ /* 0x008fea000383ffff */
[----:B------:R-:W-:Y:S05]  /*16130*/  BRA `(.L_x_1301) ;  /* 0xffffffdc00687947 */ /* 0x000fea000383ffff */
.L_x_1226:
        /* <DEDUP_REMOVED lines=11> */
.L_x_1303:
[----:B------:R-:W-:Y:S05]  /*161f0*/  BSYNC B0 ;  /* 0x0000000000007941 */ /* 0x000fea0003800000 */
.L_x_1302:
[----:B------:R-:W-:Y:S05]  /*16200*/  BRA `(.L_x_1304) ;  /* 0xffffffdc00507947 */ /* 0x000fea000383ffff */
.L_x_1229:
[----:B------:R-:W-:Y:S01]  /*16210*/  BSSY B1, `(.L_x_1305) ;  /* 0x0000006000017945 */ /* 0x000fe20003800000 */
[----:B------:R-:W-:-:S07]  /*16220*/  IMAD.MOV.U32 R15, RZ, RZ, -0x1 ;  /* 0xffffffffff0f7424 */ /* 0x000fce00078e00ff */
[----:B012---:R-:W-:Y:S05]  /*16230*/  WARPSYNC.COLLECTIVE R15, `(.L_x_1306) ;  /* 0x000000000f0c7348 */ /* 0x007fea0003c00000 */
[----:B------:R-:W-:Y:S02]  /*16240*/  ELECT P6, UR62, PT ;  /* 0x00000000003e782f */ /* 0x000fe400038c0000 */
[----:B------:R-:W-:Y:S01]  /*16250*/  MOV R14, UR62 ;  /* 0x0000003e000e7c02 */ /* 0x000fe20008000f00 */
[----:B012---:R-:W-:Y:S10]  /*16260*/  ENDCOLLECTIVE ;  /* 0x000000000000791b */ /* 0x007ff40003800000 */
.L_x_1306:
[----:B------:R-:W-:Y:S05]  /*16270*/  BSYNC B1 ;  /* 0x0000000000017941 */ /* 0x000fea0003800000 */
.L_x_1305:
[----:B------:R-:W-:Y:S05]  /*16280*/  BRA `(.L_x_1307) ;  /* 0xffffffdc00487947 */ /* 0x000fea000383ffff */
.L_x_1231:
[----:B0-----:R0:W3:Y:S02]  /*16290*/  SYNCS.PHASECHK.TRANS64.TRYWAIT P0, [R5+URZ], R4 ;  /* 0x00000004050075a7 */ /* 0x0010e4000800017f */
[----:B---3--:R-:W-:Y:S05]  /*162a0*/  @!P0 NANOSLEEP.SYNCS 0x989680 ;  /* 0x009896800000895d */ /* 0x008fea0003900000 */
[----:B------:R-:W3:Y:S02]  /*162b0*/  @!P0 SYNCS.PHASECHK.TRANS64 P0, [R5+URZ], R4 ;  /* 0x00000004050085a7 */ /* 0x000ee4000800007f */
[----:B---3--:R-:W-:Y:S05]  /*162c0*/  @!P0 BRA `(.L_x_1231) ;  /* 0xfffffffc00f08947 */ /* 0x008fea000383ffff */
[----:B------:R-:W-:Y:S05]  /*162d0*/  BRA `(.L_x_1308) ;  /* 0xffffffdc007c7947 */ /* 0x000fea000383ffff */
.L_x_1232:
[----:B---3--:R3:W4:Y:S02]  /*162e0*/  SYNCS.PHASECHK.TRANS64.TRYWAIT P0, [R3+URZ], R2 ;  /* 0x00000002030075a7 */ /* 0x008724000800017f */
[----:B----4-:R-:W-:Y:S05]  /*162f0*/  @!P0 NANOSLEEP.SYNCS 0x989680 ;  /* 0x009896800000895d */ /* 0x010fea0003900000 */
[----:B------:R-:W4:Y:S02]  /*16300*/  @!P0 SYNCS.PHASECHK.TRANS64 P0, [R3+URZ], R2 ;  /* 0x00000002030085a7 */ /* 0x000f24000800007f */
[----:B----4-:R-:W-:Y:S05]  /*16310*/  @!P0 BRA `(.L_x_1232) ;  /* 0xfffffffc00f08947 */ /* 0x010fea000383ffff */
[----:B------:R-:W-:Y:S05]  /*16320*/  BRA `(.L_x_1309) ;  /* 0xffffffdc00707947 */ /* 0x000fea000383ffff */
.L_x_1234:
[----:B----4-:R4:W0:Y:S02]  /*16330*/  SYNCS.PHASECHK.TRANS64.TRYWAIT P0, [R23+URZ], R4 ;  /* 0x00000004170075a7 */ /* 0x010824000800017f */
[----:B0-----:R-:W-:Y:S05]  /*16340*/  @!P0 NANOSLEEP.SYNCS 0x989680 ;  /* 0x009896800000895d */ /* 0x001fea0003900000 */
[----:B------:R-:W0:Y:S02]  /*16350*/  @!P0 SYNCS.PHASECHK.TRANS64 P0, [R23+URZ], R4 ;  /* 0x00000004170085a7 */ /* 0x000e24000800007f */
[----:B0-----:R-:W-:Y:S05]  /*16360*/  @!P0 BRA `(.L_x_1234) ;  /* 0xfffffffc00f08947 */ /* 0x001fea000383ffff */
[----:B------:R-:W-:Y:S05]  /*16370*/  BRA `(.L_x_1310) ;  /* 0xffffffdc00747947 */ /* 0x000fea000383ffff */
.L_x_1311:
        /* <DEDUP_REMOVED lines=16> */
.L_x_2645:


//--------------------- .text._ZN7cutlass13device_kernelIN5flash11enable_sm90INS1_16FlashAttnFwdSm90INS1_25CollectiveMainloopFwdSm90ILi2EN4cute5tupleIJNS5_1CILi1EEES8_S8_EEENS6_IJNS7_ILi192EEENS7_ILi128EEENS7_ILi64EEEEEELi64ENS_10bfloat16_tEfNS_4arch4Sm90ELb0ELb1ELb0ELb1ELb0ELb1ELb0ELb1ELb1ELb1ELb0ELb0EEENS1_21CollectiveEpilogueFwdINS6_IJSA_SC_SB_EEES9_SE_SG_Li384ELb1ELb1ELb0ELb0EEENS1_36VarlenDynamicPersistentTileSchedulerILi192ELi128ELi384ELi128ELb0ELb1ELb1ELb1ELb0ELb1EEEEEEEEEvNT_6ParamsE --------------------------
	.section	.text._ZN7cutlass13device_kernelIN5flash11enable_sm90INS1_16FlashAttnFwdSm90INS1_25CollectiveMainloopFwdSm90ILi2EN4cute5tupleIJNS5_1CILi1EEES8_S8_EEENS6_IJNS7_ILi192EEENS7_ILi128EEENS7_ILi64EEEEEELi64ENS_10bfloat16_tEfNS_4arch4Sm90ELb0ELb1ELb0ELb1ELb0ELb1ELb0ELb1ELb1ELb1ELb0ELb0EEENS1_21CollectiveEpilogueFwdINS6_IJSA_SC_SB_EEES9_SE_SG_Li384ELb1ELb1ELb0ELb0EEENS1_36VarlenDynamicPersistentTileSchedulerILi192ELi128ELi384ELi128ELb0ELb1ELb1ELb1ELb0ELb1EEEEEEEEEvNT_6ParamsE,"ax",@progbits
	.align	128
.text._ZN7cutlass13device_kernelIN5flash11enable_sm90INS1_16FlashAttnFwdSm90INS1_25CollectiveMainloopFwdSm90ILi2EN4cute5tupleIJNS5_1CILi1EEES8_S8_EEENS6_IJNS7_ILi192EEENS7_ILi128EEENS7_ILi64EEEEEELi64ENS_10bfloat16_tEfNS_4arch4Sm90ELb0ELb1ELb0ELb1ELb0ELb1ELb0ELb1ELb1ELb1ELb0ELb0EEENS1_21CollectiveEpilogueFwdINS6_IJSA_SC_SB_EEES9_SE_SG_Li384ELb1ELb1ELb0ELb0EEENS1_36VarlenDynamicPersistentTileSchedulerILi192ELi128ELi384ELi128ELb0ELb1ELb1ELb1ELb0ELb1EEEEEEEEEvNT_6ParamsE:
        .type           _ZN7cutlass13device_kernelIN5flash11enable_sm90INS1_16FlashAttnFwdSm90INS1_25CollectiveMainloopFwdSm90ILi2EN4cute5tupleIJNS5_1CILi1EEES8_S8_EEENS6_IJNS7_ILi192EEENS7_ILi128EEENS7_ILi64EEEEEELi64ENS_10bfloat16_tEfNS_4arch4Sm90ELb0ELb1ELb0ELb1ELb0ELb1ELb0ELb1ELb1ELb1ELb0ELb0EEENS1_21CollectiveEpilogueFwdINS6_IJSA_SC_SB_EEES9_SE_SG_Li384ELb1ELb1ELb0ELb0EEENS1_36VarlenDynamicPersistentTileSchedulerILi192ELi128ELi384ELi128ELb0ELb1ELb1ELb1ELb0ELb1EEEEEEEEEvNT_6ParamsE,@function
        .size           _ZN7cutlass13device_kernelIN5flash11enable_sm90INS1_16FlashAttnFwdSm90INS1_25CollectiveMainloopFwdSm90ILi2EN4cute5tupleIJNS5_1CILi1EEES8_S8_EEENS6_IJNS7_ILi192EEENS7_ILi128EEENS7_ILi64EEEEEELi64ENS_10bfloat16_tEfNS_4arch4Sm90ELb0ELb1ELb0ELb1ELb0ELb1ELb0ELb1ELb1ELb1ELb0ELb0EEENS1_21CollectiveEpilogueFwdINS6_IJSA_SC_SB_EEES9_SE_SG_Li384ELb1ELb1ELb0ELb0EEENS1_36VarlenDynamicPersistentTileSchedulerILi192ELi128ELi384ELi128ELb0ELb1ELb1ELb1ELb0ELb1EEEEEEEEEvNT_6ParamsE,(.L_x_2646 - _ZN7cutlass13device_kernelIN5flash11enable_sm90INS1_16FlashAttnFwdSm90INS1_25CollectiveMainloopFwdSm90ILi2EN4cute5tupleIJNS5_1CILi1EEES8_S8_EEENS6_IJNS7_ILi192EEENS7_ILi128EEENS7_ILi64EEEEEELi64ENS_10bfloat16_tEfNS_4arch4Sm90ELb0ELb1ELb0ELb1ELb0ELb1ELb0ELb1ELb1ELb1ELb0ELb0EEENS1_21CollectiveEpilogueFwdINS6_IJSA_SC_SB_EEES9_SE_SG_Li384ELb1ELb1ELb0ELb0EEENS1_36VarlenDynamicPersistentTileSchedulerILi192ELi128ELi384ELi128ELb0ELb1ELb1ELb1ELb0ELb1EEEEEEEEEvNT_6ParamsE)
        .other          _ZN7cutlass13device_kernelIN5flash11enable_sm90INS1_16FlashAttnFwdSm90INS1_25CollectiveMainloopFwdSm90ILi2EN4cute5tupleIJNS5_1CILi1EEES8_S8_EEENS6_IJNS7_ILi192EEENS7_ILi128EEENS7_ILi64EEEEEELi64ENS_10bfloat16_tEfNS_4arch4Sm90ELb0ELb1ELb0ELb1ELb0ELb1ELb0ELb1ELb1ELb1ELb0ELb0EEENS1_21CollectiveEpilogueFwdINS6_IJSA_SC_SB_EEES9_SE_SG_Li384ELb1ELb1ELb0ELb0EEENS1_36VarlenDynamicPersistentTileSchedulerILi192ELi128ELi384ELi128ELb0ELb1ELb1ELb1ELb0ELb1EEEEEEEEEvNT_6ParamsE,@"STO_CUDA_ENTRY STV_DEFAULT"
_ZN7cutlass13device_kernelIN5flash11enable_sm90INS1_16FlashAttnFwdSm90INS1_25CollectiveMainloopFwdSm90ILi2EN4cute5tupleIJNS5_1CILi1EEES8_S8_EEENS6_IJNS7_ILi192EEENS7_ILi128EEENS7_ILi64EEEEEELi64ENS_10bfloat16_tEfNS_4arch4Sm90ELb0ELb1ELb0ELb1ELb0ELb1ELb0ELb1ELb1ELb1ELb0ELb0EEENS1_21CollectiveEpilogueFwdINS6_IJSA_SC_SB_EEES9_SE_SG_Li384ELb1ELb1ELb0ELb0EEENS1_36VarlenDynamicPersistentTileSchedulerILi192ELi128ELi384ELi128ELb0ELb1ELb1ELb1ELb0ELb1EEEEEEEEEvNT_6ParamsE:
        /* <DEDUP_REMOVED lines=24> */
.L_x_1313:
[----:B------:R-:W-:Y:S05]  /*0180*/  BSYNC B0 ;  /* 0x0000000000007941 */ /* 0x000fea0003800000 */
.L_x_1312:
        /* <DEDUP_REMOVED lines=41> */
.L_x_1314:
        /* <DEDUP_REMOVED lines=22> */
.L_x_1315:
        /* <DEDUP_REMOVED lines=18> */
.L_x_1316:
        /* <DEDUP_REMOVED lines=22> */
.L_x_1317:
        /* <DEDUP_REMOVED lines=22> */
.L_x_1318:
[----:B------:R-:W-:Y:S01]  /*0960*/  PLOP3.LUT P0, PT, PT, PT, UP0, 0x80, 0x0 ;  /* 0x000000000000781c */ /* 0x000fe20003f0f008 */
[----:B------:R-:W-:Y:S01]  /*0970*/  UMOV UR36, 0x1 ;  /* 0x0000000100247882 */ /* 0x000fe20000000000 */
[----:B------:R-:W-:Y:S01]  /*0980*/  NOP ;  /* 0x0000000000007918 */ /* 0x000fe20000000000 */
[----:B------:R-:W-:Y:S01]  /*0990*/  USEL UR36, UR36, 0x2, !UP0 ;  /* 0x0000000224247887 */ /* 0x000fe2000c000000 */
[----:B------:R-:W-:Y:S01]  /*09a0*/  BSSY B9, `(.L_x_1319) ;  /* 0x0001d0a000097945 */ /* 0x000fe20003800000 */
[----:B------:R-:W-:Y:S01]  /*09b0*/  ULDC.64 UR38, c[0x0][0x208] ;  /* 0x0000820000267ab9 */ /* 0x000fe20000000a00 */
[----:B012-4-:R-:W-:Y:S07]  /*09c0*/  BAR.SYNC.DEFER_BLOCKING 0x0 ;  /* 0x0000000000007b1d */ /* 0x017fee0000010000 */
[----:B------:R-:W-:Y:S05]  /*09d0*/  @!P0 BRA `(.L_x_1320) ;  /* 0x0000016000d48947 */ /* 0x000fea0003800000 */
.L_x_1321:
[----:B------:R-:W-:-:S08]  /*09e0*/  NOP ;  /* 0x0000000000007918 */ /* 0x000fd00000000000 */
[----:B------:R-:W0:Y:S02]  /*09f0*/  USETMAXREG.TRY_ALLOC.CTAPOOL UP0, 0xa0 ;  /* 0x000000a0000079c8 */ /* 0x000e240008000600 */
[----:B0-----:R-:W-:-:S13]  /*0a00*/  PLOP3.LUT P0, PT, PT, PT, UP0, 0x80, 0x0 ;  /* 0x000000000000781c */ /* 0x001fda0003f0f008 */
[----:B------:R-:W-:Y:S05]  /*0a10*/  @!P0 BRA `(.L_x_1321) ;  /* 0xfffffffc00f08947 */ /* 0x000fea000383ffff */
[----:B------:R-:W2:Y:S01]  /*0a20*/  LDL.LU R0, [R1] ;  /* 0x0000000001007983 */ /* 0x000ea20000300800 */
[----:B------:R-:W0:Y:S01]  /*0a30*/  S2R R2, SR_TID.X ;  /* 0x0000000000027919 */ /* 0x000e220000002100 */
        /* <DEDUP_REMOVED lines=12> */
[----:B--2---:R-:W-:-:S04]  /*0b00*/  LOP3.LUT R0, R0, 0xdfffffff, RZ, 0xc0, !PT ;  /* 0xdfffffff00007812 */ /* 0x004fc800078ec0ff */
[----:B------:R-:W-:-:S05]  /*0b10*/  @P0 LOP3.LUT R0, R0, 0x20000000, RZ, 0xfc, !PT ;  /* 0x2000000000000812 */ /* 0x000fca00078efcff */
[----:B------:R1:W-:Y:S01]  /*0b20*/  STL [R1], R0 ;  /* 0x0000000001007387 */ /* 0x0003e20000100800 */
[----:B0-----:R-:W-:-:S13]  /*0b30*/  ISETP.GE.AND P0, PT, R35, UR4, PT ;  /* 0x0000000423007c0c */ /* 0x001fda000bf06270 */
[----:B-1----:R-:W-:Y:S05]  /*0b40*/  @P0 BRA `(.L_x_1322) ;  /* 0x000001cc00bc0947 */ /* 0x002fea0003800000 */
[----:B------:R-:W0:Y:S01]  /*0b50*/  S2R R0, SR_TID.X ;  /* 0x0000000000007919 */ /* 0x000e220000002100 */
[----:B------:R-:W-:Y:S01]  /*0b60*/  CS2R R22, SRZ ;  /* 0x0000000000167805 */ /* 0x000fe2000001ff00 */
[----:B------:R-:W-:Y:S01]  /*0b70*/  IMAD.MOV.U32 R16, RZ, RZ, RZ ;  /* 0x000000ffff107224 */ /* 0x000fe200078e00ff */
[----:B------:R-:W-:Y:S01]  /*0b80*/  ULOP3.LUT UR37, UR36, 0x1, URZ, 0xfc, !UPT ;  /* 0x0000000124257892 */ /* 0x000fe2000f8efc3f */
[----:B0-----:R-:W-:-:S05]  /*0b90*/  VIADD R12, R0, 0xffffff80 ;  /* 0xffffff80000c7836 */ /* 0x001fca0000000000 */
[----:B------:R-:W-:-:S04]  /*0ba0*/  SHF.R.S32.HI R0, RZ, 0x1f, R12 ;  /* 0x0000001fff007819 */ /* 0x000fc8000001140c */
[CC--:B------:R-:W-:Y:S02]  /*0bb0*/  LEA.HI R3, R0.reuse, R12.reuse, RZ, 0x7 ;  /* 0x0000000c00037211 */ /* 0x0c0fe400078f38ff */
[-C--:B------:R-:W-:Y:S02]  /*0bc0*/  LEA.HI R5, R0, R12.reuse, RZ, 0x5 ;  /* 0x0000000c00057211 */ /* 0x080fe400078f28ff */
[----:B------:R-:W-:Y:S02]  /*0bd0*/  LOP3.LUT R4, R3, 0xffffff80, RZ, 0xc0, !PT ;  /* 0xffffff8003047812 */ /* 0x000fe400078ec0ff */
[----:B------:R-:W-:Y:S02]  /*0be0*/  SHF.R.S32.HI R13, RZ, 0x7, R3 ;  /* 0x00000007ff0d7819 */ /* 0x000fe40000011403 */
[----:B------:R-:W-:Y:S01]  /*0bf0*/  SHF.R.S32.HI R14, RZ, 0x5, R5 ;  /* 0x00000005ff0e7819 */ /* 0x000fe20000011405 */
[----:B------:R-:W-:Y:S01]  /*0c00*/  IMAD.IADD R11, R12, 0x1, -R4 ;  /* 0x000000010c0b7824 */ /* 0x000fe200078e0a04 */
[CC--:B------:R-:W-:Y:S01]  /*0c10*/  LEA.HI R4, R0.reuse, R12.reuse, RZ, 0x4 ;  /* 0x0000000c00047211 */ /* 0x0c0fe200078f20ff */
[----:B------:R-:W-:Y:S01]  /*0c20*/  IMAD.HI R5, R13, 0x55555556, RZ ;  /* 0x555555560d057827 */ /* 0x000fe200078e02ff */
[----:B------:R-:W-:-:S02]  /*0c30*/  LEA.HI R0, R0, R12, RZ, 0x2 ;  /* 0x0000000c00007211 */ /* 0x000fc400078f10ff */
[----:B------:R-:W-:Y:S02]  /*0c40*/  SHF.R.S32.HI R6, RZ, 0x1f, R11 ;  /* 0x0000001fff067819 */ /* 0x000fe4000001140b */
[----:B------:R-:W-:Y:S02]  /*0c50*/  SHF.R.S32.HI R7, RZ, 0x4, R4 ;  /* 0x00000004ff077819 */ /* 0x000fe40000011404 */
[----:B------:R-:W-:Y:S02]  /*0c60*/  LEA.HI R8, R6, R11, RZ, 0x2 ;  /* 0x0000000b06087211 */ /* 0x000fe400078f10ff */
[----:B------:R-:W-:Y:S02]  /*0c70*/  LOP3.LUT R3, R4, 0x3fffff0, RZ, 0xc0, !PT ;  /* 0x03fffff004037812 */ /* 0x000fe400078ec0ff */
[--C-:B------:R-:W-:Y:S02]  /*0c80*/  SHF.R.S32.HI R9, RZ, 0x2, R8.reuse ;  /* 0x00000002ff097819 */ /* 0x100fe40000011408 */
[----:B------:R-:W-:Y:S01]  /*0c90*/  SHF.R.S32.HI R10, RZ, 0x1f, R8 ;  /* 0x0000001fff0a7819 */ /* 0x000fe20000011408 */
[----:B------:R-:W-:Y:S01]  /*0ca0*/  IMAD.IADD R3, R12, 0x1, -R3 ;  /* 0x000000010c037824 */ /* 0x000fe200078e0a03 */
[----:B------:R-:W-:-:S02]  /*0cb0*/  LEA.HI R4, R4, R7, RZ, 0x1 ;  /* 0x0000000704047211 */ /* 0x000fc400078f08ff */
[----:B------:R-:W-:Y:S01]  /*0cc0*/  LEA.HI R10, R10, R9, RZ, 0x3 ;  /* 0x000000090a0a7211 */ /* 0x000fe200078f18ff */
[----:B------:R-:W-:Y:S01]  /*0cd0*/  IMAD R3, R14, 0x10, R3 ;  /* 0x000000100e037824 */ /* 0x000fe200078e0203 */
[----:B------:R-:W-:Y:S02]  /*0ce0*/  LEA.HI R6, R6, R11, RZ, 0x5 ;  /* 0x0000000b06067211 */ /* 0x000fe400078f28ff */
[----:B------:R-:W-:Y:S02]  /*0cf0*/  LOP3.LUT R10, R10, 0xfffffff8, RZ, 0xc0, !PT ;  /* 0xfffffff80a0a7812 */ /* 0x000fe400078ec0ff */
[----:B------:R-:W-:Y:S02]  /*0d00*/  LOP3.LUT R4, R4, 0x1ffffffe, RZ, 0xc0, !PT ;  /* 0x1ffffffe04047812 */ /* 0x000fe400078ec0ff */
[----:B------:R-:W-:Y:S01]  /*0d10*/  SHF.R.S32.HI R6, RZ, 0x5, R6 ;  /* 0x00000005ff067819 */ /* 0x000fe20000011406 */
[----:B------:R-:W-:Y:S01]  /*0d20*/  IMAD.IADD R9, R9, 0x1, -R10 ;  /* 0x0000000109097824 */ /* 0x000fe200078e0a0a */
[----:B------:R-:W-:Y:S01]  /*0d30*/  LEA.HI R5, R5, R5, RZ, 0x1 ;  /* 0x0000000505057211 */ /* 0x000fe200078f08ff */
[----:B------:R-:W-:Y:S01]  /*0d40*/  IMAD.IADD R4, R7, 0x1, -R4 ;  /* 0x0000000107047824 */ /* 0x000fe200078e0a04 */
[----:B------:R-:W-:Y:S01]  /*0d50*/  SHF.R.S32.HI R17, RZ, 0x2, R0 ;  /* 0x00000002ff117819 */ /* 0x000fe20000011400 */
[----:B------:R-:W-:Y:S01]  /*0d60*/  IMAD R6, R6, 0x10, R9 ;  /* 0x0000001006067824 */ /* 0x000fe200078e0209 */
[----:B------:R-:W-:Y:S01]  /*0d70*/  LOP3.LUT R8, R8, 0x7ffffffc, RZ, 0xc0, !PT ;  /* 0x7ffffffc08087812 */ /* 0x000fe200078ec0ff */
[----:B------:R-:W-:Y:S01]  /*0d80*/  IMAD R7, R3, 0x8, R4 ;  /* 0x0000000803077824 */ /* 0x000fe200078e0204 */
[----:B------:R-:W-:Y:S01]  /*0d90*/  SHF.R.S32.HI R4, RZ, 0x1f, R0 ;  /* 0x0000001fff047819 */ /* 0x000fe20000011400 */
[----:B------:R-:W-:Y:S01]  /*0da0*/  IMAD R5, R5, -0x3, R13 ;  /* 0xfffffffd05057824 */ /* 0x000fe200078e020d */
[----:B------:R-:W-:Y:S01]  /*0db0*/  LOP3.LUT R0, R0, 0xfffffffc, RZ, 0xc0, !PT ;  /* 0xfffffffc00007812 */ /* 0x000fe200078ec0ff */
[----:B------:R-:W-:Y:S01]  /*0dc0*/  VIADD R9, R17, 0x60 ;  /* 0x0000006011097836 */ /* 0x000fe20000000000 */
[----:B------:R-:W-:Y:S01]  /*0dd0*/  LEA.HI R4, R4, R17, RZ, 0x3 ;  /* 0x0000001104047211 */ /* 0x000fe200078f18ff */
[----:B------:R-:W-:-:S02]  /*0de0*/  IMAD R10, R5, 0x40, R6 ;  /* 0x00000040050a7824 */ /* 0x000fc400078e0206 */
[----:B------:R-:W-:Y:S01]  /*0df0*/  IMAD.IADD R6, R12, 0x1, -R0 ;  /* 0x000000010c067824 */ /* 0x000fe200078e0a00 */
[----:B------:R-:W-:Y:S01]  /*0e00*/  SHF.R.S32.HI R5, RZ, 0x1f, R9 ;  /* 0x0000001fff057819 */ /* 0x000fe20000011409 */
[----:B------:R-:W-:Y:S01]  /*0e10*/  IMAD.SHL.U32 R3, R9, 0x40, RZ ;  /* 0x0000004009037824 */ /* 0x000fe200078e00ff */
[----:B------:R-:W-:Y:S01]  /*0e20*/  LOP3.LUT R4, R4, 0xfffffff8, RZ, 0xc0, !PT ;  /* 0xfffffff804047812 */ /* 0x000fe200078ec0ff */
[----:B------:R-:W-:Y:S01]  /*0e30*/  STL [R1+0x50], R10 ;  /* 0x0000500a01007387 */ /* 0x000fe20000100800 */
[----:B------:R-:W-:Y:S01]  /*0e40*/  LEA.HI R5, R5, R9, RZ, 0x3 ;  /* 0x0000000905057211 */ /* 0x000fe200078f18ff */
[C---:B------:R-:W-:Y:S01]  /*0e50*/  IMAD.SHL.U32 R18, R6.reuse, 0x8, RZ ;  /* 0x0000000806127824 */ /* 0x040fe200078e00ff */
[----:B------:R-:W-:Y:S01]  /*0e60*/  SHF.R.S32.HI R0, RZ, 0x1f, R17 ;  /* 0x0000001fff007819 */ /* 0x000fe20000011411 */
[----:B------:R-:W-:Y:S01]  /*0e70*/  IMAD.IADD R4, R17, 0x1, -R4 ;  /* 0x0000000111047824 */ /* 0x000fe200078e0a04 */
[C---:B------:R-:W-:Y:S01]  /*0e80*/  LEA.HI R0, R6.reuse, R6, RZ, 0x1 ;  /* 0x0000000606007211 */ /* 0x040fe200078f08ff */
[----:B------:R-:W-:Y:S01]  /*0e90*/  IMAD.SHL.U32 R5, R5, 0x40, RZ ;  /* 0x0000004005057824 */ /* 0x000fe200078e00ff */
[----:B------:R-:W-:Y:S01]  /*0ea0*/  LOP3.LUT R3, R3, 0x1c0, RZ, 0xc0, !PT ;  /* 0x000001c003037812 */ /* 0x000fe200078ec0ff */
[----:B------:R-:W-:Y:S01]  /*0eb0*/  STL [R1+0x48], RZ ;  /* 0x000048ff01007387 */ /* 0x000fe20000100800 */
[----:B------:R-:W-:Y:S01]  /*0ec0*/  IMAD.SHL.U32 R152, R6, 0x4, RZ ;  /* 0x0000000406987824 */ /* 0x000fe200078e00ff */
[----:B------:R-:W-:-:S02]  /*0ed0*/  LOP3.LUT R0, R0, 0x1ffffffe, RZ, 0xc0, !PT ;  /* 0x1ffffffe00007812 */ /* 0x000fc400078ec0ff */
[----:B------:R-:W-:Y:S01]  /*0ee0*/  STL [R1+0x10], RZ ;  /* 0x000010ff01007387 */ /* 0x000fe20000100800 */
[----:B------:R-:W-:Y:S02]  /*0ef0*/  SHF.R.U32.HI R9, RZ, 0x3, R3 ;  /* 0x00000003ff097819 */ /* 0x000fe40000011603 */
[----:B------:R-:W-:Y:S01]  /*0f00*/  LOP3.LUT R3, R3, 0x38, R18, 0xf8, !PT ;  /* 0x0000003803037812 */ /* 0x000fe200078ef812 */
[----:B------:R0:W-:Y:S01]  /*0f10*/  STL [R1+0x38], R4 ;  /* 0x0000380401007387 */ /* 0x0001e20000100800 */
[----:B------:R-:W-:-:S04]  /*0f20*/  IMAD.IADD R0, R6, 0x1, -R0 ;  /* 0x0000000106007824 */ /* 0x000fc800078e0a00 */
[----:B------:R-:W-:Y:S01]  /*0f30*/  IMAD R0, R0, 0x8, R10 ;  /* 0x0000000800007824 */ /* 0x000fe200078e020a */
[----:B0-----:R-:W-:Y:S01]  /*0f40*/  LOP3.LUT R4, R5, 0xfffffe00, RZ, 0xc0, !PT ;  /* 0xfffffe0005047812 */ /* 0x001fe200078ec0ff */
[----:B------:R-:W-:-:S03]  /*0f50*/  VIADD R5, R152, 0x10 ;  /* 0x0000001098057836 */ /* 0x000fc60000000000 */
[----:B------:R-:W-:Y:S01]  /*0f60*/  LOP3.LUT R3, R4, R3, R9, 0xf6, !PT ;  /* 0x0000000304037212 */ /* 0x000fe200078ef609 */
[----:B------:R0:W-:Y:S04]  /*0f70*/  STL [R1+0x3c], R4 ;  /* 0x00003c0401007387 */ /* 0x0001e80000100800 */
[----:B------:R1:W-:Y:S01]  /*0f80*/  STL [R1+0x14], R5 ;  /* 0x0000140501007387 */ /* 0x0003e20000100800 */
[----:B------:R-:W-:Y:S02]  /*0f90*/  IMAD R3, R3, 0x2, R2 ;  /* 0x0000000203037824 */ /* 0x000fe400078e0202 */
[----:B0-----:R-:W-:Y:S02]  /*0fa0*/  IMAD.SHL.U32 R4, R7, 0x8, RZ ;  /* 0x0000000807047824 */ /* 0x001fe400078e00ff */
[----:B-1----:R-:W-:-:S05]  /*0fb0*/  IMAD.IADD R5, R11, 0x1, -R8 ;  /* 0x000000010b057824 */ /* 0x002fca00078e0a08 */
[----:B------:R0:W-:Y:S04]  /*0fc0*/  STL [R1+0xc], R5 ;  /* 0x00000c0501007387 */ /* 0x0001e80000100800 */
[----:B------:R0:W-:Y:S04]  /*0fd0*/  STL [R1+0x54], R4 ;  /* 0x0000540401007387 */ /* 0x0001e80000100800 */
[----:B------:R0:W-:Y:S04]  /*0fe0*/  STL [R1+0x28], R0 ;  /* 0x0000280001007387 */ /* 0x0001e80000100800 */
[----:B------:R0:W-:Y:S02]  /*0ff0*/  STL [R1+0x4c], R3 ;  /* 0x00004c0301007387 */ /* 0x0001e40000100800 */
.L_x_1514:
[----:B------:R-:W-:Y:S05]  /*1000*/  YIELD ;  /* 0x0000000000007946 */ /* 0x000fea0003800000 */
[----:B------:R-:W-:Y:S01]  /*1010*/  ULDC.64 UR4, c[0x0][0xa28] ;  /* 0x00028a0000047ab9 */ /* 0x000fe20000000a00 */
[----:B01-3-5:R-:W1:Y:S01]  /*1020*/  LDC.64 R6, c[0x0][0xa08] ;  /* 0x00028200ff067b82 */ /* 0x02be620000000a00 */
[----:B------:R-:W-:Y:S01]  /*1030*/  ISETP.NE.U32.AND P1, PT, RZ, UR4, PT ;  /* 0x00000004ff007c0c */ /* 0x000fe2000bf25070 */
[----:B0-----:R-:W-:Y:S02]  /*1040*/  IMAD.MOV.U32 R0, RZ, RZ, RZ ;  /* 0x000000ffff007224 */ /* 0x001fe400078e00ff */
[----:B--2---:R-:W-:Y:S01]  /*1050*/  IMAD.MOV.U32 R30, RZ, RZ, RZ ;  /* 0x000000ffff1e7224 */ /* 0x004fe200078e00ff */
[----:B------:R-:W-:Y:S01]  /*1060*/  ISETP.NE.AND.EX P1, PT, RZ, UR5, PT, P1 ;  /* 0x00000005ff007c0c */ /* 0x000fe2000bf25310 */
[----:B------:R-:W-:-:S02]  /*1070*/  ULDC.64 UR4, c[0x0][0xa18] ;  /* 0x0002860000047ab9 */ /* 0x000fc40000000a00 */
[----:B------:R-:W-:-:S04]  /*1080*/  ISETP.NE.U32.AND P2, PT, RZ, UR4, PT ;  /* 0x00000004ff007c0c */ /* 0x000fc8000bf45070 */
[----:B------:R-:W-:Y:S01]  /*1090*/  ISETP.NE.AND.EX P2, PT, RZ, UR5, PT, P2 ;  /* 0x00000005ff007c0c */ /* 0x000fe2000bf45320 */
[----:B------:R-:W-:Y:S02]  /*10a0*/  ULDC.64 UR4, c[0x0][0xa08] ;  /* 0x0002820000047ab9 */ /* 0x000fe40000000a00 */
[----:B------:R-:W-:-:S03]  /*10b0*/  ISETP.NE.U32.AND P0, PT, RZ, UR4, PT ;  /* 0x00000004ff007c0c */ /* 0x000fc6000bf05070 */
[----:B------:R-:W0:Y:S01]  /*10c0*/  @P1 LDC.64 R4, c[0x0][0xa28] ;  /* 0x00028a00ff041b82 */ /* 0x000e220000000a00 */
[----:B-1----:R-:W-:-:S07]  /*10d0*/  IMAD.WIDE R10, R35, 0x4, R6 ;  /* 0x00000004230a7825 */ /* 0x002fce00078e0206 */
[----:B------:R-:W1:Y:S01]  /*10e0*/  @P2 LDC.64 R8, c[0x0][0xa18] ;  /* 0x00028600ff082b82 */ /* 0x000e620000000a00 */
[----:B------:R-:W-:Y:S01]  /*10f0*/  ULDC UR4, c[0x0][0x288] ;  /* 0x0000a20000047ab9 */ /* 0x000fe20000000800 */
[----:B------:R-:W-:Y:S01]  /*1100*/  ISETP.NE.AND.EX P0, PT, RZ, UR5, PT, P0 ;  /* 0x00000005ff007c0c */ /* 0x000fe2000bf05300 */
[----:B------:R-:W-:Y:S01]  /*1110*/  IMAD.U32 R3, RZ, RZ, UR4 ;  /* 0x00000004ff037e24 */ /* 0x000fe2000f8e00ff */
[----:B------:R-:W-:-:S11]  /*1120*/  ULDC.64 UR4, c[0x0][0x418] ;  /* 0x0001060000047ab9 */ /* 0x000fd60000000a00 */
[----:B------:R2:W5:Y:S01]  /*1130*/  @P0 LDG.E R30, desc[UR38][R10.64] ;  /* 0x000000260a1e0981 */ /* 0x000562000c1e1900 */
[----:B0-----:R-:W-:-:S05]  /*1140*/  @P1 IMAD.WIDE R4, R35, 0x4, R4 ;  /* 0x0000000423041825 */ /* 0x001fca00078e0204 */
[----:B------:R2:W5:Y:S01]  /*1150*/  @P1 LDG.E R0, desc[UR38][R4.64] ;  /* 0x0000002604001981 */ /* 0x000562000c1e1900 */
[----:B-1----:R-:W-:-:S05]  /*1160*/  @P2 IMAD.WIDE R6, R35, 0x4, R8 ;  /* 0x0000000423062825 */ /* 0x002fca00078e0208 */
[----:B------:R-:W3:Y:S01]  /*1170*/  @P2 LDG.E R3, desc[UR38][R6.64] ;  /* 0x0000002606032981 */ /* 0x000ee2000c1e1900 */
        /* <DEDUP_REMOVED lines=8> */
[----:B------:R-:W-:Y:S01]  /*1200*/  IMAD.U32 R31, RZ, RZ, UR4 ;  /* 0x00000004ff1f7e24 */ /* 0x000fe2000f8e00ff */
[----:B---3--:R2:W-:Y:S01]  /*1210*/  STL [R1+0x4], R3 ;  /* 0x0000040301007387 */ /* 0x0085e20000100800 */
[----:B------:R-:W-:Y:S01]  /*1220*/  IMAD.MOV.U32 R14, RZ, RZ, R3 ;  /* 0x000000ffff0e7224 */ /* 0x000fe200078e0003 */
[----:B------:R-:W-:Y:S06]  /*1230*/  @P2 BRA `(.L_x_1323) ;  /* 0x0000000000282947 */ /* 0x000fec0003800000 */
[----:B------:R-:W-:Y:S02]  /*1240*/  ULDC.64 UR4, c[0x0][0xa00] ;  /* 0x0002800000047ab9 */ /* 0x000fe40000000a00 */
[----:B------:R-:W-:-:S04]  /*1250*/  ISETP.NE.U32.AND P1, PT, RZ, UR4, PT ;  /* 0x00000004ff007c0c */ /* 0x000fc8000bf25070 */
[----:B------:R-:W-:-:S13]  /*1260*/  ISETP.NE.AND.EX P1, PT, RZ, UR5, PT, P1 ;  /* 0x00000005ff007c0c */ /* 0x000fda000bf25310 */
[----:B------:R-:W-:Y:S05]  /*1270*/  @!P1 BRA `(.L_x_1323) ;  /* 0x0000000000189947 */ /* 0x000fea0003800000 */
[----:B--2---:R-:W0:Y:S02]  /*1280*/  LDC.64 R4, c[0x0][0xa00] ;  /* 0x00028000ff047b82 */ /* 0x004e240000000a00 */
[----:B0-----:R-:W-:-:S05]  /*1290*/  IMAD.WIDE R4, R35, 0x4, R4 ;  /* 0x0000000423047825 */ /* 0x001fca00078e0204 */
[----:B------:R-:W2:Y:S04]  /*12a0*/  LDG.E R3, desc[UR38][R4.64] ;  /* 0x0000002604037981 */ /* 0x000ea8000c1e1900 */
[----:B------:R-:W2:Y:S02]  /*12b0*/  LDG.E R6, desc[UR38][R4.64+0x4] ;  /* 0x0000042604067981 */ /* 0x000ea4000c1e1900 */
[----:B--2---:R-:W-:-:S05]  /*12c0*/  IMAD.IADD R14, R6, 0x1, -R3 ;  /* 0x00000001060e7824 */ /* 0x004fca00078e0a03 */
[----:B------:R0:W-:Y:S02]  /*12d0*/  STL [R1+0x4], R14 ;  /* 0x0000040e01007387 */ /* 0x0001e40000100800 */
.L_x_1323:
[----:B------:R-:W-:Y:S01]  /*12e0*/  ULDC.64 UR4, c[0x0][0xa20] ;  /* 0x0002880000047ab9 */ /* 0x000fe20000000a00 */
[----:B------:R1:W-:Y:S01]  /*12f0*/  STL [R1+0x40], R34 ;  /* 0x0000402201007387 */ /* 0x0003e20000100800 */
[----:B------:R-:W-:-:S03]  /*1300*/  ISETP.NE.U32.AND P1, PT, RZ, UR4, PT ;  /* 0x00000004ff007c0c */ /* 0x000fc6000bf25070 */
[----:B------:R1:W-:Y:S01]  /*1310*/  STL [R1+0x44], R35 ;  /* 0x0000442301007387 */ /* 0x0003e20000100800 */
[----:B------:R-:W-:-:S13]  /*1320*/  ISETP.NE.AND.EX P1, PT, RZ, UR5, PT, P1 ;  /* 0x00000005ff007c0c */ /* 0x000fda000bf25310 */
[----:B-1----:R-:W-:Y:S05]  /*1330*/  @!P1 BRA `(.L_x_1324) ;  /* 0x0000000000109947 */ /* 0x002fea0003800000 */
[----:B--2---:R-:W1:Y:S02]  /*1340*/  LDC.64 R4, c[0x0][0xa20] ;  /* 0x00028800ff047b82 */ /* 0x004e640000000a00 */
[----:B-1----:R-:W-:-:S05]  /*1350*/  IMAD.WIDE R4, R35, 0x4, R4 ;  /* 0x0000000423047825 */ /* 0x002fca00078e0204 */
[----:B------:R1:W5:Y:S01]  /*1360*/  LDG.E R31, desc[UR38][R4.64] ;  /* 0x00000026041f7981 */ /* 0x000362000c1e1900 */
[----:B------:R-:W-:Y:S05]  /*1370*/  BRA `(.L_x_1325) ;  /* 0x0000000000107947 */ /* 0x000fea0003800000 */
.L_x_1324:
[----:B------:R-:W-:Y:S05]  /*1380*/  @!P0 BRA `(.L_x_1325) ;  /* 0x00000000000c8947 */ /* 0x000fea0003800000 */
[----:B--2---:R-:W2:Y:S04]  /*1390*/  LDG.E R4, desc[UR38][R10.64] ;  /* 0x000000260a047981 */ /* 0x004ea8000c1e1900 */
[----:B------:R-:W2:Y:S02]  /*13a0*/  LDG.E R31, desc[UR38][R10.64+0x4] ;  /* 0x000004260a1f7981 */ /* 0x000ea4000c1e1900 */
[----:B--2---:R-:W-:-:S07]  /*13b0*/  IMAD.IADD R31, R31, 0x1, -R4 ;  /* 0x000000011f1f7824 */ /* 0x004fce00078e0a04 */
.L_x_1325:
[----:B------:R-:W-:Y:S01]  /*13c0*/  ULDC.64 UR4, c[0x0][0xa10] ;  /* 0x0002840000047ab9 */ /* 0x000fe20000000a00 */
[----:B------:R-:W3:Y:S01]  /*13d0*/  LDC R9, c[0x0][0x448] ;  /* 0x00011200ff097b82 */ /* 0x000ee20000000800 */
[----:B------:R-:W-:-:S04]  /*13e0*/  ISETP.NE.U32.AND P0, PT, RZ, UR4, PT ;  /* 0x00000004ff007c0c */ /* 0x000fc8000bf05070 */
[----:B------:R-:W-:Y:S01]  /*13f0*/  ISETP.NE.AND.EX P0, PT, RZ, UR5, PT, P0 ;  /* 0x00000005ff007c0c */ /* 0x000fe2000bf05300 */
[----:B------:R-:W-:Y:S02]  /*1400*/  ULDC.64 UR4, c[0x0][0xa30] ;  /* 0x00028c0000047ab9 */ /* 0x000fe40000000a00 */
[----:B------:R-:W-:Y:S01]  /*1410*/  ISETP.NE.U32.AND P1, PT, RZ, UR4, PT ;  /* 0x00000004ff007c0c */ /* 0x000fe2000bf25070 */
[----:B-----5:R-:W-:Y:S01]  /*1420*/  IMAD.MOV.U32 R24, RZ, RZ, R31 ;  /* 0x000000ffff187224 */ /* 0x020fe200078e001f */
[----:B------:R-:W4:Y:S02]  /*1430*/  LDC.64 R12, c[0x0][0x9e0] ;  /* 0x00027800ff0c7b82 */ /* 0x000f240000000a00 */
[----:B------:R-:W-:-:S06]  /*1440*/  ISETP.NE.AND.EX P1, PT, RZ, UR5, PT, P1 ;  /* 0x00000005ff007c0c */ /* 0x000fcc000bf25310 */
[----:B-12---:R-:W1:Y:S08]  /*1450*/  @P0 LDC.64 R4, c[0x0][0xa10] ;  /* 0x00028400ff040b82 */ /* 0x006e700000000a00 */
[----:B------:R-:W2:Y:S01]  /*1460*/  @P1 LDC.64 R6, c[0x0][0xa30] ;  /* 0x00028c00ff061b82 */ /* 0x000ea20000000a00 */
[----:B-1----:R-:W-:-:S05]  /*1470*/  @P0 IMAD.WIDE R4, R35, 0x4, R4 ;  /* 0x0000000423040825 */ /* 0x002fca00078e0204 */
[----:B------:R-:W4:Y:S04]  /*1480*/  @P0 LDG.E R3, desc[UR38][R4.64] ;  /* 0x0000002604030981 */ /* 0x000f28000c1e1900 */
[----:B------:R-:W4:Y:S01]  /*1490*/  @P0 LDG.E R8, desc[UR38][R4.64+0x4] ;  /* 0x0000042604080981 */ /* 0x000f22000c1e1900 */
[----:B--2---:R-:W-:-:S05]  /*14a0*/  @P1 IMAD.WIDE R6, R35, 0x4, R6 ;  /* 0x0000000423061825 */ /* 0x004fca00078e0206 */
[----:B------:R1:W5:Y:S01]  /*14b0*/  @P1 LDG.E R24, desc[UR38][R6.64] ;  /* 0x0000002606181981 */ /* 0x000362000c1e1900 */
[----:B---3--:R-:W-:Y:S01]  /*14c0*/  ISETP.NE.AND P1, PT, R9, 0x1, PT ;  /* 0x000000010900780c */ /* 0x008fe20003f25270 */
[----:B------:R-:W-:Y:S01]  /*14d0*/  IMAD R15, R33, 0xc0, RZ ;  /* 0x000000c0210f7824 */ /* 0x000fe200078e02ff */
[----:B----4-:R-:W-:-:S04]  /*14e0*/  ISETP.GE.AND P2, PT, R13, 0x1, PT ;  /* 0x000000010d00780c */ /* 0x010fc80003f46270 */
[----:B------:R2:W-:Y:S07]  /*14f0*/  STL [R1+0x18], R15 ;  /* 0x0000180f01007387 */ /* 0x0005ee0000100800 */
[----:B------:R-:W3:Y:S08]  /*1500*/  @P1 LDC R9, c[0x0][0x44c] ;  /* 0x00011300ff091b82 */ /* 0x000ef00000000800 */
[----:B------:R-:W4:Y:S01]  /*1510*/  @P1 LDC R10, c[0x0][0x450] ;  /* 0x00011400ff0a1b82 */ /* 0x000f220000000800 */
[----:B------:R-:W-:-:S02]  /*1520*/  @P0 IMAD.IADD R29, R8, 0x1, -R3 ;  /* 0x00000001081d0824 */ /* 0x000fc400078e0a03 */
[----:B------:R-:W-:Y:S02]  /*1530*/  IMAD.IADD R8, R31, 0x1, -R0 ;  /* 0x000000011f087824 */ /* 0x000fe400078e0a00 */
[----:B------:R-:W-:Y:S02]  /*1540*/  VIADD R0, R15, 0xbf ;  /* 0x000000bf0f007836 */ /* 0x000fe40000000000 */
[----:B------:R-:W-:Y:S02]  /*1550*/  IMAD.IADD R11, R8, 0x1, R29 ;  /* 0x00000001080b7824 */ /* 0x000fe400078e021d */
[----:B---3--:R-:W-:-:S03]  /*1560*/  @P1 IMAD.HI.U32 R3, R0, R9, RZ ;  /* 0x0000000900031227 */ /* 0x008fc600078e00ff */
[----:B------:R2:W-:Y:S01]  /*1570*/  STL [R1+0x8], R11 ;  /* 0x0000080b01007387 */ /* 0x0005e20000100800 */
[----:B------:R-:W-:Y:S01]  /*1580*/  IMAD.MOV.U32 R5, RZ, RZ, R0 ;  /* 0x000000ffff057224 */ /* 0x000fe200078e0000 */
[----:B----4-:R-:W-:Y:S01]  /*1590*/  @P1 SHF.R.U32.HI R5, RZ, R10, R3 ;  /* 0x0000000aff051219 */ /* 0x010fe20000011603 */
[C---:B------:R-:W-:Y:S01]  /*15a0*/  VIADD R0, R11.reuse, 0x7f ;  /* 0x0000007f0b007836 */ /* 0x040fe20000000000 */
[----:B------:R-:W-:-:S04]  /*15b0*/  IADD3 R28, R11, 0x1, -R14 ;  /* 0x000000010b1c7810 */ /* 0x000fc80007ffe80e */
[----:B------:R-:W-:Y:S01]  /*15c0*/  SHF.R.S32.HI R3, RZ, 0x1f, R0 ;  /* 0x0000001fff037819 */ /* 0x000fe20000011400 */
[----:B-1----:R-:W-:-:S03]  /*15d0*/  IMAD.IADD R7, R28, 0x1, R5 ;  /* 0x000000011c077824 */ /* 0x002fc600078e0205 */
[----:B------:R-:W-:Y:S01]  /*15e0*/  LEA.HI R3, R3, R0, RZ, 0x7 ;  /* 0x0000000003037211 */ /* 0x000fe200078f38ff */
[----:B------:R-:W-:-:S03]  /*15f0*/  IMAD.IADD R0, R7, 0x1, R12 ;  /* 0x0000000107007824 */ /* 0x000fc600078e020c */
[----:B------:R-:W-:Y:S01]  /*1600*/  SHF.R.S32.HI R92, RZ, 0x7, R3 ;  /* 0x00000007ff5c7819 */ /* 0x000fe20000011403 */
[----:B--2---:R-:W-:Y:S06]  /*1610*/  @!P2 BRA `(.L_x_1326) ;  /* 0x000000000048a947 */ /* 0x004fec0003800000 */
[C---:B------:R-:W-:Y:S01]  /*1620*/  ISETP.GT.AND P0, PT, R7.reuse, RZ, PT ;  /* 0x000000ff0700720c */ /* 0x040fe20003f04270 */
[----:B------:R-:W-:Y:S01]  /*1630*/  BSSY B0, `(.L_x_1327) ;  /* 0x000000e000007945 */ /* 0x000fe20003800000 */
[----:B------:R-:W-:-:S11]  /*1640*/  VIADD R3, R7, 0xffffffff ;  /* 0xffffffff07037836 */ /* 0x000fd60000000000 */
[----:B------:R-:W-:Y:S05]  /*1650*/  @P0 BRA `(.L_x_1328) ;  /* 0x00000000001c0947 */ /* 0x000fea0003800000 */
[----:B------:R-:W-:Y:S01]  /*1660*/  ISETP.NE.AND P0, PT, R13, 0x1, PT ;  /* 0x000000010d00780c */ /* 0x000fe20003f05270 */
[----:B------:R-:W-:-:S12]  /*1670*/  IMAD.MOV R3, RZ, RZ, -R7 ;  /* 0x000000ffff037224 */ /* 0x000fd800078e0a07 */
[----:B------:R-:W1:Y:S02]  /*1680*/  @P0 LDC.64 R4, c[0x0][0x9e8] ;  /* 0x00027a00ff040b82 */ /* 0x000e640000000a00 */
[----:B-1----:R-:W-:-:S05]  /*1690*/  @P0 IMAD.HI.U32 R4, R3, R4, RZ ;  /* 0x0000000403040227 */ /* 0x002fca00078e00ff */
[----:B------:R-:W-:-:S04]  /*16a0*/  @P0 SHF.R.U32.HI R3, RZ, R5, R4 ;  /* 0x00000005ff030219 */ /* 0x000fc80000011604 */
[----:B------:R-:W-:Y:S01]  /*16b0*/  LOP3.LUT R3, RZ, R3, RZ, 0x33, !PT ;  /* 0x00000003ff037212 */ /* 0x000fe200078e33ff */
[----:B------:R-:W-:Y:S06]  /*16c0*/  BRA `(.L_x_1329) ;  /* 0x0000000000107947 */ /* 0x000fec0003800000 */
.L_x_1328:
[----:B------:R-:W-:-:S13]  /*16d0*/  ISETP.NE.AND P0, PT, R13, 0x1, PT ;  /* 0x000000010d00780c */ /* 0x000fda0003f05270 */
[----:B------:R-:W1:Y:S02]  /*16e0*/  @P0 LDC.64 R4, c[0x0][0x9e8] ;  /* 0x00027a00ff040b82 */ /* 0x000e640000000a00 */
[----:B-1----:R-:W-:-:S05]  /*16f0*/  @P0 IMAD.HI.U32 R4, R3, R4, RZ ;  /* 0x0000000403040227 */ /* 0x002fca00078e00ff */
[----:B------:R-:W-:-:S07]  /*1700*/  @P0 SHF.R.U32.HI R3, RZ, R5, R4 ;  /* 0x00000005ff030219 */ /* 0x000fce0000011604 */
.L_x_1329:
[----:B------:R-:W-:Y:S05]  /*1710*/  BSYNC B0 ;  /* 0x0000000000007941 */ /* 0x000fea0003800000 */
.L_x_1327:
[----:B------:R-:W-:-:S05]  /*1720*/  IMAD R3, R3, R13, R13 ;  /* 0x0000000d03037224 */ /* 0x000fca00078e020d */
[----:B------:R-:W-:-:S07]  /*1730*/  VIMNMX R0, R0, R3, PT ;  /* 0x0000000300007248 */ /* 0x000fce0003fe0100 */
.L_x_1326:
[----:B------:R-:W1:Y:S01]  /*1740*/  @P1 LDC R3, c[0x0][0x44c] ;  /* 0x00011300ff031b82 */ /* 0x000e620000000800 */
[----:B------:R-:W-:Y:S01]  /*1750*/  IMAD.MOV.U32 R4, RZ, RZ, R15 ;  /* 0x000000ffff047224 */ /* 0x000fe200078e000f */
[----:B------:R-:W-:Y:S01]  /*1760*/  ULDC UR4, c[0x0][0x9dc] ;  /* 0x0002770000047ab9 */ /* 0x000fe20000000800 */
[----:B------:R-:W-:-:S05]  /*1770*/  IMAD.IADD R93, R11, 0x1, -R14 ;  /* 0x000000010b5d7824 */ /* 0x000fca00078e0a0e */
[----:B------:R-:W2:Y:S01]  /*1780*/  @P1 LDC R6, c[0x0][0x450] ;  /* 0x00011400ff061b82 */ /* 0x000ea20000000800 */
[----:B-1----:R-:W-:-:S05]  /*1790*/  @P1 IMAD.HI.U32 R3, R15, R3, RZ ;  /* 0x000000030f031227 */ /* 0x002fca00078e00ff */
[----:B--2---:R-:W-:-:S05]  /*17a0*/  @P1 SHF.R.U32.HI R4, RZ, R6, R3 ;  /* 0x00000006ff041219 */ /* 0x004fca0000011603 */
[----:B------:R-:W-:-:S04]  /*17b0*/  IMAD.IADD R3, R93, 0x1, R4 ;  /* 0x000000015d037824 */ /* 0x000fc800078e0204 */
[----:B------:R-:W-:Y:S01]  /*17c0*/  VIADD R4, R3, -UR4 ;  /* 0x8000000403047c36 */ /* 0x000fe20008000000 */
[----:B------:R-:W-:Y:S06]  /*17d0*/  @!P2 BRA `(.L_x_1330) ;  /* 0x000000000044a947 */ /* 0x000fec0003800000 */
[----:B------:R-:W-:Y:S01]  /*17e0*/  ISETP.GT.AND P0, PT, R3, -0x1, PT ;  /* 0xffffffff0300780c */ /* 0x000fe20003f04270 */
[----:B------:R-:W-:-:S12]  /*17f0*/  BSSY B0, `(.L_x_1331) ;  /* 0x000000d000007945 */ /* 0x000fd80003800000 */
[----:B------:R-:W-:Y:S05]  /*1800*/  @P0 BRA `(.L_x_1332) ;  /* 0x00000000001c0947 */ /* 0x000fea0003800000 */
[----:B------:R-:W-:Y:S02]  /*1810*/  ISETP.NE.AND P0, PT, R13, 0x1, PT ;  /* 0x000000010d00780c */ /* 0x000fe40003f05270 */
[----:B------:R-:W-:-:S11]  /*1820*/  LOP3.LUT R3, RZ, R3, RZ, 0x33, !PT ;  /* 0x00000003ff037212 */ /* 0x000fd600078e33ff */
[----:B------:R-:W1:Y:S02]  /*1830*/  @P0 LDC.64 R6, c[0x0][0x9e8] ;  /* 0x00027a00ff060b82 */ /* 0x000e640000000a00 */
[----:B-1----:R-:W-:-:S05]  /*1840*/  @P0 IMAD.HI.U32 R6, R3, R6, RZ ;  /* 0x0000000603060227 */ /* 0x002fca00078e00ff */
[----:B------:R-:W-:-:S04]  /*1850*/  @P0 SHF.R.U32.HI R3, RZ, R7, R6 ;  /* 0x00000007ff030219 */ /* 0x000fc80000011606 */
[----:B------:R-:W-:Y:S01]  /*1860*/  LOP3.LUT R3, RZ, R3, RZ, 0x33, !PT ;  /* 0x00000003ff037212 */ /* 0x000fe200078e33ff */
[----:B------:R-:W-:Y:S06]  /*1870*/  BRA `(.L_x_1333) ;  /* 0x0000000000107947 */ /* 0x000fec0003800000 */
.L_x_1332:
[----:B------:R-:W-:-:S13]  /*1880*/  ISETP.NE.AND P0, PT, R13, 0x1, PT ;  /* 0x000000010d00780c */ /* 0x000fda0003f05270 */
[----:B------:R-:W1:Y:S02]  /*1890*/  @P0 LDC.64 R6, c[0x0][0x9e8] ;  /* 0x00027a00ff060b82 */ /* 0x000e640000000a00 */
[----:B-1----:R-:W-:-:S05]  /*18a0*/  @P0 IMAD.HI.U32 R6, R3, R6, RZ ;  /* 0x0000000603060227 */ /* 0x002fca00078e00ff */
[----:B------:R-:W-:-:S07]  /*18b0*/  @P0 SHF.R.U32.HI R3, RZ, R7, R6 ;  /* 0x00000007ff030219 */ /* 0x000fce0000011606 */
.L_x_1333:
[----:B------:R-:W-:Y:S05]  /*18c0*/  BSYNC B0 ;  /* 0x0000000000007941 */ /* 0x000fea0003800000 */
.L_x_1331:
[----:B------:R-:W-:-:S05]  /*18d0*/  IMAD R3, R3, R13, RZ ;  /* 0x0000000d03037224 */ /* 0x000fca00078e02ff */
[----:B------:R-:W-:-:S07]  /*18e0*/  VIMNMX R4, R4, R3, !PT ;  /* 0x0000000304047248 */ /* 0x000fce0007fe0100 */
.L_x_1330:
[----:B------:R-:W-:Y:S01]  /*18f0*/  VIADD R0, R0, 0x7f ;  /* 0x0000007f00007836 */ /* 0x000fe20000000000 */
[----:B------:R-:W-:-:S04]  /*1900*/  SHF.R.S32.HI R5, RZ, 0x1f, R4 ;  /* 0x0000001fff057819 */ /* 0x000fc80000011404 */
[----:B------:R-:W-:Y:S02]  /*1910*/  SHF.R.S32.HI R3, RZ, 0x1f, R0 ;  /* 0x0000001fff037819 */ /* 0x000fe40000011400 */
[----:B------:R-:W-:Y:S02]  /*1920*/  LEA.HI R5, R5, R4, RZ, 0x7 ;  /* 0x0000000405057211 */ /* 0x000fe400078f38ff */
[----:B------:R-:W-:Y:S02]  /*1930*/  LEA.HI R3, R3, R0, RZ, 0x7 ;  /* 0x0000000003037211 */ /* 0x000fe400078f38ff */
[----:B------:R-:W-:Y:S02]  /*1940*/  SHF.R.S32.HI R5, RZ, 0x7, R5 ;  /* 0x00000007ff057819 */ /* 0x000fe40000011405 */
[----:B------:R-:W-:Y:S02]  /*1950*/  SHF.R.S32.HI R3, RZ, 0x7, R3 ;  /* 0x00000007ff037819 */ /* 0x000fe40000011403 */
[----:B------:R-:W-:-:S02]  /*1960*/  VIMNMX R5, RZ, R5, !PT ;  /* 0x00000005ff057248 */ /* 0x000fc40007fe0100 */
[----:B------:R-:W-:-:S03]  /*1970*/  VIMNMX R3, R92, R3, PT ;  /* 0x000000035c037248 */ /* 0x000fc60003fe0100 */
[--C-:B------:R-:W-:Y:S02]  /*1980*/  IMAD R5, R5, 0x80, -R8.reuse ;  /* 0x0000008005057824 */ /* 0x100fe400078e0a08 */
[----:B------:R-:W-:-:S03]  /*1990*/  IMAD R0, R3, 0x80, -R8 ;  /* 0x0000008003007824 */ /* 0x000fc600078e0a08 */
[----:B------:R-:W-:Y:S02]  /*19a0*/  VIMNMX R5, RZ, R5, !PT ;  /* 0x00000005ff057248 */ /* 0x000fe40007fe0100 */
[----:B------:R-:W-:Y:S02]  /*19b0*/  VIMNMX R0, R0, R29, PT ;  /* 0x0000001d00007248 */ /* 0x000fe40003fe0100 */
[----:B------:R-:W-:Y:S02]  /*19c0*/  SHF.R.U32.HI R27, RZ, 0x7, R5 ;  /* 0x00000007ff1b7819 */ /* 0x000fe40000011605 */
[----:B------:R-:W-:-:S03]  /*19d0*/  ISETP.GT.AND P0, PT, R0, R5, PT ;  /* 0x000000050000720c */ /* 0x000fc60003f04270 */
[----:B------:R-:W-:-:S10]  /*19e0*/  IMAD.MOV.U32 R26, RZ, RZ, R27 ;  /* 0x000000ffff1a7224 */ /* 0x000fd400078e001b */
[----:B------:R-:W-:-:S05]  /*19f0*/  @P0 VIADD R0, R0, 0x7f ;  /* 0x0000007f00000836 */ /* 0x000fca0000000000 */
[----:B------:R-:W-:-:S04]  /*1a00*/  @P0 SHF.R.S32.HI R3, RZ, 0x1f, R0 ;  /* 0x0000001fff030819 */ /* 0x000fc80000011400 */
[----:B------:R-:W-:-:S04]  /*1a10*/  @P0 LEA.HI R3, R3, R0, RZ, 0x7 ;  /* 0x0000000003030211 */ /* 0x000fc800078f38ff */
[----:B------:R-:W-:Y:S02]  /*1a20*/  @P0 SHF.R.S32.HI R26, RZ, 0x7, R3 ;  /* 0x00000007ff1a0819 */ /* 0x000fe40000011403 */
[----:B------:R-:W-:Y:S02]  /*1a30*/  PLOP3.LUT P0, PT, PT, PT, PT, 0x80, 0x0 ;  /* 0x000000000000781c */ /* 0x000fe40003f0f070 */
[----:B------:R-:W-:-:S13]  /*1a40*/  ISETP.GT.AND P1, PT, R26, R27, PT ;  /* 0x0000001b1a00720c */ /* 0x000fda0003f24270 */
[----:B------:R-:W-:Y:S05]  /*1a50*/  @!P1 BRA `(.L_x_1334) ;  /* 0x0000004000549947 */ /* 0x000fea0003800000 */
        /* <DEDUP_REMOVED lines=8> */
[----:B0-----:R0:W1:Y:S01]  /*1ae0*/  LDC.64 R14, c[0x4][R0] ;  /* 0x01000000000e7b82 */ /* 0x0010620000000a00 */
        /* <DEDUP_REMOVED lines=11> */
.L_x_1336:
[----:B------:R-:W-:Y:S05]  /*1ba0*/  BSYNC B6 ;  /* 0x0000000000067941 */ /* 0x000fea0003800000 */
.L_x_1335:
        /* <DEDUP_REMOVED lines=20> */
.L_x_1338:
[----:B------:R-:W-:Y:S05]  /*1cf0*/  BSYNC B6 ;  /* 0x0000000000067941 */ /* 0x000fea0003800000 */
.L_x_1337:
[----:B------:R-:W-:Y:S01]  /*1d00*/  ULDC.64 UR4, c[0x0][0x9f8] ;  /* 0x00027e0000047ab9 */ /* 0x000fe20000000a00 */
[----:B------:R-:W2:Y:S01]  /*1d10*/  LDL R38, [R1+0x38] ;  /* 0x0000380001267983 */ /* 0x000ea20000100800 */
[----:B------:R-:W-:Y:S01]  /*1d20*/  ISETP.NE.U32.AND P0, PT, RZ, UR4, PT ;  /* 0x00000004ff007c0c */ /* 0x000fe2000bf05070 */
[----:B------:R-:W1:Y:S01]  /*1d30*/  LDC.64 R74, c[0x0][0x300] ;  /* 0x0000c000ff4a7b82 */ /* 0x000e620000000a00 */
[----:B0-----:R-:W-:Y:S01]  /*1d40*/  IMAD.IADD R14, R30, 0x1, R31 ;  /* 0x000000011e0e7824 */ /* 0x001fe200078e021f */
[----:B------:R-:W3:Y:S01]  /*1d50*/  LDL.LU R43, [R1] ;  /* 0x00000000012b7983 */ /* 0x000ee20000300800 */
[----:B------:R-:W-:Y:S01]  /*1d60*/  ISETP.NE.AND.EX P0, PT, RZ, UR5, PT, P0 ;  /* 0x00000005ff007c0c */ /* 0x000fe2000bf05300 */
[----:B------:R-:W-:Y:S01]  /*1d70*/  ULDC.64 UR6, c[0x0][0xa08] ;  /* 0x0002820000067ab9 */ /* 0x000fe20000000a00 */
[----:B------:R-:W-:Y:S01]  /*1d80*/  SHF.R.S32.HI R11, RZ, 0x1f, R34 ;  /* 0x0000001fff0b7819 */ /* 0x000fe20000011422 */
[----:B------:R-:W4:Y:S01]  /*1d90*/  LDL R36, [R1+0x3c] ;  /* 0x00003c0001247983 */ /* 0x000f220000100800 */
[----:B------:R-:W0:Y:S01]  /*1da0*/  S2R R42, SR_TID.X ;  /* 0x00000000002a7919 */ /* 0x000e220000002100 */
[----:B------:R-:W-:Y:S01]  /*1db0*/  SHF.R.S32.HI R41, RZ, 0x1f, R14 ;  /* 0x0000001fff297819 */ /* 0x000fe2000001140e */
[----:B------:R-:W-:Y:S01]  /*1dc0*/  ULDC.64 UR4, c[0x0][0x308] ;  /* 0x0000c20000047ab9 */ /* 0x000fe20000000a00 */
[----:B------:R-:W0:Y:S08]  /*1dd0*/  LDC R39, c[0x0][0x3f4] ;  /* 0x0000fd00ff277b82 */ /* 0x000e300000000800 */
[----:B------:R-:W1:Y:S08]  /*1de0*/  @P0 LDC.64 R4, c[0x0][0x9f8] ;  /* 0x00027e00ff040b82 */ /* 0x000e700000000a00 */
[----:B------:R-:W3:Y:S01]  /*1df0*/  LDC.64 R72, c[0x0][0x3f8] ;  /* 0x0000fe00ff487b82 */ /* 0x000ee20000000a00 */
[----:B-1----:R-:W-:-:S05]  /*1e00*/  @P0 IMAD.WIDE R4, R35, 0x4, R4 ;  /* 0x0000000423040825 */ /* 0x002fca00078e0204 */
[----:B------:R1:W4:Y:S01]  /*1e10*/  @P0 LDG.E R35, desc[UR38][R4.64] ;  /* 0x0000002604230981 */ /* 0x000322000c1e1900 */
[-C--:B------:R-:W-:Y:S01]  /*1e20*/  IMAD R0, R41, R74.reuse, RZ ;  /* 0x0000004a29007224 */ /* 0x080fe200078e02ff */
[----:B------:R-:W-:Y:S01]  /*1e30*/  ISETP.NE.U32.AND P0, PT, RZ, UR6, PT ;  /* 0x00000006ff007c0c */ /* 0x000fe2000bf05070 */
[C---:B------:R-:W-:Y:S01]  /*1e40*/  IMAD.WIDE.U32 R6, R14.reuse, R74, RZ ;  /* 0x0000004a0e067225 */ /* 0x040fe200078e00ff */
[----:B0-----:R-:W-:Y:S02]  /*1e50*/  SHF.R.U32.HI R40, RZ, 0x7, R42 ;  /* 0x00000007ff287819 */ /* 0x001fe4000001162a */
[----:B------:R-:W-:Y:S01]  /*1e60*/  ISETP.NE.AND.EX P0, PT, RZ, UR7, PT, P0 ;  /* 0x00000007ff007c0c */ /* 0x000fe2000bf05300 */
[----:B------:R-:W-:Y:S01]  /*1e70*/  IMAD R3, R14, R75, R0 ;  /* 0x0000004b0e037224 */ /* 0x000fe200078e0200 */
[C---:B------:R-:W-:Y:S01]  /*1e80*/  ISETP.NE.AND P6, PT, R40.reuse, 0x1, PT ;  /* 0x000000012800780c */ /* 0x040fe20003fc5270 */
[----:B------:R-:W-:Y:S01]  /*1e90*/  VIADD R65, R40, 0x8 ;  /* 0x0000000828417836 */ /* 0x000fe20000000000 */
[----:B------:R-:W-:Y:S01]  /*1ea0*/  SHF.R.S32.HI R19, RZ, 0x1f, R18 ;  /* 0x0000001fff137819 */ /* 0x000fe20000011412 */
[----:B------:R-:W-:Y:S01]  /*1eb0*/  IMAD.IADD R7, R7, 0x1, R3 ;  /* 0x0000000107077824 */ /* 0x000fe200078e0203 */
[----:B------:R-:W-:Y:S01]  /*1ec0*/  SHF.R.S32.HI R32, RZ, 0x1f, R17 ;  /* 0x0000001fff207819 */ /* 0x000fe20000011411 */
[----:B------:R-:W-:Y:S01]  /*1ed0*/  IMAD R3, R11, UR4, RZ ;  /* 0x000000040b037c24 */ /* 0x000fe2000f8e02ff */
[----:B------:R-:W-:Y:S01]  /*1ee0*/  SHF.R.S32.HI R153, RZ, 0x1f, R152 ;  /* 0x0000001fff997819 */ /* 0x000fe20000011498 */
[----:B-1----:R-:W-:-:S04]  /*1ef0*/  IMAD.WIDE.U32 R4, R34, UR4, R6 ;  /* 0x0000000422047c25 */ /* 0x002fc8000f8e0006 */
[----:B------:R-:W-:Y:S01]  /*1f00*/  IMAD R3, R34, UR5, R3 ;  /* 0x0000000522037c24 */ /* 0x000fe2000f8e0203 */
[----:B------:R-:W-:Y:S01]  /*1f10*/  ULDC.64 UR4, c[0x0][0x310] ;  /* 0x0000c40000047ab9 */ /* 0x000fe20000000a00 */
[----:B------:R-:W-:-:S04]  /*1f20*/  IMAD.WIDE.U32 R6, R17, R74, R18 ;  /* 0x0000004a11067225 */ /* 0x000fc800078e0012 */
[----:B------:R-:W-:Y:S02]  /*1f30*/  IMAD.IADD R5, R5, 0x1, R3 ;  /* 0x0000000105057824 */ /* 0x000fe400078e0203 */
[----:B------:R-:W-:Y:S02]  /*1f40*/  VIADD R40, R17, 0x60 ;  /* 0x0000006011287836 */ /* 0x000fe40000000000 */
[----:B------:R-:W-:Y:S02]  /*1f50*/  VIADD R42, R42, 0xffffff80 ;  /* 0xffffff802a2a7836 */ /* 0x000fe40000000000 */
[----:B------:R-:W-:Y:S02]  /*1f60*/  IMAD.SHL.U32 R40, R40, 0x40, RZ ;  /* 0x0000004028287824 */ /* 0x000fe400078e00ff */
[----:B------:R-:W-:Y:S02]  /*1f70*/  VIADD R67, R18, 0x20 ;  /* 0x0000002012437836 */ /* 0x000fe40000000000 */
[----:B------:R-:W-:Y:S01]  /*1f80*/  IMAD.SHL.U32 R64, R39, 0x2, RZ ;  /* 0x0000000227407824 */ /* 0x000fe200078e00ff */
[----:B------:R-:W-:-:S02]  /*1f90*/  LOP3.LUT R40, R40, 0x1c0, RZ, 0xc0, !PT ;  /* 0x000001c028287812 */ /* 0x000fc400078ec0ff */
[C---:B--2---:R-:W-:Y:S01]  /*1fa0*/  LOP3.LUT P1, RZ, R38.reuse, 0x4, RZ, 0xc0, !PT ;  /* 0x0000000426ff7812 */ /* 0x044fe2000782c0ff */
[----:B------:R-:W-:Y:S02]  /*1fb0*/  IMAD.SHL.U32 R71, R38, 0x40, RZ ;  /* 0x0000004026477824 */ /* 0x000fe400078e00ff */
[----:B------:R-:W-:Y:S01]  /*1fc0*/  VIADD R38, R17, 0x60 ;  /* 0x0000006011267836 */ /* 0x000fe20000000000 */
[----:B---3--:R-:W-:Y:S02]  /*1fd0*/  LOP3.LUT R43, R43, 0xfffffffb, RZ, 0xc0, !PT ;  /* 0xfffffffb2b2b7812 */ /* 0x008fe400078ec0ff */
[----:B------:R-:W-:Y:S02]  /*1fe0*/  LOP3.LUT R71, R71, 0x1c0, RZ, 0xc0, !PT ;  /* 0x000001c047477812 */ /* 0x000fe400078ec0ff */
[----:B------:R-:W-:Y:S02]  /*1ff0*/  SHF.R.S32.HI R66, RZ, 0x1f, R38 ;  /* 0x0000001fff427819 */ /* 0x000fe40000011426 */
[----:B------:R-:W-:-:S02]  /*2000*/  SHF.R.S32.HI R38, RZ, 0x1f, R42 ;  /* 0x0000001fff267819 */ /* 0x000fc4000001142a */
[----:B------:R-:W-:Y:S02]  /*2010*/  SHF.R.U32.HI R68, RZ, 0x3, R71 ;  /* 0x00000003ff447819 */ /* 0x000fe40000011647 */
[----:B------:R-:W-:Y:S02]  /*2020*/  @P1 LOP3.LUT R43, R43, 0x4, RZ, 0xfc, !PT ;  /* 0x000000042b2b1812 */ /* 0x000fe400078efcff */
[----:B------:R-:W-:-:S03]  /*2030*/  LEA.HI R38, R38, R42, RZ, 0x5 ;  /* 0x0000002a26267211 */ /* 0x000fc600078f28ff */
[----:B------:R0:W-:Y:S01]  /*2040*/  STL [R1], R43 ;  /* 0x0000002b01007387 */ /* 0x0001e20000100800 */
[----:B------:R-:W-:Y:S02]  /*2050*/  SHF.R.S32.HI R38, RZ, 0x5, R38 ;  /* 0x00000005ff267819 */ /* 0x000fe40000011426 */
[----:B----4-:R-:W-:Y:S02]  /*2060*/  SHF.R.S32.HI R0, RZ, 0x1f, R35 ;  /* 0x0000001fff007819 */ /* 0x010fe40000011423 */
[----:B------:R-:W-:Y:S02]  /*2070*/  SEL R35, R35, RZ, !P0 ;  /* 0x000000ff23237207 */ /* 0x000fe40004000000 */
[----:B------:R-:W-:-:S03]  /*2080*/  SEL R12, R0, RZ, !P0 ;  /* 0x000000ff000c7207 */ /* 0x000fc60004000000 */
[----:B------:R-:W-:Y:S02]  /*2090*/  IMAD.WIDE.U32 R8, R35, UR4, R4 ;  /* 0x0000000423087c25 */ /* 0x000fe4000f8e0004 */
[----:B------:R-:W1:Y:S02]  /*20a0*/  LDC.64 R4, c[0x0][0x408] ;  /* 0x00010200ff047b82 */ /* 0x000e640000000a00 */
[----:B------:R-:W-:Y:S01]  /*20b0*/  IMAD R0, R12, UR4, RZ ;  /* 0x000000040c007c24 */ /* 0x000fe2000f8e02ff */
[----:B------:R-:W-:-:S03]  /*20c0*/  IADD3 R77, P0, R8, R6, RZ ;  /* 0x00000006084d7210 */ /* 0x000fc60007f1e0ff */
[----:B------:R-:W-:Y:S01]  /*20d0*/  IMAD R3, R35, UR5, R0 ;  /* 0x0000000523037c24 */ /* 0x000fe2000f8e0200 */
[----:B------:R-:W-:Y:S05]  /*20e0*/  @!P6 WARPSYNC.ALL ;  /* 0x000000000000e948 */ /* 0x000fea0003800000 */
[----:B------:R-:W-:Y:S01]  /*20f0*/  ULDC.64 UR4, c[0x0][0x330] ;  /* 0x0000cc0000047ab9 */ /* 0x000fe20000000a00 */
[----:B------:R-:W-:Y:S02]  /*2100*/  IMAD R0, R32, R74, RZ ;  /* 0x0000004a20007224 */ /* 0x000fe400078e02ff */
[----:B------:R-:W-:Y:S02]  /*2110*/  IMAD R11, R11, UR4, RZ ;  /* 0x000000040b0b7c24 */ /* 0x000fe4000f8e02ff */
[----:B------:R-:W-:Y:S01]  /*2120*/  IMAD R13, R17, R75, R0 ;  /* 0x0000004b110d7224 */ /* 0x000fe200078e0200 */
[----:B------:R-:W-:Y:S01]  /*2130*/  SHF.L.U64.HI R75, R74, 0x7, R75 ;  /* 0x000000074a4b7819 */ /* 0x000fe2000001024b */
[----:B------:R-:W-:-:S02]  /*2140*/  IMAD.IADD R78, R9, 0x1, R3 ;  /* 0x00000001094e7824 */ /* 0x000fc400078e0203 */
[C---:B------:R-:W-:Y:S02]  /*2150*/  IMAD R15, R34.reuse, UR5, R11 ;  /* 0x00000005220f7c24 */ /* 0x040fe4000f8e020b */
[----:B------:R-:W-:Y:S01]  /*2160*/  IMAD.WIDE.U32 R10, R34, UR4, R18 ;  /* 0x00000004220a7c25 */ /* 0x000fe2000f8e0012 */
[----:B------:R-:W-:Y:S01]  /*2170*/  ULDC.64 UR4, c[0x0][0x338] ;  /* 0x0000ce0000047ab9 */ /* 0x000fe20000000a00 */
[----:B------:R-:W-:Y:S02]  /*2180*/  IADD3.X R76, R78, R7, R13, P0, !PT ;  /* 0x000000074e4c7210 */ /* 0x000fe400007fe40d */
[----:B------:R-:W-:Y:S01]  /*2190*/  IMAD R3, R12, UR4, RZ ;  /* 0x000000040c037c24 */ /* 0x000fe2000f8e02ff */
[----:B------:R-:W-:Y:S01]  /*21a0*/  ISETP.GE.AND P0, PT, R18, R39, PT ;  /* 0x000000271200720c */ /* 0x000fe20003f06270 */
[----:B------:R-:W-:Y:S01]  /*21b0*/  IMAD R0, R32, R72, RZ ;  /* 0x0000004820007224 */ /* 0x000fe200078e02ff */
[----:B-1----:R-:W-:Y:S01]  /*21c0*/  SHF.L.U64.HI R70, R4, 0x7, R5 ;  /* 0x0000000704467819 */ /* 0x002fe20000010205 */
[----:B------:R-:W-:Y:S01]  /*21d0*/  IMAD R37, R35, UR5, R3 ;  /* 0x0000000523257c24 */ /* 0x000fe2000f8e0203 */
[----:B------:R-:W-:Y:S01]  /*21e0*/  SEL R3, R39, RZ, P0 ;  /* 0x000000ff27037207 */ /* 0x000fe20000000000 */
[----:B------:R-:W-:-:S02]  /*21f0*/  IMAD.IADD R11, R11, 0x1, R15 ;  /* 0x000000010b0b7824 */ /* 0x000fc400078e020f */
[----:B------:R-:W-:Y:S02]  /*2200*/  IMAD R15, R17, R73, R0 ;  /* 0x00000049110f7224 */ /* 0x000fe400078e0200 */
[----:B------:R-:W-:Y:S01]  /*2210*/  IMAD.WIDE.U32 R58, R35, UR4, R10 ;  /* 0x00000004233a7c25 */ /* 0x000fe2000f8e000a */
[----:B------:R-:W-:Y:S02]  /*2220*/  ULDC UR4, c[0x0][0x2f4] ;  /* 0x0000bd0000047ab9 */ /* 0x000fe40000000800 */
[----:B------:R-:W-:Y:S01]  /*2230*/  ISETP.GE.AND P2, PT, R67, UR4, PT ;  /* 0x0000000443007c0c */ /* 0x000fe2000bf46270 */
[----:B------:R-:W-:Y:S02]  /*2240*/  IMAD R0, R32, R4, RZ ;  /* 0x0000000420007224 */ /* 0x000fe400078e02ff */
[----:B------:R-:W-:Y:S02]  /*2250*/  IMAD.IADD R3, R18, 0x1, R3 ;  /* 0x0000000112037824 */ /* 0x000fe400078e0203 */
[----:B------:R-:W-:-:S04]  /*2260*/  IMAD.WIDE.U32 R6, R17, R72, R152 ;  /* 0x0000004811067225 */ /* 0x000fc800078e0098 */
[----:B------:R-:W-:-:S04]  /*2270*/  IMAD.WIDE.U32 R10, R17, R72, R18 ;  /* 0x00000048110a7225 */ /* 0x000fc800078e0012 */
[----:B------:R-:W-:-:S04]  /*2280*/  IMAD.WIDE.U32 R30, R17, R4, R152 ;  /* 0x00000004111e7225 */ /* 0x000fc800078e0098 */
[C---:B------:R-:W-:Y:S01]  /*2290*/  IMAD R21, R17.reuse, R5, R0 ;  /* 0x0000000511157224 */ /* 0x040fe200078e0200 */
[----:B------:R-:W-:Y:S01]  /*22a0*/  SHF.R.S32.HI R0, RZ, 0x1f, R3 ;  /* 0x0000001fff007819 */ /* 0x000fe20000011403 */
[----:B------:R-:W-:-:S03]  /*22b0*/  IMAD.WIDE.U32 R12, R17, R4, R18 ;  /* 0x00000004110c7225 */ /* 0x000fc600078e0012 */
[----:B------:R-:W-:Y:S01]  /*22c0*/  LEA.HI R0, R0, R3, RZ, 0x3 ;  /* 0x0000000300007211 */ /* 0x000fe200078f18ff */
[----:B------:R-:W-:Y:S02]  /*22d0*/  IMAD.IADD R7, R7, 0x1, R15 ;  /* 0x0000000107077824 */ /* 0x000fe400078e020f */
[----:B------:R-:W-:Y:S01]  /*22e0*/  IMAD.IADD R11, R15, 0x1, R11 ;  /* 0x000000010f0b7824 */ /* 0x000fe200078e020b */
[----:B-----5:R-:W-:Y:S01]  /*22f0*/  SHF.R.S32.HI R15, RZ, 0x1f, R24 ;  /* 0x0000001fff0f7819 */ /* 0x020fe20000011418 */
[----:B------:R-:W-:Y:S02]  /*2300*/  IMAD.IADD R31, R31, 0x1, R21 ;  /* 0x000000011f1f7824 */ /* 0x000fe400078e0215 */
[----:B------:R-:W-:Y:S02]  /*2310*/  IMAD.IADD R13, R21, 0x1, R13 ;  /* 0x00000001150d7824 */ /* 0x000fe400078e020d */
[C---:B------:R-:W-:Y:S02]  /*2320*/  IMAD R3, R15.reuse, R72, RZ ;  /* 0x000000480f037224 */ /* 0x040fe400078e02ff */
[----:B------:R-:W-:-:S02]  /*2330*/  IMAD R15, R15, R4, RZ ;  /* 0x000000040f0f7224 */ /* 0x000fc400078e02ff */
[----:B------:R-:W-:-:S04]  /*2340*/  IMAD.WIDE.U32 R30, R24, R4, R30 ;  /* 0x00000004181e7225 */ /* 0x000fc800078e001e */
[----:B------:R-:W-:-:S04]  /*2350*/  IMAD.WIDE.U32 R20, R24, R4, R12 ;  /* 0x0000000418147225 */ /* 0x000fc800078e000c */
[----:B------:R-:W-:Y:S01]  /*2360*/  IMAD.SHL.U32 R69, R4, 0x80, RZ ;  /* 0x0000008004457824 */ /* 0x000fe200078e00ff */
[----:B------:R-:W-:Y:S01]  /*2370*/  LOP3.LUT R4, R40, 0x38, R0, 0xf8, !PT ;  /* 0x0000003828047812 */ /* 0x000fe200078ef800 */
[----:B------:R-:W-:Y:S02]  /*2380*/  VIADD R40, R17, 0x60 ;  /* 0x0000006011287836 */ /* 0x000fe40000000000 */
[----:B------:R-:W-:Y:S01]  /*2390*/  IMAD R61, R24, R73, R3 ;  /* 0x00000049183d7224 */ /* 0x000fe200078e0203 */
[----:B------:R-:W-:Y:S01]  /*23a0*/  LOP3.LUT R3, R71, 0x18, R18, 0xf8, !PT ;  /* 0x0000001847037812 */ /* 0x000fe200078ef812 */
[----:B------:R-:W-:Y:S01]  /*23b0*/  IMAD.SHL.U32 R40, R40, 0x40, RZ ;  /* 0x0000004028287824 */ /* 0x000fe200078e00ff */
[----:B------:R-:W-:Y:S01]  /*23c0*/  SHF.L.U64.HI R73, R72, 0x7, R73 ;  /* 0x0000000748497819 */ /* 0x000fe20000010249 */
[----:B------:R-:W-:Y:S01]  /*23d0*/  IMAD.WIDE.U32 R34, R24, R72, R10 ;  /* 0x0000004818227225 */ /* 0x000fe200078e000a */
[----:B------:R-:W-:Y:S02]  /*23e0*/  LOP3.LUT R3, R3, R68, RZ, 0x3c, !PT ;  /* 0x0000004403037212 */ /* 0x000fe400078e3cff */
[----:B------:R-:W-:Y:S01]  /*23f0*/  LOP3.LUT R40, R40, 0x1c0, RZ, 0xc0, !PT ;  /* 0x000001c028287812 */ /* 0x000fe200078ec0ff */
[----:B------:R-:W-:Y:S01]  /*2400*/  IMAD.WIDE.U32 R56, R24, R72, R6 ;  /* 0x0000004818387225 */ /* 0x000fe200078e0006 */
[----:B------:R-:W-:-:S02]  /*2410*/  IADD3 R10, P1, R17, R14, RZ ;  /* 0x0000000e110a7210 */ /* 0x000fc40007f3e0ff */
[----:B------:R-:W-:Y:S01]  /*2420*/  SHF.R.U32.HI R40, RZ, 0x3, R40 ;  /* 0x00000003ff287819 */ /* 0x000fe20000011628 */
[----:B------:R-:W-:Y:S01]  /*2430*/  IMAD R63, R38, 0x200, R3 ;  /* 0x00000200263f7824 */ /* 0x000fe200078e0203 */
[--C-:B------:R-:W-:Y:S01]  /*2440*/  LOP3.LUT R3, R71, 0x38, R0.reuse, 0xf8, !PT ;  /* 0x0000003847037812 */ /* 0x100fe200078ef800 */
[----:B------:R-:W-:Y:S01]  /*2450*/  IMAD R15, R24, R5, R15 ;  /* 0x00000005180f7224 */ /* 0x000fe200078e020f */
[----:B------:R-:W-:Y:S01]  /*2460*/  LOP3.LUT R12, R4, R40, RZ, 0x3c, !PT ;  /* 0x00000028040c7212 */ /* 0x000fe200078e3cff */
[----:B------:R-:W-:Y:S01]  /*2470*/  IMAD.X R11, R32, 0x1, R41, P1 ;  /* 0x00000001200b7824 */ /* 0x000fe200008e0629 */
[----:B------:R-:W-:Y:S01]  /*2480*/  LOP3.LUT R3, R3, R68, RZ, 0x3c, !PT ;  /* 0x0000004403037212 */ /* 0x000fe200078e3cff */
[----:B------:R-:W-:Y:S01]  /*2490*/  IMAD.IADD R62, R57, 0x1, R61 ;  /* 0x00000001393e7824 */ /* 0x000fe200078e023d */
[----:B------:R-:W-:Y:S01]  /*24a0*/  LOP3.LUT R7, R0, 0xfffffff8, RZ, 0xc0, !PT ;  /* 0xfffffff800077812 */ /* 0x000fe200078ec0ff */
[----:B------:R-:W-:Y:S01]  /*24b0*/  IMAD.SHL.U32 R74, R74, 0x80, RZ ;  /* 0x000000804a4a7824 */ /* 0x000fe200078e00ff */
[----:B------:R-:W-:Y:S01]  /*24c0*/  SHF.R.S32.HI R6, RZ, 0x3, R0 ;  /* 0x00000003ff067819 */ /* 0x000fe20000011400 */
[----:B------:R-:W-:Y:S01]  /*24d0*/  IMAD R4, R38, 0x200, R3 ;  /* 0x0000020026047824 */ /* 0x000fe200078e0203 */
[----:B------:R-:W-:Y:S01]  /*24e0*/  ISETP.GE.AND P1, PT, R18, UR4, PT ;  /* 0x0000000412007c0c */ /* 0x000fe2000bf26270 */
[----:B------:R-:W-:Y:S01]  /*24f0*/  IMAD.SHL.U32 R72, R72, 0x80, RZ ;  /* 0x0000008048487824 */ /* 0x000fe200078e00ff */
[----:B------:R-:W-:Y:S01]  /*2500*/  SHF.R.S32.HI R5, RZ, 0x1f, R7 ;  /* 0x0000001fff057819 */ /* 0x000fe20000011407 */
[----:B------:R-:W-:-:S02]  /*2510*/  IMAD.IADD R61, R61, 0x1, R35 ;  /* 0x000000013d3d7824 */ /* 0x000fc400078e0223 */
[----:B------:R-:W-:Y:S02]  /*2520*/  IMAD.IADD R60, R31, 0x1, R15 ;  /* 0x000000011f3c7824 */ /* 0x000fe400078e020f */
[----:B------:R-:W-:Y:S02]  /*2530*/  IMAD.IADD R32, R15, 0x1, R21 ;  /* 0x000000010f207824 */ /* 0x000fe400078e0215 */
[----:B------:R-:W-:Y:S02]  /*2540*/  IMAD.IADD R3, R36, 0x1, R12 ;  /* 0x0000000124037824 */ /* 0x000fe400078e020c */
[----:B------:R-:W-:Y:S01]  /*2550*/  IMAD.IADD R0, R59, 0x1, R37 ;  /* 0x000000013b007824 */ /* 0x000fe200078e0225 */
[----:B0-----:R-:W-:Y:S06]  /*2560*/  @!P6 BAR.SYNC.DEFER_BLOCKING 0x9, 0x100 ;  /* 0x024400000000eb1d */ /* 0x001fec0000010000 */
.L_x_1388:
[----:B------:R-:W2:Y:S01]  /*2570*/  LDL R39, [R1+0x38] ;  /* 0x0000380001277983 */ /* 0x000ea20000100800 */
[----:B0-----:R-:W0:Y:S03]  /*2580*/  LDC.64 R86, c[0x0][0x300] ;  /* 0x0000c000ff567b82 */ /* 0x001e260000000a00 */
[----:B------:R-:W3:Y:S01]  /*2590*/  LDL.LU R38, [R1] ;  /* 0x0000000001267983 */ /* 0x000ee20000300800 */
[----:B------:R-:W-:Y:S01]  /*25a0*/  VIADD R36, R26, 0xffffffff ;  /* 0xffffffff1a247836 */ /* 0x000fe20000000000 */
[----:B------:R-:W-:Y:S05]  /*25b0*/  YIELD ;  /* 0x0000000000007946 */ /* 0x000fea0003800000 */
[----:B------:R-:W1:Y:S01]  /*25c0*/  LDC.64 R80, c[0x0][0x2e8] ;  /* 0x0000ba00ff507b82 */ /* 0x000e620000000a00 */
[----:B------:R-:W-:Y:S01]  /*25d0*/  SHF.R.S32.HI R79, RZ, 0x1f, R36 ;  /* 0x0000001fff4f7819 */ /* 0x000fe20000011424 */
[-C--:B------:R-:W-:Y:S01]  /*25e0*/  IMAD R13, R75, R36.reuse, RZ ;  /* 0x000000244b0d7224 */ /* 0x080fe200078e02ff */
[----:B------:R-:W-:Y:S01]  /*25f0*/  BSSY B0, `(.L_x_1339) ;  /* 0x0000301000007945 */ /* 0x000fe20003800000 */
[----:B------:R-:W-:-:S04]  /*2600*/  IMAD.WIDE.U32 R14, R74, R36, RZ ;  /* 0x000000244a0e7225 */ /* 0x000fc800078e00ff */
[----:B------:R-:W-:Y:S01]  /*2610*/  IMAD R13, R79, R74, R13 ;  /* 0x0000004a4f0d7224 */ /* 0x000fe200078e020d */
[----:B------:R-:W-:Y:S01]  /*2620*/  IADD3 R26, P3, R77, R14, RZ ;  /* 0x0000000e4d1a7210 */ /* 0x000fe20007f7e0ff */
[----:B------:R-:W-:Y:S01]  /*2630*/  IMAD.MOV.U32 R84, RZ, RZ, R14 ;  /* 0x000000ffff547224 */ /* 0x000fe200078e000e */
[----:B------:R-:W4:Y:S01]  /*2640*/  LDC R88, c[0x0][0x3f4] ;  /* 0x0000fd00ff587b82 */ /* 0x000f220000000800 */
[----:B------:R-:W-:Y:S02]  /*2650*/  IMAD.IADD R85, R15, 0x1, R13 ;  /* 0x000000010f557824 */ /* 0x000fe400078e020d */
[----:B0-----:R-:W-:Y:S02]  /*2660*/  IMAD R37, R87, 0x60, RZ ;  /* 0x0000006057257824 */ /* 0x001fe400078e02ff */
[----:B------:R-:W-:-:S03]  /*2670*/  IMAD.WIDE.U32 R12, R86, 0x60, R84 ;  /* 0x00000060560c7825 */ /* 0x000fc600078e0054 */
[----:B------:R-:W-:Y:S01]  /*2680*/  IADD3 R15, P4, R77, R12, RZ ;  /* 0x0000000c4d0f7210 */ /* 0x000fe20007f9e0ff */
[----:B------:R-:W-:-:S03]  /*2690*/  IMAD R12, R22, 0x2000, R63 ;  /* 0x00002000160c7824 */ /* 0x000fc600078e023f */
[----:B------:R-:W-:Y:S01]  /*26a0*/  IADD3.X R14, R76, R13, R37, P4, !PT ;  /* 0x0000000d4c0e7210 */ /* 0x000fe200027fe425 */
[----:B------:R-:W-:Y:S01]  /*26b0*/  IMAD.X R13, R85, 0x1, R76, P3 ;  /* 0x00000001550d7824 */ /* 0x000fe200018e064c */
[CC--:B-1----:R-:W-:Y:S01]  /*26c0*/  LEA R40, P4, R15.reuse, R80.reuse, 0x1 ;  /* 0x000000500f287211 */ /* 0x0c2fe200078808ff */
[----:B------:R-:W-:Y:S01]  /*26d0*/  VIADD R82, R12, 0x20 ;  /* 0x000000200c527836 */ /* 0x000fe20000000000 */
[----:B------:R-:W-:Y:S01]  /*26e0*/  LEA R42, P3, R26, R80, 0x1 ;  /* 0x000000501a2a7211 */ /* 0x000fe200078608ff */
[----:B------:R-:W-:Y:S01]  /*26f0*/  IMAD R83, R12, 0x2, R25 ;  /* 0x000000020c537824 */ /* 0x000fe200078e0219 */
[----:B------:R-:W-:Y:S02]  /*2700*/  LEA.HI.X R41, R15, R81, R14, 0x1, P4 ;  /* 0x000000510f297211 */ /* 0x000fe400020f0c0e */
[----:B------:R-:W-:Y:S02]  /*2710*/  ISETP.GT.AND P4, PT, R36, R27, PT ;  /* 0x0000001b2400720c */ /* 0x000fe40003f84270 */
[----:B------:R-:W-:Y:S01]  /*2720*/  LEA.HI.X R43, R26, R81, R13, 0x1, P3 ;  /* 0x000000511a2b7211 */ /* 0x000fe200018f0c0d */
[----:B------:R-:W-:Y:S01]  /*2730*/  IMAD.MOV.U32 R26, RZ, RZ, R36 ;  /* 0x000000ffff1a7224 */ /* 0x000fe200078e0024 */
[----:B----4-:R-:W-:-:S02]  /*2740*/  ISETP.GE.AND P3, PT, R88, 0x1, PT ;  /* 0x000000015800780c */ /* 0x010fc40003f66270 */
[----:B--2---:R-:W-:Y:S02]  /*2750*/  LOP3.LUT P5, RZ, R39, 0x4, RZ, 0xc0, !PT ;  /* 0x0000000427ff7812 */ /* 0x004fe400078ac0ff */
[----:B---3--:R-:W-:-:S05]  /*2760*/  LOP3.LUT R38, R38, 0xfffffffd, RZ, 0xc0, !PT ;  /* 0xfffffffd26267812 */ /* 0x008fca00078ec0ff */
[----:B------:R-:W-:-:S05]  /*2770*/  @P4 LOP3.LUT R38, R38, 0x2, RZ, 0xfc, !PT ;  /* 0x0000000226264812 */ /* 0x000fca00078efcff */
[----:B------:R0:W-:Y:S01]  /*2780*/  STL [R1], R38 ;  /* 0x0000002601007387 */ /* 0x0001e20000100800 */
[----:B------:R-:W-:-:S04]  /*2790*/  @P5 VIADD R82, R12, 0xffffffe0 ;  /* 0xffffffe00c525836 */ /* 0x000fc80000000000 */
[----:B------:R-:W-:Y:S01]  /*27a0*/  IMAD R82, R82, 0x2, R25 ;  /* 0x0000000252527824 */ /* 0x000fe200078e0219 */
[----:B------:R-:W-:Y:S06]  /*27b0*/  @!P3 BRA `(.L_x_1340) ;  /* 0x0000002c0020b947 */ /* 0x000fec0003800000 */
[----:B------:R-:W-:Y:S01]  /*27c0*/  ULDC.U8 UR4, c[0x0][0x410] ;  /* 0x0001040000047ab9 */ /* 0x000fe20000000000 */
[-C--:B------:R-:W-:Y:S01]  /*27d0*/  IMAD R13, R73, R36.reuse, RZ ;  /* 0x00000024490d7224 */ /* 0x080fe200078e02ff */
[----:B------:R-:W-:Y:S01]  /*27e0*/  ISETP.NE.AND P3, PT, RZ, UR4, PT ;  /* 0x00000004ff007c0c */ /* 0x000fe2000bf65270 */
[----:B------:R-:W-:Y:S02]  /*27f0*/  IMAD R12, R70, R36, RZ ;  /* 0x00000024460c7224 */ /* 0x000fe400078e02ff */
[C---:B------:R-:W-:Y:S02]  /*2800*/  IMAD R13, R79.reuse, R72, R13 ;  /* 0x000000484f0d7224 */ /* 0x040fe400078e020d */
[----:B------:R-:W-:Y:S02]  /*2810*/  IMAD R90, R26, -0x80, R29 ;  /* 0xffffff801a5a7824 */ /* 0x000fe400078e021d */
[----:B------:R-:W-:Y:S02]  /*2820*/  IMAD R79, R79, R69, R12 ;  /* 0x000000454f4f7224 */ /* 0x000fe400078e020c */
[----:B------:R-:W-:Y:S01]  /*2830*/  IMAD.WIDE.U32 R50, R72, R36, RZ ;  /* 0x0000002448327225 */ /* 0x000fe200078e00ff */
[----:B------:R-:W-:-:S03]  /*2840*/  VIMNMX R90, R90, 0x80, PT ;  /* 0x000000805a5a7848 */ /* 0x000fc60003fe0100 */
[----:B------:R-:W-:-:S04]  /*2850*/  IMAD.WIDE.U32 R48, R69, R36, RZ ;  /* 0x0000002445307225 */ /* 0x000fc800078e00ff */
[----:B------:R-:W-:Y:S02]  /*2860*/  IMAD.IADD R89, R51, 0x1, R13 ;  /* 0x0000000133597824 */ /* 0x000fe400078e020d */
[----:B------:R-:W-:Y:S01]  /*2870*/  IMAD.IADD R79, R49, 0x1, R79 ;  /* 0x00000001314f7824 */ /* 0x000fe200078e024f */
[----:B------:R-:W-:Y:S06]  /*2880*/  @!P3 BRA `(.L_x_1341) ;  /* 0x00000014002cb947 */ /* 0x000fec0003800000 */
[----:B------:R1:W5:Y:S01]  /*2890*/  LDL R91, [R1+0x14] ;  /* 0x00001400015b7983 */ /* 0x0003620000100800 */
[----:B------:R-:W-:Y:S01]  /*28a0*/  ISETP.GE.AND P4, PT, R17, R90, PT ;  /* 0x0000005a1100720c */ /* 0x000fe20003f86270 */
[----:B------:R-:W-:Y:S01]  /*28b0*/  BSSY B1, `(.L_x_1342) ;  /* 0x000001e000017945 */ /* 0x000fe20003800000 */
[----:B------:R-:W-:Y:S02]  /*28c0*/  CS2R R36, SRZ ;  /* 0x0000000000247805 */ /* 0x000fe4000001ff00 */
[----:B------:R-:W-:Y:S02]  /*28d0*/  CS2R R52, SRZ ;  /* 0x0000000000347805 */ /* 0x000fe4000001ff00 */
[----:B------:R-:W-:Y:S02]  /*28e0*/  CS2R R80, SRZ ;  /* 0x0000000000507805 */ /* 0x000fe4000001ff00 */
[----:B------:R-:W-:Y:S02]  /*28f0*/  CS2R R54, SRZ ;  /* 0x0000000000367805 */ /* 0x000fe4000001ff00 */
[----:B------:R-:W-:-:S02]  /*2900*/  CS2R R44, SRZ ;  /* 0x00000000002c7805 */ /* 0x000fc4000001ff00 */
[----:B0-----:R-:W-:Y:S02]  /*2910*/  CS2R R38, SRZ ;  /* 0x0000000000267805 */ /* 0x001fe4000001ff00 */
[----:B------:R-:W-:Y:S02]  /*2920*/  CS2R R46, SRZ ;  /* 0x00000000002e7805 */ /* 0x000fe4000001ff00 */
[----:B------:R-:W-:Y:S01]  /*2930*/  CS2R R84, SRZ ;  /* 0x0000000000547805 */ /* 0x000fe2000001ff00 */
[----:B-1----:R-:W-:Y:S06]  /*2940*/  @P4 BRA `(.L_x_1343) ;  /* 0x0000000000504947 */ /* 0x002fec0003800000 */
        /* <DEDUP_REMOVED lines=16> */
[----:B------:R0:W5:Y:S02]  /*2a50*/  @!P3 LDG.E.64 R84, desc[UR38][R14.64] ;  /* 0x000000260e54b981 */ /* 0x000164000c1e1b00 */
[----:B-----5:R-:W-:-:S13]  /*2a60*/  ISETP.GE.AND P3, PT, R91, R88, PT ;  /* 0x000000585b00720c */ /* 0x020fda0003f66270 */
[----:B------:R0:W5:Y:S04]  /*2a70*/  @!P3 LDG.E.64 R52, desc[UR38][R12.64+0x20] ;  /* 0x000020260c34b981 */ /* 0x000168000c1e1b00 */
[----:B------:R0:W5:Y:S02]  /*2a80*/  @!P3 LDG.E.64 R54, desc[UR38][R14.64+0x20] ;  /* 0x000020260e36b981 */ /* 0x000164000c1e1b00 */
.L_x_1343:
[----:B------:R-:W-:Y:S05]  /*2a90*/  BSYNC B1 ;  /* 0x0000000000017941 */ /* 0x000fea0003800000 */
.L_x_1342:
        /* <DEDUP_REMOVED lines=34> */
.L_x_1345:
[----:B------:R-:W-:Y:S05]  /*2cc0*/  BSYNC B1 ;  /* 0x0000000000017941 */ /* 0x000fea0003800000 */
.L_x_1344:
[----:B0-----:R-:W-:Y:S01]  /*2cd0*/  IMAD.MOV.U32 R12, RZ, RZ, R80 ;  /* 0x000000ffff0c7224 */ /* 0x001fe200078e0050 */
[----:B------:R-:W-:Y:S01]  /*2ce0*/  UISETP.NE.AND UP0, UPT, UR37, 0x3, UPT ;  /* 0x000000032500788c */ /* 0x000fe2000bf05270 */
[----:B------:R-:W-:Y:S01]  /*2cf0*/  IMAD.MOV.U32 R13, RZ, RZ, R81 ;  /* 0x000000ffff0d7224 */ /* 0x000fe200078e0051 */
[----:B------:R-:W-:Y:S01]  /*2d00*/  PRMT R98, R86, 0x7610, R98 ;  /* 0x0000761056627816 */ /* 0x000fe20000000062 */
[----:B------:R-:W-:Y:S01]  /*2d10*/  IMAD.MOV.U32 R14, RZ, RZ, R84 ;  /* 0x000000ffff0e7224 */ /* 0x000fe200078e0054 */
[----:B------:R-:W-:Y:S01]  /*2d20*/  PRMT R49, R49, 0x5410, R12 ;  /* 0x0000541031317816 */ /* 0x000fe2000000000c */
[----:B------:R-:W-:Y:S01]  /*2d30*/  IMAD.MOV.U32 R12, RZ, RZ, R54 ;  /* 0x000000ffff0c7224 */ /* 0x000fe200078e0036 */
[----:B------:R-:W-:Y:S01]  /*2d40*/  PRMT R50, R50, 0x5410, R13 ;  /* 0x0000541032327816 */ /* 0x000fe2000000000d */
[----:B------:R-:W-:Y:S01]  /*2d50*/  IMAD.MOV.U32 R13, RZ, RZ, R55 ;  /* 0x000000ffff0d7224 */ /* 0x000fe200078e0037 */
[----:B------:R-:W-:Y:S01]  /*2d60*/  PLOP3.LUT P3, PT, PT, PT, UP0, 0x80, 0x0 ;  /* 0x000000000000781c */ /* 0x000fe20003f6f008 */
        /* <DEDUP_REMOVED lines=9> */
[----:B------:R-:W-:-:S02]  /*2e00*/  PRMT R97, R87, 0x7610, R97 ;  /* 0x0000761057617816 */ /* 0x000fc40000000061 */
        /* <DEDUP_REMOVED lines=14> */
.L_x_1346:
[----:B------:R-:W2:Y:S01]  /*2ef0*/  LDL R12, [R1+0x10] ;  /* 0x00001000010c7983 */ /* 0x000ea20000100800 */
[----:B------:R-:W-:Y:S01]  /*2f00*/  IMAD R79, R22, 0x8, R2 ;  /* 0x00000008164f7824 */ /* 0x000fe200078e0202 */
[----:B------:R-:W-:Y:S01]  /*2f10*/  BSSY B1, `(.L_x_1347) ;  /* 0x0000004000017945 */ /* 0x000fe20003800000 */
[----:B--2---:R-:W-:-:S04]  /*2f20*/  SHF.L.U32 R91, R12, 0x1f, RZ ;  /* 0x0000001f0c5b7819 */ /* 0x004fc800000006ff */
[----:B------:R-:W0:Y:S02]  /*2f30*/  SYNCS.PHASECHK.TRANS64.TRYWAIT P6, [R79+URZ+0x16890], R91 ;  /* 0x0168905b4f0075a7 */ /* 0x000e2400080c017f */
[----:B0-----:R-:W-:Y:S05]  /*2f40*/  @!P6 BRA `(.L_x_1348) ;  /* 0x000001a800c4e947 */ /* 0x001fea0003800000 */
.L_x_1673:
[----:B------:R-:W-:Y:S05]  /*2f50*/  BSYNC B1 ;  /* 0x0000000000017941 */ /* 0x000fea0003800000 */
.L_x_1347:
        /* <DEDUP_REMOVED lines=8> */
[----:B------:R-:W-:Y:S02]  /*2fe0*/  SHF.R.U64 R103, R84, 0x10, R85 ;  /* 0x0000001054677819 */ /* 0x000fe40000001255 */
[----:B------:R-:W-:Y:S02]  /*2ff0*/  SHF.R.U64 R99, R80, 0x10, R81 ;  /* 0x0000001050637819 */ /* 0x000fe40000001251 */
[----:B------:R-:W-:Y:S02]  /*3000*/  SHF.R.U32.HI R105, RZ, 0x10, R85 ;  /* 0x00000010ff697819 */ /* 0x000fe40000011655 */
[----:B------:R-:W-:Y:S02]  /*3010*/  PRMT R103, R51, 0x5432, R103 ;  /* 0x0000543233677816 */ /* 0x000fe40000000067 */
[----:B------:R-:W-:Y:S01]  /*3020*/  SHF.R.U32.HI R101, RZ, 0x10, R81 ;  /* 0x00000010ff657819 */ /* 0x000fe20000011651 */
[----:B--2---:R-:W-:Y:S01]  /*3030*/  IMAD.U32 R81, R14, 0x10000, RZ ;  /* 0x000100000e517824 */ /* 0x004fe200078e00ff */
[----:B------:R-:W-:-:S02]  /*3040*/  PRMT R99, R49, 0x5432, R99 ;  /* 0x0000543231637816 */ /* 0x000fc40000000063 */
[----:B------:R-:W-:Y:S02]  /*3050*/  PRMT R105, R100, 0x5410, R105 ;  /* 0x0000541064697816 */ /* 0x000fe40000000069 */
[----:B------:R-:W-:Y:S02]  /*3060*/  LOP3.LUT R84, R13, 0xffff0000, RZ, 0xc0, !PT ;  /* 0xffff00000d547812 */ /* 0x000fe400078ec0ff */
[----:B------:R-:W-:Y:S01]  /*3070*/  LOP3.LUT R104, R103, 0xffff0000, RZ, 0xc0, !PT ;  /* 0xffff000067687812 */ /* 0x000fe200078ec0ff */
[----:B------:R-:W-:Y:S01]  /*3080*/  IMAD.U32 R106, R105, 0x10000, RZ ;  /* 0x00010000696a7824 */ /* 0x000fe200078e00ff */
[----:B------:R-:W-:Y:S01]  /*3090*/  PRMT R101, R50, 0x5432, R101 ;  /* 0x0000543232657816 */ /* 0x000fe20000000065 */
[----:B------:R-:W-:Y:S01]  /*30a0*/  IMAD.U32 R103, R103, 0x10000, RZ ;  /* 0x0001000067677824 */ /* 0x000fe200078e00ff */
[----:B------:R-:W-:Y:S01]  /*30b0*/  LOP3.LUT R85, R14, 0xffff0000, RZ, 0xc0, !PT ;  /* 0xffff00000e557812 */ /* 0x000fe200078ec0ff */
[----:B------:R-:W-:Y:S01]  /*30c0*/  IMAD.U32 R14, R15, 0x10000, RZ ;  /* 0x000100000f0e7824 */ /* 0x000fe200078e00ff */
[----:B------:R-:W-:Y:S01]  /*30d0*/  LOP3.LUT R100, R99, 0xffff0000, RZ, 0xc0, !PT ;  /* 0xffff000063647812 */ /* 0x000fe200078ec0ff */
[----:B------:R-:W-:Y:S01]  /*30e0*/  FMUL.FTZ R108, R84, R104 ;  /* 0x00000068546c7220 */ /* 0x000fe20000410000 */
[----:B------:R-:W-:Y:S01]  /*30f0*/  LOP3.LUT R80, R15, 0xffff0000, RZ, 0xc0, !PT ;  /* 0xffff00000f507812 */ /* 0x000fe200078ec0ff */
[----:B------:R-:W-:Y:S01]  /*3100*/  IMAD.U32 R15, R13, 0x10000, RZ ;  /* 0x000100000d0f7824 */ /* 0x000fe200078e00ff */
[----:B------:R-:W-:Y:S01]  /*3110*/  LOP3.LUT R105, R105, 0xffff0000, RZ, 0xc0, !PT ;  /* 0xffff000069697812 */ /* 0x000fe200078ec0ff */
[----:B------:R-:W-:-:S02]  /*3120*/  IMAD.U32 R102, R101, 0x10000, RZ ;  /* 0x0001000065667824 */ /* 0x000fc400078e00ff */
[----:B------:R-:W-:Y:S01]  /*3130*/  FMUL.FTZ R107, R84, R100 ;  /* 0x00000064546b7220 */ /* 0x000fe20000410000 */
[----:B------:R-:W-:Y:S01]  /*3140*/  FMUL.FTZ R84, R85, R106 ;  /* 0x0000006a55547220 */ /* 0x000fe20000410000 */
[----:B------:R-:W-:Y:S01]  /*3150*/  FFMA.FTZ R108, R15, R100, -R108 ;  /* 0x000000640f6c7223 */ /* 0x000fe2000001086c */
[C---:B------:R-:W-:Y:S02]  /*3160*/  IMAD.U32 R13, R12.reuse, 0x10000, RZ ;  /* 0x000100000c0d7824 */ /* 0x040fe400078e00ff */
[-C--:B------:R-:W-:Y:S01]  /*3170*/  FMUL.FTZ R100, R85, R102.reuse ;  /* 0x0000006655647220 */ /* 0x080fe20000410000 */
[----:B------:R-:W-:Y:S01]  /*3180*/  LOP3.LUT R101, R101, 0xffff0000, RZ, 0xc0, !PT ;  /* 0xffff000065657812 */ /* 0x000fe200078ec0ff */
[----:B------:R-:W-:Y:S01]  /*3190*/  FFMA.FTZ R84, R81, R102, -R84 ;  /* 0x0000006651547223 */ /* 0x000fe20000010854 */
[----:B------:R-:W-:Y:S01]  /*31a0*/  LOP3.LUT R12, R12, 0xffff0000, RZ, 0xc0, !PT ;  /* 0xffff00000c0c7812 */ /* 0x000fe200078ec0ff */
[----:B------:R-:W-:Y:S02]  /*31b0*/  IMAD.U32 R99, R99, 0x10000, RZ ;  /* 0x0001000063637824 */ /* 0x000fe400078e00ff */
[----:B------:R-:W-:Y:S01]  /*31c0*/  FFMA.FTZ R107, R15, R104, R107 ;  /* 0x000000680f6b7223 */ /* 0x000fe2000001006b */
[----:B------:R-:W-:Y:S01]  /*31d0*/  FFMA.FTZ R81, R81, R106, R100 ;  /* 0x0000006a51517223 */ /* 0x000fe20000010064 */
[C---:B------:R-:W-:Y:S01]  /*31e0*/  FMUL.FTZ R15, R80.reuse, R105 ;  /* 0x00000069500f7220 */ /* 0x040fe20000410000 */
        /* <DEDUP_REMOVED lines=12> */
.L_x_1354:
[----:B------:R-:W-:Y:S05]  /*32b0*/  BSYNC B3 ;  /* 0x0000000000037941 */ /* 0x000fea0003800000 */
.L_x_1353:
[----:B--2---:R1:W-:Y:S02]  /*32c0*/  STG.E.128 desc[UR38][R42.64], R12 ;  /* 0x0000000c2a007986 */ /* 0x0043e4000c101d26 */
.L_x_1352:
[----:B------:R-:W-:Y:S05]  /*32d0*/  BSYNC B2 ;  /* 0x0000000000027941 */ /* 0x000fea0003800000 */
.L_x_1351:
[----:B------:R-:W-:Y:S05]  /*32e0*/  @P2 BRA `(.L_x_1350) ;  /* 0x0000000000d42947 */ /* 0x000fea0003800000 */
[----:B------:R-:W2:Y:S01]  /*32f0*/  LDL R80, [R1+0x14] ;  /* 0x0000140001507983 */ /* 0x000ea20000100800 */
[----:B------:R-:W-:Y:S03]  /*3300*/  BSSY B2, `(.L_x_1355) ;  /* 0x0000032000027945 */ /* 0x000fe60003800000 */
[----:B-1----:R1:W3:Y:S01]  /*3310*/  LDS.128 R12, [R82+0xe000] ;  /* 0x00e00000520c7984 */ /* 0x0022e20000000c00 */
[----:B--2---:R-:W-:-:S13]  /*3320*/  ISETP.GE.AND P4, PT, R80, R88, PT ;  /* 0x000000585000720c */ /* 0x004fda0003f86270 */
[----:B-1-3--:R-:W-:Y:S05]  /*3330*/  @P4 BRA `(.L_x_1356) ;  /* 0x0000000000b84947 */ /* 0x00afea0003800000 */
[----:B------:R-:W-:Y:S02]  /*3340*/  SHF.R.U32.HI R80, RZ, 0x10, R55 ;  /* 0x00000010ff507819 */ /* 0x000fe40000011637 */
[----:B------:R-:W-:Y:S02]  /*3350*/  SHF.R.U32.HI R84, RZ, 0x10, R53 ;  /* 0x00000010ff547819 */ /* 0x000fe40000011635 */
[----:B------:R-:W-:Y:S01]  /*3360*/  SHF.R.U64 R81, R54, 0x10, R55 ;  /* 0x0000001036517819 */ /* 0x000fe20000001237 */
[----:B------:R-:W-:Y:S01]  /*3370*/  IMAD.U32 R54, R15, 0x10000, RZ ;  /* 0x000100000f367824 */ /* 0x000fe200078e00ff */
[----:B------:R-:W-:Y:S01]  /*3380*/  SHF.R.U64 R85, R52, 0x10, R53 ;  /* 0x0000001034557819 */ /* 0x000fe20000001235 */
[----:B------:R-:W-:Y:S01]  /*3390*/  IMAD.U32 R52, R14, 0x10000, RZ ;  /* 0x000100000e347824 */ /* 0x000fe200078e00ff */
[----:B------:R-:W-:Y:S02]  /*33a0*/  PRMT R95, R95, 0x5410, R80 ;  /* 0x000054105f5f7816 */ /* 0x000fe40000000050 */
[----:B------:R-:W-:-:S02]  /*33b0*/  PRMT R97, R97, 0x5410, R84 ;  /* 0x0000541061617816 */ /* 0x000fc40000000054 */
[----:B------:R-:W-:Y:S02]  /*33c0*/  PRMT R96, R96, 0x5410, R81 ;  /* 0x0000541060607816 */ /* 0x000fe40000000051 */
[----:B------:R-:W-:Y:S01]  /*33d0*/  LOP3.LUT R53, R14, 0xffff0000, RZ, 0xc0, !PT ;  /* 0xffff00000e357812 */ /* 0x000fe200078ec0ff */
[----:B------:R-:W-:Y:S01]  /*33e0*/  IMAD.U32 R81, R97, 0x10000, RZ ;  /* 0x0001000061517824 */ /* 0x000fe200078e00ff */
[----:B------:R-:W-:Y:S01]  /*33f0*/  LOP3.LUT R55, R15, 0xffff0000, RZ, 0xc0, !PT ;  /* 0xffff00000f377812 */ /* 0x000fe200078ec0ff */
[----:B------:R-:W-:Y:S01]  /*3400*/  IMAD.U32 R14, R13, 0x10000, RZ ;  /* 0x000100000d0e7824 */ /* 0x000fe200078e00ff */
[----:B------:R-:W-:Y:S01]  /*3410*/  PRMT R98, R98, 0x5410, R85 ;  /* 0x0000541062627816 */ /* 0x000fe20000000055 */
[----:B------:R-:W-:Y:S01]  /*3420*/  IMAD.U32 R85, R95, 0x10000, RZ ;  /* 0x000100005f557824 */ /* 0x000fe200078e00ff */
[----:B------:R-:W-:Y:S01]  /*3430*/  LOP3.LUT R15, R13, 0xffff0000, RZ, 0xc0, !PT ;  /* 0xffff00000d0f7812 */ /* 0x000fe200078ec0ff */
[----:B------:R-:W-:Y:S01]  /*3440*/  IMAD.U32 R13, R12, 0x10000, RZ ;  /* 0x000100000c0d7824 */ /* 0x000fe200078e00ff */
[----:B------:R-:W-:Y:S01]  /*3450*/  LOP3.LUT R84, R96, 0xffff0000, RZ, 0xc0, !PT ;  /* 0xffff000060547812 */ /* 0x000fe200078ec0ff */
[C---:B------:R-:W-:Y:S01]  /*3460*/  FMUL.FTZ R101, R53.reuse, R85 ;  /* 0x0000005535657220 */ /* 0x040fe20000410000 */
[----:B------:R-:W-:Y:S01]  /*3470*/  LOP3.LUT R80, R98, 0xffff0000, RZ, 0xc0, !PT ;  /* 0xffff000062507812 */ /* 0x000fe200078ec0ff */
[-C--:B------:R-:W-:Y:S01]  /*3480*/  FMUL.FTZ R53, R53, R81.reuse ;  /* 0x0000005135357220 */ /* 0x080fe20000410000 */
[----:B------:R-:W-:Y:S01]  /*3490*/  LOP3.LUT R95, R95, 0xffff0000, RZ, 0xc0, !PT ;  /* 0xffff00005f5f7812 */ /* 0x000fe200078ec0ff */
[----:B------:R-:W-:Y:S01]  /*34a0*/  FMUL.FTZ R99, R15, R84 ;  /* 0x000000540f637220 */ /* 0x000fe20000410000 */
[----:B------:R-:W-:Y:S01]  /*34b0*/  LOP3.LUT R97, R97, 0xffff0000, RZ, 0xc0, !PT ;  /* 0xffff000061617812 */ /* 0x000fe200078ec0ff */
[----:B------:R-:W-:Y:S01]  /*34c0*/  FFMA.FTZ R101, R52, R81, -R101 ;  /* 0x0000005134657223 */ /* 0x000fe20000010865 */
[-C--:B------:R-:W-:Y:S01]  /*34d0*/  FMUL.FTZ R15, R15, R80.reuse ;  /* 0x000000500f0f7220 */ /* 0x080fe20000410000 */
[----:B------:R-:W-:Y:S01]  /*34e0*/  LOP3.LUT R12, R12, 0xffff0000, RZ, 0xc0, !PT ;  /* 0xffff00000c0c7812 */ /* 0x000fe200078ec0ff */
[----:B------:R-:W-:Y:S01]  /*34f0*/  FFMA.FTZ R99, R14, R80, -R99 ;  /* 0x000000500e637223 */ /* 0x000fe20000010863 */
[----:B------:R-:W-:Y:S01]  /*3500*/  FFMA.FTZ R52, R52, R85, R53 ;  /* 0x0000005534347223 */ /* 0x000fe20000010035 */
[----:B------:R-:W-:-:S02]  /*3510*/  IMAD.U32 R96, R96, 0x10000, RZ ;  /* 0x0001000060607824 */ /* 0x000fc400078e00ff */
[C---:B------:R-:W-:Y:S01]  /*3520*/  FMUL.FTZ R53, R55.reuse, R95 ;  /* 0x0000005f37357220 */ /* 0x040fe20000410000 */
[----:B------:R-:W-:Y:S02]  /*3530*/  IMAD.U32 R98, R98, 0x10000, RZ ;  /* 0x0001000062627824 */ /* 0x000fe400078e00ff */
[-C--:B------:R-:W-:Y:S01]  /*3540*/  FMUL.FTZ R80, R55, R97.reuse ;  /* 0x0000006137507220 */ /* 0x080fe20000410000 */
[----:B------:R-:W-:Y:S01]  /*3550*/  FFMA.FTZ R84, R14, R84, R15 ;  /* 0x000000540e547223 */ /* 0x000fe2000001000f */
[C---:B------:R-:W-:Y:S01]  /*3560*/  FMUL.FTZ R14, R12.reuse, R96 ;  /* 0x000000600c0e7220 */ /* 0x040fe20000410000 */
[-C--:B------:R-:W-:Y:S01]  /*3570*/  FMUL.FTZ R15, R12, R98.reuse ;  /* 0x000000620c0f7220 */ /* 0x080fe20000410000 */
        /* <DEDUP_REMOVED lines=8> */
[----:B------:R-:W-:Y:S01]  /*3600*/  F2FP.BF16.F32.PACK_AB R13, R84, R99 ;  /* 0x00000063540d723e */ /* 0x000fe200000010ff */
[----:B------:R-:W-:-:S07]  /*3610*/  IMAD.MOV.U32 R15, RZ, RZ, R53 ;  /* 0x000000ffff0f7224 */ /* 0x000fce00078e0035 */
.L_x_1356:
[----:B------:R-:W-:Y:S05]  /*3620*/  BSYNC B2 ;  /* 0x0000000000027941 */ /* 0x000fea0003800000 */
.L_x_1355:
[----:B------:R2:W-:Y:S02]  /*3630*/  STG.E.128 desc[UR38][R42.64+0x40], R12 ;  /* 0x0000400c2a007986 */ /* 0x0005e4000c101d26 */
.L_x_1350:
[----:B------:R-:W-:Y:S05]  /*3640*/  BSYNC B1 ;  /* 0x0000000000017941 */ /* 0x000fea0003800000 */
.L_x_1349:
        /* <DEDUP_REMOVED lines=53> */
.L_x_1361:
[----:B------:R-:W-:Y:S05]  /*39a0*/  BSYNC B2 ;  /* 0x0000000000027941 */ /* 0x000fea0003800000 */
.L_x_1360:
[----:B--2---:R3:W-:Y:S02]  /*39b0*/  STG.E.128 desc[UR38][R40.64], R12 ;  /* 0x0000000c28007986 */ /* 0x0047e4000c101d26 */
.L_x_1359:
[----:B------:R-:W-:Y:S05]  /*39c0*/  BSYNC B1 ;  /* 0x0000000000017941 */ /* 0x000fea0003800000 */
.L_x_1358:
[----:B------:R-:W-:Y:S05]  /*39d0*/  @P2 BRA `(.L_x_1357) ;  /* 0x0000001c00082947 */ /* 0x000fea0003800000 */
[----:B-12---:R-:W2:Y:S01]  /*39e0*/  LDL R42, [R1+0x14] ;  /* 0x00001400012a7983 */ /* 0x006ea20000100800 */
[----:B------:R-:W-:Y:S03]  /*39f0*/  BSSY B1, `(.L_x_1362) ;  /* 0x0000032000017945 */ /* 0x000fe60003800000 */
[----:B---3--:R1:W3:Y:S01]  /*3a00*/  LDS.128 R12, [R82+0x11000] ;  /* 0x01100000520c7984 */ /* 0x0082e20000000c00 */
        /* <DEDUP_REMOVED lines=48> */
.L_x_1363:
[----:B------:R-:W-:Y:S05]  /*3d10*/  BSYNC B1 ;  /* 0x0000000000017941 */ /* 0x000fea0003800000 */
.L_x_1362:
[----:B------:R4:W-:Y:S01]  /*3d20*/  STG.E.128 desc[UR38][R40.64+0x40], R12 ;  /* 0x0000400c28007986 */ /* 0x0009e2000c101d26 */
[----:B------:R-:W-:Y:S05]  /*3d30*/  BRA `(.L_x_1357) ;  /* 0x0000001800307947 */ /* 0x000fea0003800000 */
.L_x_1341:
[C---:B------:R-:W-:Y:S02]  /*3d40*/  ISETP.GE.AND P3, PT, R17.reuse, R90, PT ;  /* 0x0000005a1100720c */ /* 0x040fe40003f66270 */
[----:B0-----:R-:W-:Y:S02]  /*3d50*/  CS2R R38, SRZ ;  /* 0x0000000000267805 */ /* 0x001fe4000001ff00 */
[----:B------:R-:W-:Y:S01]  /*3d60*/  CS2R R36, SRZ ;  /* 0x0000000000247805 */ /* 0x000fe2000001ff00 */
[----:B------:R-:W-:Y:S01]  /*3d70*/  VIADD R44, R17, 0x60 ;  /* 0x00000060112c7836 */ /* 0x000fe20000000000 */
        /* <DEDUP_REMOVED lines=44> */
.L_x_1365:
[----:B------:R-:W-:Y:S05]  /*4040*/  BSYNC B1 ;  /* 0x0000000000017941 */ /* 0x000fea0003800000 */
.L_x_1364:
[----:B-----5:R-:W-:Y:S01]  /*4050*/  IMAD.MOV.U32 R48, RZ, RZ, R42 ;  /* 0x000000ffff307224 */ /* 0x020fe200078e002a */
[----:B------:R-:W-:Y:S01]  /*4060*/  UISETP.NE.AND UP0, UPT, UR37, 0x3, UPT ;  /* 0x000000032500788c */ /* 0x000fe2000bf05270 */
        /* <DEDUP_REMOVED lines=34> */
.L_x_1366:
[----:B------:R-:W2:Y:S01]  /*4290*/  LDL R48, [R1+0x10] ;  /* 0x0000100001307983 */ /* 0x000ea20000100800 */
[----:B------:R-:W-:Y:S01]  /*42a0*/  IMAD R79, R22, 0x8, R2 ;  /* 0x00000008164f7824 */ /* 0x000fe200078e0202 */
[----:B------:R-:W0:Y:S01]  /*42b0*/  LDC R95, c[0x0][0x2f4] ;  /* 0x0000bd00ff5f7b82 */ /* 0x000e220000000800 */
[----:B------:R-:W-:Y:S01]  /*42c0*/  BSSY B1, `(.L_x_1367) ;  /* 0x0000005000017945 */ /* 0x000fe20003800000 */
[----:B0-----:R-:W-:Y:S01]  /*42d0*/  IMAD.IADD R97, R95, 0x1, -R64 ;  /* 0x000000015f617824 */ /* 0x001fe200078e0a40 */
[----:B--2---:R-:W-:-:S04]  /*42e0*/  SHF.L.U32 R91, R48, 0x1f, RZ ;  /* 0x0000001f305b7819 */ /* 0x004fc800000006ff */
[----:B------:R-:W0:Y:S02]  /*42f0*/  SYNCS.PHASECHK.TRANS64.TRYWAIT P5, [R79+URZ+0x16890], R91 ;  /* 0x0168905b4f0075a7 */ /* 0x000e2400080a017f */
[----:B0-----:R-:W-:Y:S05]  /*4300*/  @!P5 BRA `(.L_x_1368) ;  /* 0x0000019400e8d947 */ /* 0x001fea0003800000 */
.L_x_1674:
[----:B------:R-:W-:Y:S05]  /*4310*/  BSYNC B1 ;  /* 0x0000000000017941 */ /* 0x000fea0003800000 */
.L_x_1367:
        /* <DEDUP_REMOVED lines=11> */
[----:B------:R-:W-:-:S05]  /*43d0*/  IMAD.IADD R99, R99, 0x1, R89 ;  /* 0x0000000163637824 */ /* 0x000fca00078e0259 */
[----:B------:R-:W-:Y:S01]  /*43e0*/  IADD3.X R96, R78, R99, R5, P5, P6 ;  /* 0x000000634e607210 */ /* 0x000fe20002fec405 */
[----:B-1----:R-:W-:Y:S01]  /*43f0*/  VIADD R51, R49, 0xffffff80 ;  /* 0xffffff8031337836 */ /* 0x002fe20000000000 */
[----:B------:R-:W-:-:S04]  /*4400*/  SHF.R.S32.HI R49, RZ, 0x1f, R48 ;  /* 0x0000001fff317819 */ /* 0x000fc80000011430 */
[----:B------:R-:W-:Y:S02]  /*4410*/  LEA.HI R49, R49, R48, RZ, 0x4 ;  /* 0x0000003031317211 */ /* 0x000fe400078f20ff */
[----:B------:R-:W-:Y:S02]  /*4420*/  SHF.R.S32.HI R50, RZ, 0x1f, R51 ;  /* 0x0000001fff327819 */ /* 0x000fe40000011433 */
[----:B------:R-:W-:Y:S02]  /*4430*/  LEA.HI.SX32 R49, R49, R6, 0x1c ;  /* 0x0000000631317211 */ /* 0x000fe400078fe2ff */
[----:B------:R-:W-:-:S03]  /*4440*/  LEA.HI R50, R50, R51, RZ, 0x5 ;  /* 0x0000003332327211 */ /* 0x000fc600078f28ff */
[----:B------:R-:W-:Y:S01]  /*4450*/  IMAD.SHL.U32 R98, R49, 0x8, RZ ;  /* 0x0000000831627824 */ /* 0x000fe200078e00ff */
[----:B------:R-:W-:-:S04]  /*4460*/  SHF.R.S32.HI R50, RZ, 0x5, R50 ;  /* 0x00000005ff327819 */ /* 0x000fc80000011432 */
[----:B------:R-:W-:-:S04]  /*4470*/  LOP3.LUT R49, R71, 0x38, R98, 0xf8, !PT ;  /* 0x0000003847317812 */ /* 0x000fc800078ef862 */
[----:B------:R-:W-:-:S05]  /*4480*/  LOP3.LUT R49, R49, R68, RZ, 0x3c, !PT ;  /* 0x0000004431317212 */ /* 0x000fca00078e3cff */
        /* <DEDUP_REMOVED lines=8> */
[--C-:B------:R-:W-:Y:S01]  /*4510*/  SHF.R.U64 R12, R12, 0x10, R13.reuse ;  /* 0x000000100c0c7819 */ /* 0x100fe2000000120d */
[----:B--2---:R-:W-:Y:S01]  /*4520*/  IMAD.U32 R103, R53, 0x10000, RZ ;  /* 0x0001000035677824 */ /* 0x004fe200078e00ff */
[----:B------:R-:W-:Y:S01]  /*4530*/  SHF.R.U32.HI R13, RZ, 0x10, R13 ;  /* 0x00000010ff0d7819 */ /* 0x000fe2000001160d */
[----:B------:R-:W-:Y:S01]  /*4540*/  IMAD.U32 R115, R55, 0x10000, RZ ;  /* 0x0001000037737824 */ /* 0x000fe200078e00ff */
[----:B------:R-:W-:Y:S01]  /*4550*/  SHF.R.U32.HI R102, RZ, 0x10, R37 ;  /* 0x00000010ff667819 */ /* 0x000fe20000011625 */
[----:B-1----:R-:W-:Y:S01]  /*4560*/  IMAD.U32 R105, R51, 0x10000, RZ ;  /* 0x0001000033697824 */ /* 0x002fe200078e00ff */
[----:B------:R-:W-:Y:S01]  /*4570*/  PRMT R116, R116, 0x5410, R13 ;  /* 0x0000541074747816 */ /* 0x000fe2000000000d */
[----:B------:R-:W-:Y:S01]  /*4580*/  IMAD.U32 R104, R50, 0x10000, RZ ;  /* 0x0001000032687824 */ /* 0x000fe200078e00ff */
[----:B------:R-:W-:Y:S02]  /*4590*/  PRMT R13, R110, 0x5432, R102 ;  /* 0x000054326e0d7816 */ /* 0x000fe40000000066 */
[--C-:B------:R-:W-:Y:S01]  /*45a0*/  SHF.R.U64 R14, R14, 0x10, R15.reuse ;  /* 0x000000100e0e7819 */ /* 0x100fe2000000120f */
[----:B------:R-:W-:Y:S01]  /*45b0*/  IMAD.U32 R120, R116, 0x10000, RZ ;  /* 0x0001000074787824 */ /* 0x000fe200078e00ff */
[----:B------:R-:W-:Y:S01]  /*45c0*/  SHF.R.U32.HI R100, RZ, 0x10, R15 ;  /* 0x00000010ff647819 */ /* 0x000fe2000001160f */
[----:B------:R-:W-:Y:S01]  /*45d0*/  IMAD.U32 R102, R13, 0x10000, RZ ;  /* 0x000100000d667824 */ /* 0x000fe200078e00ff */
[----:B------:R-:W-:Y:S01]  /*45e0*/  SHF.R.U64 R15, R36, 0x10, R37 ;  /* 0x00000010240f7819 */ /* 0x000fe20000001225 */
[----:B------:R-:W-:Y:S01]  /*45f0*/  IMAD.U32 R37, R49, 0x10000, RZ ;  /* 0x0001000031257824 */ /* 0x000fe200078e00ff */
[----:B------:R-:W-:Y:S01]  /*4600*/  SHF.R.U32.HI R101, RZ, 0x10, R39 ;  /* 0x00000010ff657819 */ /* 0x000fe20000011627 */
[C---:B------:R-:W-:Y:S01]  /*4610*/  FMUL.FTZ R122, R103.reuse, R102 ;  /* 0x00000066677a7220 */ /* 0x040fe20000410000 */
[----:B------:R-:W-:Y:S01]  /*4620*/  PRMT R15, R118, 0x5410, R15 ;  /* 0x00005410760f7816 */ /* 0x000fe2000000000f */
[----:B------:R-:W-:Y:S01]  /*4630*/  FMUL.FTZ R124, R103, R120 ;  /* 0x00000078677c7220 */ /* 0x000fe20000410000 */
[----:B------:R-:W-:-:S02]  /*4640*/  LOP3.LUT R53, R53, 0xffff0000, RZ, 0xc0, !PT ;  /* 0xffff000035357812 */ /* 0x000fc400078ec0ff */
[----:B------:R-:W-:Y:S01]  /*4650*/  LOP3.LUT R118, R13, 0xffff0000, RZ, 0xc0, !PT ;  /* 0xffff00000d767812 */ /* 0x000fe200078ec0ff */
[C---:B------:R-:W-:Y:S01]  /*4660*/  FFMA.FTZ R13, R37.reuse, R120, -R122 ;  /* 0x00000078250d7223 */ /* 0x040fe2000001087a */
[----:B------:R-:W-:Y:S01]  /*4670*/  SHF.R.U64 R36, R38, 0x10, R39 ;  /* 0x0000001026247819 */ /* 0x000fe20000001227 */
[----:B------:R-:W-:Y:S01]  /*4680*/  FFMA.FTZ R37, R37, R102, R124 ;  /* 0x0000006625257223 */ /* 0x000fe2000001007c */
[----:B------:R-:W-:Y:S01]  /*4690*/  PRMT R117, R117, 0x5410, R101 ;  /* 0x0000541075757816 */ /* 0x000fe20000000065 */
[----:B------:R-:W-:Y:S01]  /*46a0*/  FMUL.FTZ R120, R53, R118 ;  /* 0x0000007635787220 */ /* 0x000fe20000410000 */
[----:B------:R-:W-:Y:S01]  /*46b0*/  LOP3.LUT R39, R49, 0xffff0000, RZ, 0xc0, !PT ;  /* 0xffff000031277812 */ /* 0x000fe200078ec0ff */
[----:B------:R-:W-:Y:S01]  /*46c0*/  IMAD.U32 R49, R52, 0x10000, RZ ;  /* 0x0001000034317824 */ /* 0x000fe200078e00ff */
[----:B------:R-:W-:Y:S01]  /*46d0*/  PRMT R100, R107, 0x5432, R100 ;  /* 0x000054326b647816 */ /* 0x000fe20000000064 */
[----:B------:R-:W-:Y:S01]  /*46e0*/  IMAD.U32 R122, R117, 0x10000, RZ ;  /* 0x00010000757a7824 */ /* 0x000fe200078e00ff */
[----:B------:R-:W-:Y:S01]  /*46f0*/  LOP3.LUT R116, R116, 0xffff0000, RZ, 0xc0, !PT ;  /* 0xffff000074747812 */ /* 0x000fe200078ec0ff */
[----:B------:R-:W-:Y:S01]  /*4700*/  IMAD.U32 R101, R15, 0x10000, RZ ;  /* 0x000100000f657824 */ /* 0x000fe200078e00ff */
[----:B------:R-:W-:Y:S01]  /*4710*/  LOP3.LUT R55, R55, 0xffff0000, RZ, 0xc0, !PT ;  /* 0xffff000037377812 */ /* 0x000fe200078ec0ff */
[C---:B------:R-:W-:Y:S01]  /*4720*/  IMAD.U32 R124, R100.reuse, 0x10000, RZ ;  /* 0x00010000647c7824 */ /* 0x040fe200078e00ff */
[----:B------:R-:W-:Y:S01]  /*4730*/  PRMT R12, R109, 0x5432, R12 ;  /* 0x000054326d0c7816 */ /* 0x000fe2000000000c */
[-C--:B------:R-:W-:Y:S01]  /*4740*/  FFMA.FTZ R102, R39, R116.reuse, -R120 ;  /* 0x0000007427667223 */ /* 0x080fe20000010878 */
[----:B------:R-:W-:Y:S01]  /*4750*/  FMUL.FTZ R126, R53, R116 ;  /* 0x00000074357e7220 */ /* 0x000fe20000410000 */
[----:B------:R-:W-:Y:S01]  /*4760*/  LOP3.LUT R120, R117, 0xffff0000, RZ, 0xc0, !PT ;  /* 0xffff000075787812 */ /* 0x000fe200078ec0ff */
[C---:B------:R-:W-:Y:S01]  /*4770*/  FMUL.FTZ R128, R115.reuse, R122 ;  /* 0x0000007a73807220 */ /* 0x040fe20000410000 */
[----:B------:R-:W-:Y:S01]  /*4780*/  FMUL.FTZ R115, R115, R124 ;  /* 0x0000007c73737220 */ /* 0x000fe20000410000 */
[----:B------:R-:W-:Y:S01]  /*4790*/  LOP3.LUT R100, R100, 0xffff0000, RZ, 0xc0, !PT ;  /* 0xffff000064647812 */ /* 0x000fe200078ec0ff */
[----:B------:R-:W-:Y:S01]  /*47a0*/  FFMA.FTZ R116, R39, R118, R126 ;  /* 0x0000007627747223 */ /* 0x000fe2000001007e */
[----:B------:R-:W-:Y:S01]  /*47b0*/  LOP3.LUT R51, R51, 0xffff0000, RZ, 0xc0, !PT ;  /* 0xffff000033337812 */ /* 0x000fe200078ec0ff */
[----:B------:R-:W-:Y:S01]  /*47c0*/  FMUL.FTZ R118, R55, R120 ;  /* 0x0000007837767220 */ /* 0x000fe20000410000 */
[----:B------:R-:W-:Y:S01]  /*47d0*/  LOP3.LUT R52, R52, 0xffff0000, RZ, 0xc0, !PT ;  /* 0xffff000034347812 */ /* 0x000fe200078ec0ff */
[----:B------:R-:W-:Y:S01]  /*47e0*/  FFMA.FTZ R39, R105, R124, -R128 ;  /* 0x0000007c69277223 */ /* 0x000fe20000010880 */
[----:B------:R-:W-:Y:S01]  /*47f0*/  IMAD.U32 R53, R12, 0x10000, RZ ;  /* 0x000100000c357824 */ /* 0x000fe200078e00ff */
[----:B------:R-:W-:Y:S01]  /*4800*/  LOP3.LUT R15, R15, 0xffff0000, RZ, 0xc0, !PT ;  /* 0xffff00000f0f7812 */ /* 0x000fe200078ec0ff */
[----:B------:R-:W-:Y:S01]  /*4810*/  FFMA.FTZ R105, R105, R122, R115 ;  /* 0x0000007a69697223 */ /* 0x000fe20000010073 */
[----:B------:R-:W-:Y:S01]  /*4820*/  FMUL.FTZ R122, R55, R100 ;  /* 0x00000064377a7220 */ /* 0x000fe20000410000 */
[----:B------:R-:W-:-:S02]  /*4830*/  IMAD.U32 R38, R48, 0x10000, RZ ;  /* 0x0001000030267824 */ /* 0x000fc400078e00ff */
[----:B------:R-:W-:Y:S01]  /*4840*/  FFMA.FTZ R100, R51, R100, -R118 ;  /* 0x0000006433647223 */ /* 0x000fe20000010876 */
[C---:B------:R-:W-:Y:S01]  /*4850*/  FMUL.FTZ R103, R49.reuse, R101 ;  /* 0x0000006531677220 */ /* 0x040fe20000410000 */
[----:B------:R-:W-:Y:S01]  /*4860*/  LOP3.LUT R48, R48, 0xffff0000, RZ, 0xc0, !PT ;  /* 0xffff000030307812 */ /* 0x000fe200078ec0ff */
[----:B------:R-:W-:Y:S01]  /*4870*/  FMUL.FTZ R118, R49, R53 ;  /* 0x0000003531767220 */ /* 0x000fe20000410000 */
[----:B------:R-:W-:Y:S01]  /*4880*/  LOP3.LUT R55, R12, 0xffff0000, RZ, 0xc0, !PT ;  /* 0xffff00000c377812 */ /* 0x000fe200078ec0ff */
[----:B------:R-:W-:Y:S01]  /*4890*/  FMUL.FTZ R49, R52, R15 ;  /* 0x0000000f34317220 */ /* 0x000fe20000410000 */
[----:B------:R-:W-:Y:S01]  /*48a0*/  PRMT R36, R106, 0x5432, R36 ;  /* 0x000054326a247816 */ /* 0x000fe20000000024 */
[----:B------:R-:W-:Y:S01]  /*48b0*/  FFMA.FTZ R12, R38, R53, -R103 ;  /* 0x00000035260c7223 */ /* 0x000fe20000010867 */
[----:B------:R-:W-:Y:S01]  /*48c0*/  LOP3.LUT R114, R50, 0xffff0000, RZ, 0xc0, !PT ;  /* 0xffff000032727812 */ /* 0x000fe200078ec0ff */
[----:B------:R-:W-:Y:S02]  /*48d0*/  IMAD.U32 R50, R54, 0x10000, RZ ;  /* 0x0001000036327824 */ /* 0x000fe400078e00ff */
[----:B------:R-:W-:Y:S01]  /*48e0*/  FFMA.FTZ R38, R38, R101, R118 ;  /* 0x0000006526267223 */ /* 0x000fe20000010076 */
[----:B------:R-:W-:Y:S01]  /*48f0*/  LOP3.LUT R54, R54, 0xffff0000, RZ, 0xc0, !PT ;  /* 0xffff000036367812 */ /* 0x000fe200078ec0ff */
[-C--:B------:R-:W-:Y:S01]  /*4900*/  FMUL.FTZ R103, R52, R55.reuse ;  /* 0x0000003734677220 */ /* 0x080fe20000410000 */
[----:B------:R-:W-:Y:S01]  /*4910*/  PRMT R14, R108, 0x5432, R14 ;  /* 0x000054326c0e7816 */ /* 0x000fe2000000000e */
[----:B------:R-:W-:Y:S01]  /*4920*/  FFMA.FTZ R49, R48, R55, -R49 ;  /* 0x0000003730317223 */ /* 0x000fe20000010831 */
[C---:B------:R-:W-:Y:S01]  /*4930*/  LOP3.LUT R101, R36.reuse, 0xffff0000, RZ, 0xc0, !PT ;  /* 0xffff000024657812 */ /* 0x040fe200078ec0ff */
[----:B------:R-:W-:-:S02]  /*4940*/  IMAD.U32 R55, R36, 0x10000, RZ ;  /* 0x0001000024377824 */ /* 0x000fc400078e00ff */
[----:B------:R-:W-:Y:S01]  /*4950*/  FFMA.FTZ R120, R51, R120, R122 ;  /* 0x0000007833787223 */ /* 0x000fe2000001007a */
[----:B------:R-:W-:Y:S01]  /*4960*/  LOP3.LUT R53, R14, 0xffff0000, RZ, 0xc0, !PT ;  /* 0xffff00000e357812 */ /* 0x000fe200078ec0ff */
[----:B------:R-:W-:Y:S01]  /*4970*/  FFMA.FTZ R103, R48, R15, R103 ;  /* 0x0000000f30677223 */ /* 0x000fe20000010067 */
[----:B------:R-:W-:Y:S02]  /*4980*/  IMAD.U32 R51, R14, 0x10000, RZ ;  /* 0x000100000e337824 */ /* 0x000fe400078e00ff */
[----:B------:R-:W-:Y:S01]  /*4990*/  FMUL.FTZ R15, R50, R55 ;  /* 0x00000037320f7220 */ /* 0x000fe20000410000 */
[C---:B------:R-:W-:Y:S01]  /*49a0*/  FMUL.FTZ R115, R54.reuse, R101 ;  /* 0x0000006536737220 */ /* 0x040fe20000410000 */
[----:B------:R-:W-:Y:S01]  /*49b0*/  FMUL.FTZ R54, R54, R53 ;  /* 0x0000003536367220 */ /* 0x000fe20000410000 */
[-C--:B------:R-:W-:Y:S01]  /*49c0*/  FMUL.FTZ R50, R50, R51.reuse ;  /* 0x0000003332327220 */ /* 0x080fe20000410000 */
[----:B------:R-:W-:Y:S01]  /*49d0*/  FFMA.FTZ R15, R104, R51, -R15 ;  /* 0x00000033680f7223 */ /* 0x000fe2000001080f */
        /* <DEDUP_REMOVED lines=8> */
[----:B------:R-:W-:Y:S01]  /*4a60*/  IMAD.MOV.U32 R50, RZ, RZ, R14 ;  /* 0x000000ffff327224 */ /* 0x000fe200078e000e */
[----:B------:R-:W-:Y:S02]  /*4a70*/  F2FP.BF16.F32.PACK_AB R51, R100, R39 ;  /* 0x000000276433723e */ /* 0x000fe400000010ff */
[----:B------:R-:W-:Y:S02]  /*4a80*/  F2FP.BF16.F32.PACK_AB R53, R116, R37 ;  /* 0x000000257435723e */ /* 0x000fe400000010ff */
[----:B------:R-:W-:-:S02]  /*4a90*/  F2FP.BF16.F32.PACK_AB R55, R120, R105 ;  /* 0x000000697837723e */ /* 0x000fc400000010ff */
[----:B------:R-:W-:-:S07]  /*4aa0*/  F2FP.BF16.F32.PACK_AB R52, R103, R38 ;  /* 0x000000266734723e */ /* 0x000fce00000010ff */
.L_x_1372:
[----:B------:R-:W-:Y:S05]  /*4ab0*/  BSYNC B2 ;  /* 0x0000000000027941 */ /* 0x000fea0003800000 */
.L_x_1371:
[----:B------:R-:W-:Y:S02]  /*4ac0*/  ISETP.GE.AND P5, PT, R98, R95, PT ;  /* 0x0000005f6200720c */ /* 0x000fe40003fa6270 */
[----:B------:R-:W-:-:S11]  /*4ad0*/  P2R R13, PR, RZ, 0x1 ;  /* 0x00000001ff0d7803 */ /* 0x000fd60000000000 */
[--C-:B------:R-:W-:Y:S02]  /*4ae0*/  @!P5 SHF.R.S32.HI R12, RZ, 0x1f, R98.reuse ;  /* 0x0000001fff0cd819 */ /* 0x100fe40000011462 */
[----:B------:R-:W-:-:S04]  /*4af0*/  @!P5 IADD3 R88, P0, P6, R8, R88, R98 ;  /* 0x000000580858d210 */ /* 0x000fc80007e1e062 */
[----:B------:R-:W-:Y:S02]  /*4b00*/  @!P5 IADD3.X R99, R78, R99, R12, P0, P6 ;  /* 0x000000634e63d210 */ /* 0x000fe400007ec40c */
[CC--:B------:R-:W-:Y:S02]  /*4b10*/  LEA R12, P6, R94.reuse, R80.reuse, 0x1 ;  /* 0x000000505e0c7211 */ /* 0x0c0fe400078c08ff */
[----:B------:R-:W-:Y:S02]  /*4b20*/  ISETP.NE.AND P0, PT, R13, RZ, PT ;  /* 0x000000ff0d00720c */ /* 0x000fe40003f05270 */
[----:B------:R-:W-:Y:S02]  /*4b30*/  LEA.HI.X R13, R94, R81, R96, 0x1, P6 ;  /* 0x000000515e0d7211 */ /* 0x000fe400030f0c60 */
[----:B------:R-:W-:-:S03]  /*4b40*/  @!P5 LEA R14, P6, R88, R80, 0x1 ;  /* 0x00000050580ed211 */ /* 0x000fc600078c08ff */
[----:B-1----:R1:W-:Y:S01]  /*4b50*/  STG.E.128 desc[UR38][R12.64], R48 ;  /* 0x000000300c007986 */ /* 0x0023e2000c101d26 */
[----:B------:R-:W-:-:S05]  /*4b60*/  @!P5 LEA.HI.X R15, R88, R81, R99, 0x1, P6 ;  /* 0x00000051580fd211 */ /* 0x000fca00030f0c63 */
[----:B--2---:R1:W-:Y:S04]  /*4b70*/  @!P5 STG.E.128 desc[UR38][R14.64], R52 ;  /* 0x000000340e00d986 */ /* 0x0043e8000c101d26 */
.L_x_1370:
[----:B------:R-:W-:Y:S05]  /*4b80*/  BSYNC B1 ;  /* 0x0000000000017941 */ /* 0x000fea0003800000 */
.L_x_1369:
        /* <DEDUP_REMOVED lines=17> */
[----:B------:R-:W-:Y:S01]  /*4ca0*/  LEA.HI.X R49, R12, R81, R13, 0x1, P5 ;  /* 0x000000510c317211 */ /* 0x000fe200028f0c0d */
[----:B------:R-:W-:Y:S01]  /*4cb0*/  IMAD R13, R22, 0x2000, R3 ;  /* 0x00002000160d7824 */ /* 0x000fe200078e0203 */
[----:B------:R-:W-:-:S02]  /*4cc0*/  SHF.R.S32.HI R12, RZ, 0x1f, R97 ;  /* 0x0000001fff0c7819 */ /* 0x000fc40000011461 */
[----:B------:R-:W-:Y:S01]  /*4cd0*/  LOP3.LUT R15, R15, 0x1c0, RZ, 0xc0, !PT ;  /* 0x000001c00f0f7812 */ /* 0x000fe200078ec0ff */
[----:B------:R-:W-:Y:S01]  /*4ce0*/  IMAD R13, R13, 0x2, R2 ;  /* 0x000000020d0d7824 */ /* 0x000fe200078e0202 */
[----:B------:R-:W-:Y:S02]  /*4cf0*/  LEA.HI R97, R12, R97, RZ, 0x4 ;  /* 0x000000610c617211 */ /* 0x000fe400078f20ff */
[----:B------:R-:W-:Y:S02]  /*4d00*/  LOP3.LUT R36, R36, 0x1c0, RZ, 0xc0, !PT ;  /* 0x000001c024247812 */ /* 0x000fe400078ec0ff */
[----:B------:R-:W-:Y:S02]  /*4d10*/  LEA.HI.SX32 R53, R97, R6, 0x1c ;  /* 0x0000000661357211 */ /* 0x000fe400078fe2ff */
[----:B------:R-:W-:-:S03]  /*4d20*/  SHF.R.U32.HI R15, RZ, 0x3, R15 ;  /* 0x00000003ff0f7819 */ /* 0x000fc6000001160f */
        /* <DEDUP_REMOVED lines=12> */
[----:B------:R-:W-:Y:S01]  /*4df0*/  SHF.R.U64 R55, R42, 0x10, R43 ;  /* 0x000000102a377819 */ /* 0x000fe2000000122b */
[----:B-1----:R-:W-:Y:S01]  /*4e00*/  IMAD.U32 R42, R13, 0x10000, RZ ;  /* 0x000100000d2a7824 */ /* 0x002fe200078e00ff */
[----:B------:R-:W-:Y:S02]  /*4e10*/  PRMT R113, R113, 0x5410, R54 ;  /* 0x0000541071717816 */ /* 0x000fe40000000036 */
[----:B------:R-:W-:Y:S02]  /*4e20*/  PRMT R109, R109, 0x5410, R88 ;  /* 0x000054106d6d7816 */ /* 0x000fe40000000058 */
[----:B------:R-:W-:-:S02]  /*4e30*/  SHF.R.U32.HI R52, RZ, 0x10, R47 ;  /* 0x00000010ff347819 */ /* 0x000fc4000001162f */
[----:B------:R-:W-:Y:S01]  /*4e40*/  SHF.R.U64 R89, R44, 0x10, R45 ;  /* 0x000000102c597819 */ /* 0x000fe2000000122d */
[----:B------:R-:W-:Y:S01]  /*4e50*/  IMAD.U32 R44, R37, 0x10000, RZ ;  /* 0x00010000252c7824 */ /* 0x000fe200078e00ff */
[----:B------:R-:W-:Y:S01]  /*4e60*/  SHF.R.U64 R87, R46, 0x10, R47 ;  /* 0x000000102e577819 */ /* 0x000fe2000000122f */
[----:B------:R-:W-:Y:S01]  /*4e70*/  IMAD.U32 R46, R15, 0x10000, RZ ;  /* 0x000100000f2e7824 */ /* 0x000fe200078e00ff */
[----:B------:R-:W-:Y:S01]  /*4e80*/  PRMT R106, R106, 0x5410, R55 ;  /* 0x000054106a6a7816 */ /* 0x000fe20000000037 */
[----:B------:R-:W-:Y:S01]  /*4e90*/  IMAD.U32 R55, R113, 0x10000, RZ ;  /* 0x0001000071377824 */ /* 0x000fe200078e00ff */
[----:B------:R-:W-:Y:S01]  /*4ea0*/  LOP3.LUT R45, R39, 0xffff0000, RZ, 0xc0, !PT ;  /* 0xffff0000272d7812 */ /* 0x000fe200078ec0ff */
[----:B------:R-:W-:Y:S01]  /*4eb0*/  IMAD.U32 R39, R109, 0x10000, RZ ;  /* 0x000100006d277824 */ /* 0x000fe200078e00ff */
[----:B------:R-:W-:Y:S02]  /*4ec0*/  SHF.R.U32.HI R86, RZ, 0x10, R43 ;  /* 0x00000010ff567819 */ /* 0x000fe4000001162b */
[----:B------:R-:W-:-:S02]  /*4ed0*/  PRMT R111, R111, 0x5410, R52 ;  /* 0x000054106f6f7816 */ /* 0x000fc40000000034 */
[----:B------:R-:W-:Y:S01]  /*4ee0*/  LOP3.LUT R47, R37, 0xffff0000, RZ, 0xc0, !PT ;  /* 0xffff0000252f7812 */ /* 0x000fe200078ec0ff */
[----:B------:R-:W-:Y:S01]  /*4ef0*/  IMAD.U32 R37, R36, 0x10000, RZ ;  /* 0x0001000024257824 */ /* 0x000fe200078e00ff */
[----:B------:R-:W-:Y:S01]  /*4f00*/  PRMT R110, R110, 0x5410, R87 ;  /* 0x000054106e6e7816 */ /* 0x000fe20000000057 */
[----:B------:R-:W-:Y:S01]  /*4f10*/  FMUL.FTZ R87, R44, R55 ;  /* 0x000000372c577220 */ /* 0x000fe20000410000 */
[----:B------:R-:W-:Y:S02]  /*4f20*/  LOP3.LUT R52, R113, 0xffff0000, RZ, 0xc0, !PT ;  /* 0xffff000071347812 */ /* 0x000fe400078ec0ff */
[----:B------:R-:W-:Y:S01]  /*4f30*/  PRMT R112, R112, 0x5410, R89 ;  /* 0x0000541070707816 */ /* 0x000fe20000000059 */
[-C--:B------:R-:W-:Y:S01]  /*4f40*/  FMUL.FTZ R89, R44, R39.reuse ;  /* 0x000000272c597220 */ /* 0x080fe20000410000 */
[----:B------:R-:W-:Y:S01]  /*4f50*/  PRMT R107, R107, 0x5410, R86 ;  /* 0x000054106b6b7816 */ /* 0x000fe20000000056 */
[C---:B------:R-:W-:Y:S01]  /*4f60*/  FFMA.FTZ R39, R42.reuse, R39, -R87 ;  /* 0x000000272a277223 */ /* 0x040fe20000010857 */
[----:B------:R-:W-:Y:S01]  /*4f70*/  LOP3.LUT R44, R109, 0xffff0000, RZ, 0xc0, !PT ;  /* 0xffff00006d2c7812 */ /* 0x000fe200078ec0ff */
[----:B------:R-:W-:Y:S01]  /*4f80*/  FMUL.FTZ R54, R47, R52 ;  /* 0x000000342f367220 */ /* 0x000fe20000410000 */
[----:B------:R-:W-:Y:S01]  /*4f90*/  LOP3.LUT R43, R13, 0xffff0000, RZ, 0xc0, !PT ;  /* 0xffff00000d2b7812 */ /* 0x000fe200078ec0ff */
[----:B------:R-:W-:Y:S01]  /*4fa0*/  FFMA.FTZ R42, R42, R55, R89 ;  /* 0x000000372a2a7223 */ /* 0x000fe20000010059 */
[----:B------:R-:W-:Y:S01]  /*4fb0*/  SHF.R.U64 R97, R40, 0x10, R41 ;  /* 0x0000001028617819 */ /* 0x000fe20000001229 */
[----:B------:R-:W-:-:S02]  /*4fc0*/  IMAD.U32 R87, R111, 0x10000, RZ ;  /* 0x000100006f577824 */ /* 0x000fc400078e00ff */
[-C--:B------:R-:W-:Y:S01]  /*4fd0*/  FMUL.FTZ R86, R47, R44.reuse ;  /* 0x0000002c2f567220 */ /* 0x080fe20000410000 */
[----:B------:R-:W-:Y:S02]  /*4fe0*/  IMAD.U32 R55, R107, 0x10000, RZ ;  /* 0x000100006b377824 */ /* 0x000fe400078e00ff */
[----:B------:R-:W-:Y:S01]  /*4ff0*/  FFMA.FTZ R44, R43, R44, -R54 ;  /* 0x0000002c2b2c7223 */ /* 0x000fe20000010836 */
[----:B------:R-:W-:Y:S01]  /*5000*/  LOP3.LUT R54, R111, 0xffff0000, RZ, 0xc0, !PT ;  /* 0xffff00006f367812 */ /* 0x000fe200078ec0ff */
[----:B------:R-:W-:Y:S01]  /*5010*/  FMUL.FTZ R47, R50, R87 ;  /* 0x00000057322f7220 */ /* 0x000fe20000410000 */
[----:B------:R-:W-:Y:S01]  /*5020*/  PRMT R108, R108, 0x5410, R97 ;  /* 0x000054106c6c7816 */ /* 0x000fe20000000061 */
[-C--:B------:R-:W-:Y:S01]  /*5030*/  FMUL.FTZ R88, R50, R55.reuse ;  /* 0x0000003732587220 */ /* 0x080fe20000410000 */
[----:B------:R-:W-:Y:S01]  /*5040*/  LOP3.LUT R41, R15, 0xffff0000, RZ, 0xc0, !PT ;  /* 0xffff00000f297812 */ /* 0x000fe200078ec0ff */
[----:B------:R-:W-:Y:S01]  /*5050*/  FFMA.FTZ R43, R43, R52, R86 ;  /* 0x000000342b2b7223 */ /* 0x000fe20000010056 */
[----:B------:R-:W-:Y:S01]  /*5060*/  LOP3.LUT R50, R107, 0xffff0000, RZ, 0xc0, !PT ;  /* 0xffff00006b327812 */ /* 0x000fe200078ec0ff */
[C---:B------:R-:W-:Y:S01]  /*5070*/  FFMA.FTZ R52, R46.reuse, R55, -R47 ;  /* 0x000000372e347223 */ /* 0x040fe2000001082f */
[----:B------:R-:W-:Y:S01]  /*5080*/  FFMA.FTZ R88, R46, R87, R88 ;  /* 0x000000572e587223 */ /* 0x000fe20000010058 */
[----:B------:R-:W-:Y:S01]  /*5090*/  FMUL.FTZ R86, R45, R54 ;  /* 0x000000362d567220 */ /* 0x000fe20000410000 */
[----:B------:R-:W-:Y:S01]  /*50a0*/  LOP3.LUT R36, R36, 0xffff0000, RZ, 0xc0, !PT ;  /* 0xffff000024247812 */ /* 0x000fe200078ec0ff */
[----:B------:R-:W-:Y:S01]  /*50b0*/  IMAD.U32 R46, R108, 0x10000, RZ ;  /* 0x000100006c2e7824 */ /* 0x000fe200078e00ff */
[C---:B------:R-:W-:Y:S01]  /*50c0*/  LOP3.LUT R55, R112.reuse, 0xffff0000, RZ, 0xc0, !PT ;  /* 0xffff000070377812 */ /* 0x040fe200078ec0ff */
[----:B------:R-:W-:-:S02]  /*50d0*/  IMAD.U32 R47, R112, 0x10000, RZ ;  /* 0x00010000702f7824 */ /* 0x000fc400078e00ff */
[-C--:B------:R-:W-:Y:S01]  /*50e0*/  FMUL.FTZ R94, R45, R50.reuse ;  /* 0x000000322d5e7220 */ /* 0x080fe20000410000 */
[C---:B------:R-:W-:Y:S02]  /*50f0*/  IMAD.U32 R40, R12.reuse, 0x10000, RZ ;  /* 0x000100000c287824 */ /* 0x040fe400078e00ff */
[----:B------:R-:W-:Y:S01]  /*5100*/  FFMA.FTZ R89, R41, R50, -R86 ;  /* 0x0000003229597223 */ /* 0x000fe20000010856 */
[----:B------:R-:W-:Y:S01]  /*5110*/  LOP3.LUT R12, R12, 0xffff0000, RZ, 0xc0, !PT ;  /* 0xffff00000c0c7812 */ /* 0x000fe200078ec0ff */
[C---:B------:R-:W-:Y:S01]  /*5120*/  FMUL.FTZ R87, R37.reuse, R47 ;  /* 0x0000002f25577220 */ /* 0x040fe20000410000 */
[----:B------:R-:W-:Y:S01]  /*5130*/  LOP3.LUT R45, R108, 0xffff0000, RZ, 0xc0, !PT ;  /* 0xffff00006c2d7812 */ /* 0x000fe200078ec0ff */
[----:B------:R-:W-:Y:S01]  /*5140*/  FMUL.FTZ R50, R37, R46 ;  /* 0x0000002e25327220 */ /* 0x000fe20000410000 */
[----:B------:R-:W-:Y:S01]  /*5150*/  FMUL.FTZ R37, R36, R55 ;  /* 0x0000003724257220 */ /* 0x000fe20000410000 */
[----:B------:R-:W-:Y:S01]  /*5160*/  FFMA.FTZ R97, R41, R54, R94 ;  /* 0x0000003629617223 */ /* 0x000fe2000001005e */
[C---:B------:R-:W-:Y:S01]  /*5170*/  FFMA.FTZ R87, R40.reuse, R46, -R87 ;  /* 0x0000002e28577223 */ /* 0x040fe20000010857 */
[----:B------:R-:W-:Y:S01]  /*5180*/  FFMA.FTZ R50, R40, R47, R50 ;  /* 0x0000002f28327223 */ /* 0x000fe20000010032 */
[C---:B------:R-:W-:Y:S01]  /*5190*/  IMAD.U32 R13, R14.reuse, 0x10000, RZ ;  /* 0x000100000e0d7824 */ /* 0x040fe200078e00ff */
[----:B------:R-:W-:Y:S01]  /*51a0*/  LOP3.LUT R15, R14, 0xffff0000, RZ, 0xc0, !PT ;  /* 0xffff00000e0f7812 */ /* 0x000fe200078ec0ff */
[-C--:B------:R-:W-:Y:S01]  /*51b0*/  FMUL.FTZ R41, R36, R45.reuse ;  /* 0x0000002d24297220 */ /* 0x080fe20000410000 */
[----:B------:R-:W-:Y:S01]  /*51c0*/  FFMA.FTZ R40, R12, R45, -R37 ;  /* 0x0000002d0c287223 */ /* 0x000fe20000010825 */
[C---:B------:R-:W-:Y:S01]  /*51d0*/  IMAD.U32 R14, R38.reuse, 0x10000, RZ ;  /* 0x00010000260e7824 */ /* 0x040fe200078e00ff */
[----:B------:R-:W-:Y:S01]  /*51e0*/  LOP3.LUT R38, R38, 0xffff0000, RZ, 0xc0, !PT ;  /* 0xffff000026267812 */ /* 0x000fe200078ec0ff */
[C---:B------:R-:W-:Y:S01]  /*51f0*/  IMAD.U32 R37, R110.reuse, 0x10000, RZ ;  /* 0x000100006e257824 */ /* 0x040fe200078e00ff */
[----:B------:R-:W-:Y:S01]  /*5200*/  LOP3.LUT R110, R110, 0xffff0000, RZ, 0xc0, !PT ;  /* 0xffff00006e6e7812 */ /* 0x000fe200078ec0ff */
[C---:B------:R-:W-:Y:S01]  /*5210*/  IMAD.U32 R36, R106.reuse, 0x10000, RZ ;  /* 0x000100006a247824 */ /* 0x040fe200078e00ff */
[----:B------:R-:W-:Y:S01]  /*5220*/  LOP3.LUT R106, R106, 0xffff0000, RZ, 0xc0, !PT ;  /* 0xffff00006a6a7812 */ /* 0x000fe200078ec0ff */
        /* <DEDUP_REMOVED lines=16> */
[----:B------:R-:W-:Y:S01]  /*5330*/  F2FP.BF16.F32.PACK_AB R15, R89, R52 ;  /* 0x00000034590f723e */ /* 0x000fe200000010ff */
[----:B------:R-:W-:Y:S01]  /*5340*/  IMAD.MOV.U32 R14, RZ, RZ, R40 ;  /* 0x000000ffff0e7224 */ /* 0x000fe200078e0028 */
[----:B------:R-:W-:Y:S01]  /*5350*/  F2FP.BF16.F32.PACK_AB R37, R43, R42 ;  /* 0x0000002a2b25723e */ /* 0x000fe200000010ff */
[----:B------:R-:W-:Y:S01]  /*5360*/  IMAD.MOV.U32 R38, RZ, RZ, R45 ;  /* 0x000000ffff267224 */ /* 0x000fe200078e002d */
[----:B------:R-:W-:Y:S01]  /*5370*/  F2FP.BF16.F32.PACK_AB R36, R41, R50 ;  /* 0x000000322924723e */ /* 0x000fe200000010ff */
[----:B------:R-:W-:-:S07]  /*5380*/  IMAD.MOV.U32 R39, RZ, RZ, R88 ;  /* 0x000000ffff277224 */ /* 0x000fce00078e0058 */
.L_x_1374:
[----:B------:R-:W-:Y:S05]  /*5390*/  BSYNC B1 ;  /* 0x0000000000017941 */ /* 0x000fea0003800000 */
.L_x_1373:
[----:B-1----:R1:W-:Y:S01]  /*53a0*/  STG.E.128 desc[UR38][R48.64], R12 ;  /* 0x0000000c30007986 */ /* 0x0023e2000c101d26 */
[----:B------:R-:W-:-:S13]  /*53b0*/  ISETP.GE.AND P4, PT, R53, R95, PT ;  /* 0x0000005f3500720c */ /* 0x000fda0003f86270 */
[----:B------:R-:W-:Y:S05]  /*53c0*/  @P4 BRA `(.L_x_1357) ;  /* 0x00000000008c4947 */ /* 0x000fea0003800000 */
[--C-:B-1----:R-:W-:Y:S02]  /*53d0*/  SHF.R.S32.HI R12, RZ, 0x1f, R53.reuse ;  /* 0x0000001fff0c7819 */ /* 0x102fe40000011435 */
[----:B------:R-:W-:-:S04]  /*53e0*/  IADD3 R53, P4, P5, R8, R84, R53 ;  /* 0x0000005408357210 */ /* 0x000fc80007d9e035 */
[----:B------:R-:W-:Y:S02]  /*53f0*/  IADD3.X R12, R78, R51, R12, P4, P5 ;  /* 0x000000334e0c7210 */ /* 0x000fe400027ea40c */
[----:B------:R-:W-:-:S04]  /*5400*/  LEA R80, P4, R53, R80, 0x1 ;  /* 0x0000005035507211 */ /* 0x000fc800078808ff */
[----:B------:R-:W-:-:S05]  /*5410*/  LEA.HI.X R81, R53, R81, R12, 0x1, P4 ;  /* 0x0000005135517211 */ /* 0x000fca00020f0c0c */
[----:B--2---:R1:W-:Y:S01]  /*5420*/  STG.E.128 desc[UR38][R80.64], R36 ;  /* 0x0000002450007986 */ /* 0x0043e2000c101d26 */
[----:B------:R-:W-:Y:S05]  /*5430*/  BRA `(.L_x_1357) ;  /* 0x0000000000707947 */ /* 0x000fea0003800000 */
.L_x_1340:
[----:B------:R-:W-:-:S06]  /*5440*/  UISETP.NE.AND UP0, UPT, UR37, 0x3, UPT ;  /* 0x000000032500788c */ /* 0x000fcc000bf05270 */
[----:B------:R-:W-:-:S13]  /*5450*/  PLOP3.LUT P3, PT, PT, PT, UP0, 0x80, 0x0 ;  /* 0x000000000000781c */ /* 0x000fda0003f6f008 */
[----:B------:R-:W-:Y:S05]  /*5460*/  @!P3 BRA `(.L_x_1375) ;  /* 0x000000000004b947 */ /* 0x000fea0003800000 */
[----:B------:R-:W-:Y:S01]  /*5470*/  BPT.TRAP 0x1 ;  /* 0x000000040000795c */ /* 0x000fe20000300000 */
.L_x_1375:
[----:B------:R-:W2:Y:S01]  /*5480*/  LDL R12, [R1+0x10] ;  /* 0x00001000010c7983 */ /* 0x000ea20000100800 */
[----:B------:R-:W-:Y:S01]  /*5490*/  IMAD R79, R22, 0x8, R2 ;  /* 0x00000008164f7824 */ /* 0x000fe200078e0202 */
[----:B------:R-:W-:Y:S01]  /*54a0*/  BSSY B1, `(.L_x_1376) ;  /* 0x0000006000017945 */ /* 0x000fe20003800000 */
[----:B------:R-:W-:-:S05]  /*54b0*/  IMAD R90, R26, -0x80, R29 ;  /* 0xffffff801a5a7824 */ /* 0x000fca00078e021d */
[----:B------:R-:W-:Y:S02]  /*54c0*/  VIMNMX R90, R90, 0x80, PT ;  /* 0x000000805a5a7848 */ /* 0x000fe40003fe0100 */
[----:B--2---:R-:W-:-:S04]  /*54d0*/  SHF.L.U32 R91, R12, 0x1f, RZ ;  /* 0x0000001f0c5b7819 */ /* 0x004fc800000006ff */
[----:B------:R-:W1:Y:S02]  /*54e0*/  SYNCS.PHASECHK.TRANS64.TRYWAIT P4, [R79+URZ+0x16890], R91 ;  /* 0x0168905b4f0075a7 */ /* 0x000e64000808017f */
[----:B-1----:R-:W-:Y:S05]  /*54f0*/  @!P4 BRA `(.L_x_1377) ;  /* 0x000001840080c947 */ /* 0x002fea0003800000 */
.L_x_1675:
[----:B------:R-:W-:Y:S05]  /*5500*/  BSYNC B1 ;  /* 0x0000000000017941 */ /* 0x000fea0003800000 */
.L_x_1376:
[----:B------:R-:W-:Y:S01]  /*5510*/  ISETP.GE.AND P4, PT, R17, R90, PT ;  /* 0x0000005a1100720c */ /* 0x000fe20003f86270 */
[----:B------:R-:W-:-:S12]  /*5520*/  BSSY B1, `(.L_x_1378) ;  /* 0x0000006000017945 */ /* 0x000fd80003800000 */
[----:B------:R-:W-:Y:S05]  /*5530*/  @P4 BRA `(.L_x_1379) ;  /* 0x0000000000104947 */ /* 0x000fea0003800000 */
[----:B------:R-:W2:Y:S04]  /*5540*/  @!P1 LDS.128 R12, [R83+0xe000] ;  /* 0x00e00000530c9984 */ /* 0x000ea80000000c00 */
[----:B0-----:R-:W0:Y:S04]  /*5550*/  @!P2 LDS.128 R36, [R82+0xe000] ;  /* 0x00e000005224a984 */ /* 0x001e280000000c00 */
[----:B--2---:R2:W-:Y:S04]  /*5560*/  @!P1 STG.E.128 desc[UR38][R42.64], R12 ;  /* 0x0000000c2a009986 */ /* 0x0045e8000c101d26 */
[----:B0-----:R2:W-:Y:S02]  /*5570*/  @!P2 STG.E.128 desc[UR38][R42.64+0x40], R36 ;  /* 0x000040242a00a986 */ /* 0x0015e4000c101d26 */
.L_x_1379:
[----:B------:R-:W-:Y:S05]  /*5580*/  BSYNC B1 ;  /* 0x0000000000017941 */ /* 0x000fea0003800000 */
.L_x_1378:
[----:B--2---:R-:W-:-:S05]  /*5590*/  VIADD R12, R17, 0x60 ;  /* 0x00000060110c7836 */ /* 0x004fca0000000000 */
[----:B------:R-:W-:-:S13]  /*55a0*/  ISETP.GE.AND P4, PT, R12, R90, PT ;  /* 0x0000005a0c00720c */ /* 0x000fda0003f86270 */
[----:B------:R-:W-:Y:S05]  /*55b0*/  @P4 BRA `(.L_x_1357) ;  /* 0x0000000000104947 */ /* 0x000fea0003800000 */
[----:B------:R-:W2:Y:S04]  /*55c0*/  @!P1 LDS.128 R12, [R83+0x11000] ;  /* 0x01100000530c9984 */ /* 0x000ea80000000c00 */
[----:B0-----:R-:W0:Y:S04]  /*55d0*/  @!P2 LDS.128 R36, [R82+0x11000] ;  /* 0x011000005224a984 */ /* 0x001e280000000c00 */
[----:B--2---:R2:W-:Y:S04]  /*55e0*/  @!P1 STG.E.128 desc[UR38][R40.64], R12 ;  /* 0x0000000c28009986 */ /* 0x0045e8000c101d26 */
[----:B0-----:R2:W-:Y:S02]  /*55f0*/  @!P2 STG.E.128 desc[UR38][R40.64+0x40], R36 ;  /* 0x000040242800a986 */ /* 0x0015e4000c101d26 */
.L_x_1357:
[----:B------:R-:W-:Y:S05]  /*5600*/  BSYNC B0 ;  /* 0x0000000000007941 */ /* 0x000fea0003800000 */
.L_x_1339:
[----:B-1234-:R-:W1:Y:S01]  /*5610*/  S2R R12, SR_TID.X ;  /* 0x00000000000c7919 */ /* 0x01ee620000002100 */
        /* <DEDUP_REMOVED lines=16> */
.L_x_1381:
[----:B------:R-:W-:Y:S05]  /*5720*/  BSYNC B0 ;  /* 0x0000000000007941 */ /* 0x000fea0003800000 */
.L_x_1380:
[----:B------:R-:W2:Y:S01]  /*5730*/  SYNCS.PHASECHK.TRANS64.TRYWAIT P3, [R79+URZ+0x168b0], R91 ;  /* 0x0168b05b4f0075a7 */ /* 0x000ea2000806017f */
[----:B------:R-:W-:Y:S01]  /*5740*/  ULDC UR40, c[0x0][0x2f4] ;  /* 0x0000bd0000287ab9 */ /* 0x000fe20000000800 */
[----:B------:R-:W-:Y:S01]  /*5750*/  ULDC.64 UR44, c[0x0][0x328] ;  /* 0x0000ca00002c7ab9 */ /* 0x000fe20000000a00 */
[----:B------:R-:W-:Y:S01]  /*5760*/  ULDC.64 UR42, c[0x0][0x318] ;  /* 0x0000c600002a7ab9 */ /* 0x000fe20000000a00 */
[----:B------:R-:W-:Y:S01]  /*5770*/  BSSY B0, `(.L_x_1382) ;  /* 0x0000003000007945 */ /* 0x000fe20003800000 */
[----:B------:R-:W-:-:S03]  /*5780*/  IMAD.WIDE R36, R26, 0x80, R10 ;  /* 0x000000801a247825 */ /* 0x000fc600078e020a */
[----:B--2---:R-:W-:Y:S05]  /*5790*/  @!P3 BRA `(.L_x_1383) ;  /* 0x0000018000ecb947 */ /* 0x004fea0003800000 */
.L_x_1676:
[----:B------:R-:W-:Y:S05]  /*57a0*/  BSYNC B0 ;  /* 0x0000000000007941 */ /* 0x000fea0003800000 */
.L_x_1382:
        /* <DEDUP_REMOVED lines=9> */
[----:B0-----:R-:W-:-:S04]  /*5840*/  LEA R38, P3, R12, UR42, 0x1 ;  /* 0x0000002a0c267c11 */ /* 0x001fc8000f8608ff */
[----:B------:R-:W-:Y:S02]  /*5850*/  LEA.HI.X R39, R12, UR43, R13, 0x1, P3 ;  /* 0x0000002b0c277c11 */ /* 0x000fe400098f0c0d */
[----:B------:R-:W-:-:S13]  /*5860*/  ISETP.GE.AND P3, PT, R18, UR40, PT ;  /* 0x0000002812007c0c */ /* 0x000fda000bf66270 */
[----:B------:R-:W0:Y:S04]  /*5870*/  @!P3 LDS.128 R12, [R83] ;  /* 0x00000000530cb984 */ /* 0x000e280000000c00 */
[----:B0-----:R-:W-:Y:S01]  /*5880*/  @!P3 STG.E.128 desc[UR38][R38.64], R12 ;  /* 0x0000000c2600b986 */ /* 0x001fe2000c101d26 */
[----:B------:R-:W-:-:S13]  /*5890*/  ISETP.GE.AND P3, PT, R67, UR40, PT ;  /* 0x0000002843007c0c */ /* 0x000fda000bf66270 */
[----:B------:R-:W0:Y:S04]  /*58a0*/  @!P3 LDS.128 R12, [R82] ;  /* 0x00000000520cb984 */ /* 0x000e280000000c00 */
[----:B0-----:R3:W-:Y:S02]  /*58b0*/  @!P3 STG.E.128 desc[UR38][R38.64+0x40], R12 ;  /* 0x0000400c2600b986 */ /* 0x0017e4000c101d26 */
.L_x_1385:
[----:B------:R-:W-:Y:S05]  /*58c0*/  BSYNC B0 ;  /* 0x0000000000007941 */ /* 0x000fea0003800000 */
.L_x_1384:
        /* <DEDUP_REMOVED lines=20> */
.L_x_1387:
[----:B------:R-:W-:Y:S05]  /*5a10*/  BSYNC B0 ;  /* 0x0000000000007941 */ /* 0x000fea0003800000 */
.L_x_1386:
[----:B-1----:R-:W3:Y:S04]  /*5a20*/  LDL R12, [R1] ;  /* 0x00000000010c7983 */ /* 0x002ee80000100800 */
[----:B------:R-:W4:Y:S01]  /*5a30*/  LDL.LU R13, [R1+0x10] ;  /* 0x00001000010d7983 */ /* 0x000f220000300800 */
        /* <DEDUP_REMOVED lines=15> */
[----:B----4-:R-:W-:-:S05]  /*5b30*/  LOP3.LUT R13, R13, R12, RZ, 0x3c, !PT ;  /* 0x0000000c0d0d7212 */ /* 0x010fca00078e3cff */
[----:B------:R0:W-:Y:S02]  /*5b40*/  STL [R1+0x10], R13 ;  /* 0x0000100d01007387 */ /* 0x0001e40000100800 */
[----:B------:R-:W-:Y:S05]  /*5b50*/  @P5 BRA `(.L_x_1388) ;  /* 0xffffffc800845947 */ /* 0x000fea000383ffff */
[----:B0-----:R-:W0:Y:S01]  /*5b60*/  S2R R13, SR_TID.X ;  /* 0x00000000000d7919 */ /* 0x001e220000002100 */
[----:B------:R-:W-:Y:S02]  /*5b70*/  PLOP3.LUT P0, PT, PT, PT, PT, 0x8, 0x0 ;  /* 0x000000000000781c */ /* 0x000fe40003f0e170 */
[----:B0-----:R-:W-:-:S04]  /*5b80*/  SHF.R.U32.HI R13, RZ, 0x7, R13 ;  /* 0x00000007ff0d7819 */ /* 0x001fc8000001160d */
[----:B------:R-:W-:-:S13]  /*5b90*/  ISETP.NE.AND P5, PT, R13, 0x1, PT ;  /* 0x000000010d00780c */ /* 0x000fda0003fa5270 */
[----:B------:R-:W-:Y:S06]  /*5ba0*/  @!P5 BAR.ARV 0x9, 0x100 ;  /* 0x024400000000db1d */ /* 0x000fec0000002000 */
.L_x_1334:
[----:B------:R-:W2:Y:S01]  /*5bb0*/  LDL R10, [R1+0x18] ;  /* 0x00001800010a7983 */ /* 0x000ea20000100800 */
[----:B------:R-:W1:Y:S08]  /*5bc0*/  LDC R0, c[0x0][0x448] ;  /* 0x00011200ff007b82 */ /* 0x000e700000000800 */
[----:B------:R-:W3:Y:S01]  /*5bd0*/  LDC.64 R6, c[0x0][0x9e0] ;  /* 0x00027800ff067b82 */ /* 0x000ee20000000a00 */
[----:B-1----:R-:W-:-:S02]  /*5be0*/  ISETP.NE.AND P1, PT, R0, 0x1, PT ;  /* 0x000000010000780c */ /* 0x002fc40003f25270 */
[----:B---3--:R-:W-:-:S11]  /*5bf0*/  ISETP.GE.AND P2, PT, R7, 0x1, PT ;  /* 0x000000010700780c */ /* 0x008fd60003f46270 */
[----:B------:R-:W1:Y:S08]  /*5c00*/  @P1 LDC R0, c[0x0][0x44c] ;  /* 0x00011300ff001b82 */ /* 0x000e700000000800 */
[----:B------:R-:W3:Y:S01]  /*5c10*/  @P1 LDC R5, c[0x0][0x450] ;  /* 0x00011400ff051b82 */ /* 0x000ee20000000800 */
[----:B--2---:R-:W-:-:S04]  /*5c20*/  VIADD R3, R10, 0xbf ;  /* 0x000000bf0a037836 */ /* 0x004fc80000000000 */
[----:B-1----:R-:W-:-:S05]  /*5c30*/  @P1 IMAD.HI.U32 R0, R3, R0, RZ ;  /* 0x0000000003001227 */ /* 0x002fca00078e00ff */
[----:B---3--:R-:W-:-:S05]  /*5c40*/  @P1 SHF.R.U32.HI R3, RZ, R5, R0 ;  /* 0x00000005ff031219 */ /* 0x008fca0000011600 */
[----:B------:R-:W-:Y:S01]  /*5c50*/  IMAD.IADD R5, R28, 0x1, R3 ;  /* 0x000000011c057824 */ /* 0x000fe200078e0203 */
[----:B------:R-:W-:Y:S06]  /*5c60*/  @P0 BRA `(.L_x_1389) ;  /* 0x00000000000c0947 */ /* 0x000fec0003800000 */
[----:B------:R-:W1:Y:S01]  /*5c70*/  FENCE.VIEW.ASYNC.G ;  /* 0x00000000000073c6 */ /* 0x000e620000000100 */
[----:B------:R-:W-:Y:S05]  /*5c80*/  WARPSYNC.ALL ;  /* 0x0000000000007948 */ /* 0x000fea0003800000 */
[----:B-1----:R-:W-:Y:S06]  /*5c90*/  BAR.ARV 0xc, 0x200 ;  /* 0x0308000000007b1d */ /* 0x002fec0000002000 */
.L_x_1389:
[----:B------:R-:W-:Y:S01]  /*5ca0*/  IMAD.IADD R0, R5, 0x1, R6 ;  /* 0x0000000105007824 */ /* 0x000fe200078e0206 */
[----:B------:R-:W-:Y:S06]  /*5cb0*/  @!P2 BRA `(.L_x_1390) ;  /* 0x000000000048a947 */ /* 0x000fec0003800000 */
        /* <DEDUP_REMOVED lines=11> */
.L_x_1392:
[----:B------:R-:W-:-:S13]  /*5d70*/  ISETP.NE.AND P0, PT, R7, 0x1, PT ;  /* 0x000000010700780c */ /* 0x000fda0003f05270 */
[----:B------:R-:W1:Y:S02]  /*5d80*/  @P0 LDC.64 R4, c[0x0][0x9e8] ;  /* 0x00027a00ff040b82 */ /* 0x000e640000000a00 */
[----:B-1----:R-:W-:-:S05]  /*5d90*/  @P0 IMAD.HI.U32 R4, R3, R4, RZ ;  /* 0x0000000403040227 */ /* 0x002fca00078e00ff */
[----:B------:R-:W-:-:S07]  /*5da0*/  @P0 SHF.R.U32.HI R3, RZ, R5, R4 ;  /* 0x00000005ff030219 */ /* 0x000fce0000011604 */
.L_x_1393:
[----:B------:R-:W-:Y:S05]  /*5db0*/  BSYNC B0 ;  /* 0x0000000000007941 */ /* 0x000fea0003800000 */
.L_x_1391:
[----:B------:R-:W-:-:S05]  /*5dc0*/  IMAD R3, R3, R7, R7 ;  /* 0x0000000703037224 */ /* 0x000fca00078e0207 */
[----:B------:R-:W-:-:S07]  /*5dd0*/  VIMNMX R0, R0, R3, PT ;  /* 0x0000000300007248 */ /* 0x000fce0003fe0100 */
.L_x_1390:
[----:B------:R-:W1:Y:S01]  /*5de0*/  @P1 LDC R4, c[0x0][0x44c] ;  /* 0x00011300ff041b82 */ /* 0x000e620000000800 */
[----:B------:R-:W-:Y:S01]  /*5df0*/  VIADD R0, R0, 0x7f ;  /* 0x0000007f00007836 */ /* 0x000fe20000000000 */
[----:B------:R-:W-:-:S04]  /*5e00*/  ULDC UR4, c[0x0][0x9dc] ;  /* 0x0002770000047ab9 */ /* 0x000fc80000000800 */
[----:B------:R-:W-:Y:S02]  /*5e10*/  SHF.R.S32.HI R3, RZ, 0x1f, R0 ;  /* 0x0000001fff037819 */ /* 0x000fe40000011400 */
[----:B------:R-:W2:Y:S02]  /*5e20*/  @P1 LDC R6, c[0x0][0x450] ;  /* 0x00011400ff061b82 */ /* 0x000ea40000000800 */
[----:B------:R-:W-:-:S04]  /*5e30*/  LEA.HI R3, R3, R0, RZ, 0x7 ;  /* 0x0000000003037211 */ /* 0x000fc800078f38ff */
[----:B------:R-:W-:-:S04]  /*5e40*/  SHF.R.S32.HI R3, RZ, 0x7, R3 ;  /* 0x00000007ff037819 */ /* 0x000fc80000011403 */
[----:B------:R-:W-:Y:S01]  /*5e50*/  VIMNMX R92, R92, R3, PT ;  /* 0x000000035c5c7248 */ /* 0x000fe20003fe0100 */
[----:B-1----:R-:W-:-:S04]  /*5e60*/  @P1 IMAD.HI.U32 R5, R10, R4, RZ ;  /* 0x000000040a051227 */ /* 0x002fc800078e00ff */
[----:B------:R-:W-:Y:S01]  /*5e70*/  IMAD.MOV.U32 R4, RZ, RZ, R10 ;  /* 0x000000ffff047224 */ /* 0x000fe200078e000a */
        /* <DEDUP_REMOVED lines=14> */
.L_x_1396:
[----:B------:R-:W-:-:S13]  /*5f60*/  ISETP.NE.AND P0, PT, R7, 0x1, PT ;  /* 0x000000010700780c */ /* 0x000fda0003f05270 */
[----:B------:R-:W1:Y:S02]  /*5f70*/  @P0 LDC.64 R4, c[0x0][0x9e8] ;  /* 0x00027a00ff040b82 */ /* 0x000e640000000a00 */
[----:B-1----:R-:W-:-:S05]  /*5f80*/  @P0 IMAD.HI.U32 R4, R0, R4, RZ ;  /* 0x0000000400040227 */ /* 0x002fca00078e00ff */
[----:B------:R-:W-:-:S07]  /*5f90*/  @P0 SHF.R.U32.HI R0, RZ, R5, R4 ;  /* 0x00000005ff000219 */ /* 0x000fce0000011604 */
.L_x_1397:
[----:B------:R-:W-:Y:S05]  /*5fa0*/  BSYNC B0 ;  /* 0x0000000000007941 */ /* 0x000fea0003800000 */
.L_x_1395:
[----:B------:R-:W-:-:S05]  /*5fb0*/  IMAD R0, R0, R7, RZ ;  /* 0x0000000700007224 */ /* 0x000fca00078e02ff */
[----:B------:R-:W-:-:S07]  /*5fc0*/  VIMNMX R3, R3, R0, !PT ;  /* 0x0000000003037248 */ /* 0x000fce0007fe0100 */
.L_x_1394:
[----:B------:R-:W-:Y:S02]  /*5fd0*/  SHF.R.S32.HI R0, RZ, 0x1f, R3 ;  /* 0x0000001fff007819 */ /* 0x000fe40000011403 */
[----:B------:R-:W-:Y:S02]  /*5fe0*/  CS2R R20, SRZ ;  /* 0x0000000000147805 */ /* 0x000fe4000001ff00 */
[----:B------:R-:W-:Y:S02]  /*5ff0*/  PLOP3.LUT P0, PT, PT, PT, PT, 0x80, 0x0 ;  /* 0x000000000000781c */ /* 0x000fe40003f0f070 */
[----:B0-----:R-:W-:Y:S02]  /*6000*/  CS2R R14, SRZ ;  /* 0x00000000000e7805 */ /* 0x001fe4000001ff00 */
[----:B------:R-:W-:Y:S01]  /*6010*/  LEA.HI R0, R0, R3, RZ, 0x7 ;  /* 0x0000000300007211 */ /* 0x000fe200078f38ff */
[----:B------:R-:W-:Y:S01]  /*6020*/  IMAD.MOV.U32 R118, RZ, RZ, RZ ;  /* 0x000000ffff767224 */ /* 0x000fe200078e00ff */
[----:B------:R-:W-:Y:S01]  /*6030*/  CS2R R114, SRZ ;  /* 0x0000000000727805 */ /* 0x000fe2000001ff00 */
[----:B------:R-:W-:Y:S01]  /*6040*/  IMAD.MOV.U32 R31, RZ, RZ, RZ ;  /* 0x000000ffff1f7224 */ /* 0x000fe200078e00ff */
[----:B------:R-:W-:-:S02]  /*6050*/  SHF.R.S32.HI R0, RZ, 0x7, R0 ;  /* 0x00000007ff007819 */ /* 0x000fc40000011400 */
[----:B------:R-:W-:Y:S02]  /*6060*/  CS2R R112, SRZ ;  /* 0x0000000000707805 */ /* 0x000fe4000001ff00 */
[----:B------:R-:W-:Y:S02]  /*6070*/  CS2R R110, SRZ ;  /* 0x00000000006e7805 */ /* 0x000fe4000001ff00 */
[----:B------:R-:W-:Y:S02]  /*6080*/  CS2R R108, SRZ ;  /* 0x00000000006c7805 */ /* 0x000fe4000001ff00 */
[----:B------:R-:W-:Y:S02]  /*6090*/  VIMNMX R4, RZ, R0, !PT ;  /* 0x00000000ff047248 */ /* 0x000fe40007fe0100 */
[----:B------:R-:W-:Y:S02]  /*60a0*/  CS2R R106, SRZ ;  /* 0x00000000006a7805 */ /* 0x000fe4000001ff00 */
[----:B------:R-:W-:-:S02]  /*60b0*/  CS2R R104, SRZ ;  /* 0x0000000000687805 */ /* 0x000fc4000001ff00 */
[----:B------:R-:W-:Y:S02]  /*60c0*/  CS2R R102, SRZ ;  /* 0x0000000000667805 */ /* 0x000fe4000001ff00 */
[----:B------:R-:W-:Y:S01]  /*60d0*/  ISETP.GT.AND P1, PT, R92, R4, PT ;  /* 0x000000045c00720c */ /* 0x000fe20003f24270 */
[----:B------:R0:W-:Y:S01]  /*60e0*/  STL [R1+0x30], R4 ;  /* 0x0000300401007387 */ /* 0x0001e20000100800 */
[----:B------:R-:W-:Y:S02]  /*60f0*/  CS2R R100, SRZ ;  /* 0x0000000000647805 */ /* 0x000fe4000001ff00 */
[----:B------:R-:W-:Y:S02]  /*6100*/  CS2R R98, SRZ ;  /* 0x0000000000627805 */ /* 0x000fe4000001ff00 */
[----:B------:R-:W-:Y:S02]  /*6110*/  CS2R R96, SRZ ;  /* 0x0000000000607805 */ /* 0x000fe4000001ff00 */
[----:B------:R-:W-:Y:S01]  /*6120*/  CS2R R10, SRZ ;  /* 0x00000000000a7805 */ /* 0x000fe2000001ff00 */
[----:B------:R-:W-:Y:S01]  /*6130*/  IMAD.MOV.U32 R94, RZ, RZ, RZ ;  /* 0x000000ffff5e7224 */ /* 0x000fe200078e00ff */
[----:B------:R-:W-:Y:S01]  /*6140*/  CS2R R90, SRZ ;  /* 0x00000000005a7805 */ /* 0x000fe2000001ff00 */
[----:B------:R-:W-:Y:S01]  /*6150*/  IMAD.MOV.U32 R27, RZ, RZ, RZ ;  /* 0x000000ffff1b7224 */ /* 0x000fe200078e00ff */
[----:B------:R-:W-:Y:S01]  /*6160*/  CS2R R88, SRZ ;  /* 0x0000000000587805 */ /* 0x000fe2000001ff00 */
[----:B0-----:R-:W-:Y:S06]  /*6170*/  @!P1 BRA `(.L_x_1398) ;  /* 0x000000f000949947 */ /* 0x001fec0003800000 */
        /* <DEDUP_REMOVED lines=9> */
.L_x_1679:
[----:B------:R-:W1:Y:S01]  /*6210*/  LDL R3, [R1+0x1c] ;  /* 0x00001c0001037983 */ /* 0x000e620000100800 */
[----:B------:R-:W-:Y:S01]  /*6220*/  BSSY B6, `(.L_x_1400) ;  /* 0x000001b000067945 */ /* 0x000fe20003800000 */
[----:B-1----:R-:W-:-:S05]  /*6230*/  IMAD.HI R0, R3, 0x55555556, RZ ;  /* 0x5555555603007827 */ /* 0x002fca00078e02ff */
[----:B------:R-:W-:-:S05]  /*6240*/  LEA.HI R0, R0, R0, RZ, 0x1 ;  /* 0x0000000000007211 */ /* 0x000fca00078f08ff */
[----:B------:R-:W-:Y:S02]  /*6250*/  IMAD R0, R0, -0x3, R3 ;  /* 0xfffffffd00007824 */ /* 0x000fe400078e0203 */
[----:B------:R-:W-:-:S04]  /*6260*/  VIADD R3, R2, 0x8400 ;  /* 0x0000840002037836 */ /* 0x000fc80000000000 */
[----:B------:R-:W-:Y:S01]  /*6270*/  IMAD R0, R0, 0x2000, R3 ;  /* 0x0000200000007824 */ /* 0x000fe200078e0203 */
[----:B------:R-:W-:-:S04]  /*6280*/  LOP3.LUT P0, RZ, R3, 0x3ff, RZ, 0xc0, !PT ;  /* 0x000003ff03ff7812 */ /* 0x000fc8000780c0ff */
[----:B------:R-:W-:Y:S02]  /*6290*/  SHF.R.U32.HI R0, RZ, 0x4, R0 ;  /* 0x00000004ff007819 */ /* 0x000fe40000011600 */
[----:B------:R-:W-:Y:S02]  /*62a0*/  P2R R25, PR, RZ, 0x1 ;  /* 0x00000001ff197803 */ /* 0x000fe40000000000 */
[----:B------:R-:W-:-:S05]  /*62b0*/  LOP3.LUT R30, R0, 0x3fff, RZ, 0xc0, !PT ;  /* 0x00003fff001e7812 */ /* 0x000fca00078ec0ff */
        /* <DEDUP_REMOVED lines=17> */
.L_x_1401:
[----:B------:R-:W-:Y:S05]  /*63d0*/  BSYNC B6 ;  /* 0x0000000000067941 */ /* 0x000fea0003800000 */
.L_x_1400:
        /* <DEDUP_REMOVED lines=13> */
.L_x_1405:
[----:B--2---:R2:W3:Y:S02]  /*64b0*/  SYNCS.PHASECHK.TRANS64.TRYWAIT P0, [R2+URZ+0x16800], R3 ;  /* 0x01680003020075a7 */ /* 0x0044e4000800017f */
[----:B---3--:R-:W-:Y:S05]  /*64c0*/  @!P0 NANOSLEEP.SYNCS 0x989680 ;  /* 0x009896800000895d */ /* 0x008fea0003900000 */
[----:B------:R-:W3:Y:S02]  /*64d0*/  @!P0 SYNCS.PHASECHK.TRANS64 P0, [R2+URZ+0x16800], R3 ;  /* 0x01680003020085a7 */ /* 0x000ee4000800007f */
[----:B---3--:R-:W-:Y:S05]  /*64e0*/  @!P0 BRA `(.L_x_1405) ;  /* 0xfffffffc00f08947 */ /* 0x008fea000383ffff */
.L_x_1404:
[----:B------:R-:W-:Y:S05]  /*64f0*/  BSYNC B0 ;  /* 0x0000000000007941 */ /* 0x000fea0003800000 */
.L_x_1403:
[----:B------:R-:W-:Y:S05]  /*6500*/  BRA `(.L_x_1406) ;  /* 0x0000003000347947 */ /* 0x000fea0003800000 */
.L_x_1402:
[----:B------:R-:W-:Y:S01]  /*6510*/  ISETP.NE.AND P0, PT, R25, RZ, PT ;  /* 0x000000ff1900720c */ /* 0x000fe20003f05270 */
[----:B------:R-:W-:Y:S01]  /*6520*/  ULDC.64 UR4, c[0x0][0x3f8] ;  /* 0x0000fe0000047ab9 */ /* 0x000fe20000000a00 */
[----:B-----5:R-:W-:Y:S01]  /*6530*/  SHF.R.S32.HI R0, RZ, 0x1f, R24 ;  /* 0x0000001fff007819 */ /* 0x020fe20000011418 */
[----:B------:R-:W-:Y:S01]  /*6540*/  ULDC.64 UR6, c[0x0][0x408] ;  /* 0x0001020000067ab9 */ /* 0x000fe20000000a00 */
[----:B------:R-:W-:Y:S01]  /*6550*/  IMAD.WIDE.U32 R26, R24, UR4, RZ ;  /* 0x00000004181a7c25 */ /* 0x000fe2000f8e00ff */
[----:B------:R-:W-:Y:S03]  /*6560*/  BSSY B6, `(.L_x_1407) ;  /* 0x0000019000067945 */ /* 0x000fe60003800000 */
[C---:B------:R-:W-:Y:S02]  /*6570*/  IMAD R3, R0.reuse, UR4, RZ ;  /* 0x0000000400037c24 */ /* 0x040fe4000f8e02ff */
[----:B------:R-:W-:-:S02]  /*6580*/  IMAD R5, R0, UR6, RZ ;  /* 0x0000000600057c24 */ /* 0x000fc4000f8e02ff */
[C---:B------:R-:W-:Y:S02]  /*6590*/  IMAD R3, R24.reuse, UR5, R3 ;  /* 0x0000000518037c24 */ /* 0x040fe4000f8e0203 */
[C---:B------:R-:W-:Y:S02]  /*65a0*/  IMAD R5, R24.reuse, UR7, R5 ;  /* 0x0000000718057c24 */ /* 0x040fe4000f8e0205 */
[----:B------:R-:W-:-:S04]  /*65b0*/  IMAD.WIDE.U32 R24, R24, UR6, RZ ;  /* 0x0000000618187c25 */ /* 0x000fc8000f8e00ff */
[----:B------:R-:W-:Y:S02]  /*65c0*/  IMAD.IADD R29, R3, 0x1, R27 ;  /* 0x00000001031d7824 */ /* 0x000fe400078e021b */
[----:B------:R-:W-:Y:S01]  /*65d0*/  IMAD.IADD R31, R5, 0x1, R25 ;  /* 0x00000001051f7824 */ /* 0x000fe200078e0219 */
[----:B------:R-:W-:Y:S06]  /*65e0*/  @!P0 BRA `(.L_x_1408) ;  /* 0x0000000000408947 */ /* 0x000fec0003800000 */
        /* <DEDUP_REMOVED lines=16> */
.L_x_1408:
[----:B------:R-:W-:Y:S05]  /*66f0*/  BSYNC B6 ;  /* 0x0000000000067941 */ /* 0x000fea0003800000 */
.L_x_1407:
[----:B------:R-:W2:Y:S01]  /*6700*/  LDL R20, [R1+0x18] ;  /* 0x0000180001147983 */ /* 0x000ea20000100800 */
[----:B------:R-:W-:Y:S01]  /*6710*/  ULDC.U8 UR4, c[0x0][0x410] ;  /* 0x0001040000047ab9 */ /* 0x000fe20000000000 */
[----:B------:R-:W-:Y:S01]  /*6720*/  BSSY B0, `(.L_x_1409) ;  /* 0x00002e3000007945 */ /* 0x000fe20003800000 */
[----:B------:R-:W-:Y:S01]  /*6730*/  ISETP.NE.AND P0, PT, RZ, UR4, PT ;  /* 0x00000004ff007c0c */ /* 0x000fe2000bf05270 */
[----:B--2---:R-:W-:-:S12]  /*6740*/  IMAD.IADD R41, R17, 0x1, R20 ;  /* 0x0000000111297824 */ /* 0x004fd800078e0214 */
[----:B------:R-:W-:Y:S05]  /*6750*/  @!P0 BRA `(.L_x_1410) ;  /* 0x0000001400e88947 */ /* 0x000fea0003800000 */
[----:B------:R-:W2:Y:S01]  /*6760*/  LDL R47, [R1+0x14] ;  /* 0x00001400012f7983 */ /* 0x000ea20000100800 */
[----:B------:R-:W1:Y:S01]  /*6770*/  LDC R32, c[0x0][0x448] ;  /* 0x00011200ff207b82 */ /* 0x000e620000000800 */
[----:B------:R-:W-:Y:S01]  /*6780*/  ULDC.64 UR4, c[0x0][0x3f8] ;  /* 0x0000fe0000047ab9 */ /* 0x000fe20000000a00 */
[----:B------:R-:W-:Y:S01]  /*6790*/  ULDC.64 UR6, c[0x0][0x408] ;  /* 0x0001020000067ab9 */ /* 0x000fe20000000a00 */
[----:B------:R-:W3:Y:S01]  /*67a0*/  S2R R20, SR_TID.X ;  /* 0x0000000000147919 */ /* 0x000ee20000002100 */
[----:B-1----:R-:W-:Y:S01]  /*67b0*/  ISETP.NE.AND P0, PT, R32, 0x1, PT ;  /* 0x000000012000780c */ /* 0x002fe20003f05270 */
[----:B---3--:R-:W-:-:S12]  /*67c0*/  VIADD R21, R20, 0xffffff80 ;  /* 0xffffff8014157836 */ /* 0x008fd80000000000 */
[----:B------:R-:W1:Y:S01]  /*67d0*/  @P0 LDC R0, c[0x0][0x44c] ;  /* 0x00011300ff000b82 */ /* 0x000e620000000800 */
[----:B------:R-:W-:-:S07]  /*67e0*/  SHF.R.S32.HI R20, RZ, 0x1f, R21 ;  /* 0x0000001fff147819 */ /* 0x000fce0000011415 */
[----:B------:R-:W3:Y:S01]  /*67f0*/  @P0 LDC R5, c[0x0][0x450] ;  /* 0x00011400ff050b82 */ /* 0x000ee20000000800 */
[----:B------:R-:W-:-:S04]  /*6800*/  LEA.HI R20, R20, R21, RZ, 0x2 ;  /* 0x0000001514147211 */ /* 0x000fc800078f10ff */
[----:B------:R-:W-:-:S05]  /*6810*/  LOP3.LUT R20, R20, 0xfffffffc, RZ, 0xc0, !PT ;  /* 0xfffffffc14147812 */ /* 0x000fca00078ec0ff */
[----:B------:R-:W-:-:S04]  /*6820*/  IMAD.IADD R20, R21, 0x1, -R20 ;  /* 0x0000000115147824 */ /* 0x000fc800078e0a14 */
[----:B------:R-:W-:-:S04]  /*6830*/  IMAD R3, R20, 0x60, R41 ;  /* 0x0000006014037824 */ /* 0x000fc800078e0229 */
[----:B-1----:R-:W-:-:S05]  /*6840*/  @P0 IMAD.HI.U32 R0, R3, R0, RZ ;  /* 0x0000000003000227 */ /* 0x002fca00078e00ff */
[----:B---3--:R-:W-:-:S04]  /*6850*/  @P0 SHF.R.U32.HI R3, RZ, R5, R0 ;  /* 0x00000005ff030219 */ /* 0x008fc80000011600 */
[----:B------:R-:W-:Y:S01]  /*6860*/  SHF.R.S32.HI R0, RZ, 0x1f, R3 ;  /* 0x0000001fff007819 */ /* 0x000fe20000011403 */
[----:B------:R-:W-:Y:S02]  /*6870*/  IMAD.MOV.U32 R6, RZ, RZ, R26 ;  /* 0x000000ffff067224 */ /* 0x000fe400078e001a */
[----:B------:R-:W-:Y:S02]  /*6880*/  IMAD.MOV.U32 R7, RZ, RZ, R29 ;  /* 0x000000ffff077224 */ /* 0x000fe400078e001d */
[C---:B------:R-:W-:Y:S02]  /*6890*/  IMAD R4, R0.reuse, UR4, RZ ;  /* 0x0000000400047c24 */ /* 0x040fe4000f8e02ff */
[----:B------:R-:W-:Y:S02]  /*68a0*/  IMAD.MOV.U32 R8, RZ, RZ, R24 ;  /* 0x000000ffff087224 */ /* 0x000fe400078e0018 */
[----:B------:R-:W-:Y:S02]  /*68b0*/  IMAD.MOV.U32 R9, RZ, RZ, R31 ;  /* 0x000000ffff097224 */ /* 0x000fe400078e001f */
[----:B------:R-:W-:-:S02]  /*68c0*/  IMAD R0, R0, UR6, RZ ;  /* 0x0000000600007c24 */ /* 0x000fc4000f8e02ff */
[----:B------:R-:W-:-:S04]  /*68d0*/  IMAD.WIDE.U32 R6, R3, UR4, R6 ;  /* 0x0000000403067c25 */ /* 0x000fc8000f8e0006 */
[C---:B------:R-:W-:Y:S01]  /*68e0*/  IMAD R5, R3.reuse, UR5, R4 ;  /* 0x0000000503057c24 */ /* 0x040fe2000f8e0204 */
[----:B------:R-:W-:Y:S01]  /*68f0*/  ULDC.64 UR4, c[0x0][0x3e8] ;  /* 0x0000fa0000047ab9 */ /* 0x000fe20000000a00 */
[----:B------:R-:W-:-:S04]  /*6900*/  IMAD.WIDE.U32 R8, R3, UR6, R8 ;  /* 0x0000000603087c25 */ /* 0x000fc8000f8e0008 */
[----:B------:R-:W-:Y:S01]  /*6910*/  IMAD R3, R3, UR7, R0 ;  /* 0x0000000703037c24 */ /* 0x000fe2000f8e0200 */
[----:B------:R-:W-:Y:S01]  /*6920*/  ULDC.64 UR6, c[0x0][0x400] ;  /* 0x0001000000067ab9 */ /* 0x000fe20000000a00 */
[----:B------:R-:W-:Y:S01]  /*6930*/  IMAD.IADD R5, R7, 0x1, R5 ;  /* 0x0000000107057824 */ /* 0x000fe200078e0205 */
[----:B------:R-:W-:Y:S01]  /*6940*/  LEA R4, P0, R6, UR4, 0x1 ;  /* 0x0000000406047c11 */ /* 0x000fe2000f8008ff */
[----:B------:R-:W-:Y:S01]  /*6950*/  IMAD.IADD R3, R9, 0x1, R3 ;  /* 0x0000000109037824 */ /* 0x000fe200078e0203 */
[----:B------:R-:W-:Y:S01]  /*6960*/  LEA R7, P1, R8, UR6, 0x1 ;  /* 0x0000000608077c11 */ /* 0x000fe2000f8208ff */
[----:B------:R-:W-:Y:S01]  /*6970*/  UMOV UR4, 0xffffffff ;  /* 0xffffffff00047882 */ /* 0x000fe20000000000 */
[----:B------:R-:W-:Y:S02]  /*6980*/  LEA.HI.X R6, R6, UR5, R5, 0x1, P0 ;  /* 0x0000000506067c11 */ /* 0x000fe400080f0c05 */
[----:B------:R-:W-:Y:S02]  /*6990*/  LEA.HI.X R8, R8, UR7, R3, 0x1, P1 ;  /* 0x0000000708087c11 */ /* 0x000fe400088f0c03 */
[----:B--2---:R-:W-:Y:S01]  /*69a0*/  SHF.R.S32.HI R38, RZ, 0x1f, R47 ;  /* 0x0000001fff267819 */ /* 0x004fe2000001142f */
[----:B------:R-:W-:Y:S06]  /*69b0*/  BRA.DIV UR4, `(.L_x_1411) ;  /* 0x0000017204b87947 */ /* 0x000fec000b800000 */
[----:B------:R1:W2:Y:S04]  /*69c0*/  SHFL.IDX PT, R3, R6, RZ, 0x1c1f ;  /* 0x001c1fff06037589 */ /* 0x0002a800000e0000 */
[----:B------:R1:W3:Y:S04]  /*69d0*/  SHFL.IDX PT, R0, R4, RZ, 0x1c1f ;  /* 0x001c1fff04007589 */ /* 0x0002e800000e0000 */
[----:B------:R1:W4:Y:S04]  /*69e0*/  SHFL.IDX PT, R5, R8, RZ, 0x1c1f ;  /* 0x001c1fff08057589 */ /* 0x00032800000e0000 */
[----:B0-----:R1:W0:Y:S02]  /*69f0*/  SHFL.IDX PT, R14, R7, RZ, 0x1c1f ;  /* 0x001c1fff070e7589 */ /* 0x00122400000e0000 */
.L_x_1685:
[----:B------:R-:W5:Y:S01]  /*6a00*/  LDL R9, [R1+0x4] ;  /* 0x0000040001097983 */ /* 0x000f620000100800 */
[----:B------:R-:W-:Y:S01]  /*6a10*/  BSSY B1, `(.L_x_1412) ;  /* 0x000001e000017945 */ /* 0x000fe20003800000 */
[----:B------:R-:W-:Y:S02]  /*6a20*/  CS2R R34, SRZ ;  /* 0x0000000000227805 */ /* 0x000fe4000001ff00 */
[----:B------:R-:W-:Y:S02]  /*6a30*/  CS2R R26, SRZ ;  /* 0x00000000001a7805 */ /* 0x000fe4000001ff00 */
[----:B------:R-:W-:Y:S02]  /*6a40*/  CS2R R28, SRZ ;  /* 0x00000000001c7805 */ /* 0x000fe4000001ff00 */
[----:B------:R-:W-:Y:S01]  /*6a50*/  CS2R R24, SRZ ;  /* 0x0000000000187805 */ /* 0x000fe2000001ff00 */
[----:B-----5:R-:W-:-:S05]  /*6a60*/  IMAD R32, R9, R32, RZ ;  /* 0x0000002009207224 */ /* 0x020fca00078e02ff */
[----:B------:R-:W-:-:S13]  /*6a70*/  ISETP.GE.AND P0, PT, R41, R32, PT ;  /* 0x000000202900720c */ /* 0x000fda0003f06270 */
[----:B------:R-:W-:Y:S05]  /*6a80*/  @P0 BRA `(.L_x_1413) ;  /* 0x0000000000580947 */ /* 0x000fea0003800000 */
[----:B------:R-:W-:Y:S01]  /*6a90*/  ULDC UR4, c[0x0][0x3f4] ;  /* 0x0000fd0000047ab9 */ /* 0x000fe20000000800 */
[----:B---3--:R-:W-:Y:S01]  /*6aa0*/  IMAD.MOV.U32 R10, RZ, RZ, R0 ;  /* 0x000000ffff0a7224 */ /* 0x008fe200078e0000 */
[----:B------:R-:W-:Y:S01]  /*6ab0*/  ISETP.GE.AND P3, PT, R47, UR4, PT ;  /* 0x000000042f007c0c */ /* 0x000fe2000bf66270 */
[----:B--2---:R-:W-:Y:S01]  /*6ac0*/  IMAD.MOV.U32 R11, RZ, RZ, R3 ;  /* 0x000000ffff0b7224 */ /* 0x004fe200078e0003 */
[----:B------:R-:W-:Y:S01]  /*6ad0*/  ISETP.GE.AND P2, PT, R152, UR4, PT ;  /* 0x0000000498007c0c */ /* 0x000fe2000bf46270 */
[----:B----4-:R-:W-:Y:S01]  /*6ae0*/  IMAD.MOV.U32 R15, RZ, RZ, R5 ;  /* 0x000000ffff0f7224 */ /* 0x010fe200078e0005 */
[----:B------:R-:W-:-:S09]  /*6af0*/  CS2R R28, SRZ ;  /* 0x00000000001c7805 */ /* 0x000fd2000001ff00 */
[C---:B------:R-:W-:Y:S01]  /*6b00*/  @!P3 IMAD.SHL.U32 R37, R47.reuse, 0x2, RZ ;  /* 0x000000022f25b824 */ /* 0x040fe200078e00ff */
[----:B------:R-:W-:Y:S02]  /*6b10*/  @!P3 SHF.L.U64.HI R26, R47, 0x1, R38 ;  /* 0x000000012f1ab819 */ /* 0x000fe40000010226 */
[----:B------:R-:W-:Y:S02]  /*6b20*/  CS2R R34, SRZ ;  /* 0x0000000000227805 */ /* 0x000fe4000001ff00 */
[----:B------:R-:W-:Y:S01]  /*6b30*/  CS2R R24, SRZ ;  /* 0x0000000000187805 */ /* 0x000fe2000001ff00 */
[----:B------:R-:W-:Y:S01]  /*6b40*/  @!P2 IMAD.WIDE R10, R152, 0x2, R10 ;  /* 0x00000002980aa825 */ /* 0x000fe200078e020a */
[-C--:B------:R-:W-:Y:S02]  /*6b50*/  @!P3 IADD3 R20, P0, R0, R37.reuse, RZ ;  /* 0x000000250014b210 */ /* 0x080fe40007f1e0ff */
[----:B0-----:R-:W-:Y:S01]  /*6b60*/  @!P3 IADD3 R36, P1, R14, R37, RZ ;  /* 0x000000250e24b210 */ /* 0x001fe20007f3e0ff */
[----:B------:R-:W-:Y:S01]  /*6b70*/  @!P2 IMAD.WIDE R12, R152, 0x2, R14 ;  /* 0x00000002980ca825 */ /* 0x000fe200078e020e */
[----:B------:R0:W5:Y:S03]  /*6b80*/  @!P2 LD.E.64 R28, desc[UR38][R10.64] ;  /* 0x000000260a1ca980 */ /* 0x000166000c101b00 */
[--C-:B------:R-:W-:Y:S01]  /*6b90*/  @!P3 IMAD.X R21, R3, 0x1, R26.reuse, P0 ;  /* 0x000000010315b824 */ /* 0x100fe200000e061a */
[----:B------:R0:W5:Y:S01]  /*6ba0*/  @!P2 LD.E.64 R34, desc[UR38][R12.64] ;  /* 0x000000260c22a980 */ /* 0x000162000c101b00 */
[----:B------:R-:W-:Y:S01]  /*6bb0*/  @!P3 IMAD.X R37, R5, 0x1, R26, P1 ;  /* 0x000000010525b824 */ /* 0x000fe200008e061a */
[----:B------:R-:W-:-:S02]  /*6bc0*/  CS2R R26, SRZ ;  /* 0x00000000001a7805 */ /* 0x000fc4000001ff00 */
[----:B------:R0:W5:Y:S04]  /*6bd0*/  @!P3 LD.E.64 R24, desc[UR38][R20.64] ;  /* 0x000000261418b980 */ /* 0x000168000c101b00 */
[----:B------:R0:W5:Y:S02]  /*6be0*/  @!P3 LD.E.64 R26, desc[UR38][R36.64] ;  /* 0x00000026241ab980 */ /* 0x000164000c101b00 */
.L_x_1413:
[----:B------:R-:W-:Y:S05]  /*6bf0*/  BSYNC B1 ;  /* 0x0000000000017941 */ /* 0x000fea0003800000 */
.L_x_1412:
[----:B---3-5:R-:W-:Y:S01]  /*6c00*/  IMAD.MOV.U32 R0, RZ, RZ, R34 ;  /* 0x000000ffff007224 */ /* 0x028fe200078e0022 */
[----:B------:R-:W-:Y:S01]  /*6c10*/  UMOV UR4, 0xffffffff ;  /* 0xffffffff00047882 */ /* 0x000fe20000000000 */
[----:B--2---:R-:W-:Y:S01]  /*6c20*/  IMAD.MOV.U32 R3, RZ, RZ, R35 ;  /* 0x000000ffff037224 */ /* 0x004fe200078e0023 */
[----:B0-----:R-:W-:Y:S01]  /*6c30*/  CS2R R20, SRZ ;  /* 0x0000000000147805 */ /* 0x001fe2000001ff00 */
[----:B----4-:R-:W-:Y:S01]  /*6c40*/  IMAD.MOV.U32 R5, RZ, RZ, R26 ;  /* 0x000000ffff057224 */ /* 0x010fe200078e001a */
[----:B------:R-:W-:Y:S01]  /*6c50*/  PRMT R46, R0, 0x7610, R46 ;  /* 0x00007610002e7816 */ /* 0x000fe2000000002e */
[----:B------:R-:W-:Y:S02]  /*6c60*/  IMAD.MOV.U32 R9, RZ, RZ, R27 ;  /* 0x000000ffff097224 */ /* 0x000fe400078e001b */
[----:B------:R-:W-:Y:S01]  /*6c70*/  IMAD.MOV.U32 R0, RZ, RZ, R28 ;  /* 0x000000ffff007224 */ /* 0x000fe200078e001c */
[----:B------:R-:W-:Y:S01]  /*6c80*/  PRMT R39, R5, 0x5410, R3 ;  /* 0x0000541005277816 */ /* 0x000fe20000000003 */
[----:B------:R-:W-:Y:S01]  /*6c90*/  IMAD.MOV.U32 R3, RZ, RZ, R29 ;  /* 0x000000ffff037224 */ /* 0x000fe200078e001d */
[----:B------:R-:W-:Y:S01]  /*6ca0*/  PRMT R40, R9, 0x7610, R40 ;  /* 0x0000761009287816 */ /* 0x000fe20000000028 */
[----:B------:R-:W-:-:S02]  /*6cb0*/  IMAD.MOV.U32 R5, RZ, RZ, R24 ;  /* 0x000000ffff057224 */ /* 0x000fc400078e0018 */
[----:B------:R-:W-:Y:S01]  /*6cc0*/  IMAD.MOV.U32 R9, RZ, RZ, R25 ;  /* 0x000000ffff097224 */ /* 0x000fe200078e0019 */
[----:B------:R-:W-:Y:S02]  /*6cd0*/  PRMT R40, R40, 0x5410, R0 ;  /* 0x0000541028287816 */ /* 0x000fe40000000000 */
[----:B------:R-:W-:Y:S02]  /*6ce0*/  PRMT R49, R3, 0x7610, R49 ;  /* 0x0000761003317816 */ /* 0x000fe40000000031 */
[----:B------:R-:W-:Y:S02]  /*6cf0*/  PRMT R43, R5, 0x7610, R43 ;  /* 0x00007610052b7816 */ /* 0x000fe4000000002b */
[----:B------:R-:W-:Y:S01]  /*6d00*/  PRMT R42, R9, 0x7610, R42 ;  /* 0x00007610092a7816 */ /* 0x000fe2000000002a */
[----:B------:R-:W-:Y:S06]  /*6d10*/  BRA.DIV UR4, `(.L_x_1414) ;  /* 0x0000017204507947 */ /* 0x000fec000b800000 */
[----:B------:R0:W2:Y:S04]  /*6d20*/  SHFL.IDX PT, R3, R6, 0x1, 0x1c1f ;  /* 0x003c1f0006037f89 */ /* 0x0000a800000e0000 */
[----:B------:R0:W3:Y:S04]  /*6d30*/  SHFL.IDX PT, R0, R4, 0x1, 0x1c1f ;  /* 0x003c1f0004007f89 */ /* 0x0000e800000e0000 */
[----:B------:R0:W4:Y:S04]  /*6d40*/  SHFL.IDX PT, R5, R8, 0x1, 0x1c1f ;  /* 0x003c1f0008057f89 */ /* 0x00012800000e0000 */
[----:B------:R0:W0:Y:S02]  /*6d50*/  SHFL.IDX PT, R14, R7, 0x1, 0x1c1f ;  /* 0x003c1f00070e7f89 */ /* 0x00002400000e0000 */
.L_x_1691:
[----:B01----:R-:W5:Y:S04]  /*6d60*/  LDL R6, [R1+0x48] ;  /* 0x0000480001067983 */ /* 0x003f680000100800 */
[----:B------:R-:W2:Y:S01]  /*6d70*/  LDL R44, [R1+0x38] ;  /* 0x00003800012c7983 */ /* 0x000ea20000100800 */
[----:B------:R-:W-:Y:S01]  /*6d80*/  VIADD R41, R41, 0x60 ;  /* 0x0000006029297836 */ /* 0x000fe20000000000 */
[----:B------:R-:W-:Y:S01]  /*6d90*/  BSSY B1, `(.L_x_1415) ;  /* 0x0000021000017945 */ /* 0x000fe20003800000 */
[----:B------:R-:W-:Y:S02]  /*6da0*/  CS2R R8, SRZ ;  /* 0x0000000000087805 */ /* 0x000fe4000001ff00 */
[----:B------:R-:W-:Y:S02]  /*6db0*/  CS2R R12, SRZ ;  /* 0x00000000000c7805 */ /* 0x000fe4000001ff00 */
[----:B------:R-:W-:-:S02]  /*6dc0*/  CS2R R10, SRZ ;  /* 0x00000000000a7805 */ /* 0x000fc4000001ff00 */
[----:B------:R-:W-:Y:S02]  /*6dd0*/  ISETP.GE.AND P0, PT, R41, R32, PT ;  /* 0x000000202900720c */ /* 0x000fe40003f06270 */
[----:B-----5:R-:W-:-:S04]  /*6de0*/  LEA.HI R4, R6, R6, RZ, 0x1 ;  /* 0x0000000606047211 */ /* 0x020fc800078f08ff */
[----:B------:R-:W-:Y:S01]  /*6df0*/  LOP3.LUT R4, R4, 0xfffffffe, RZ, 0xc0, !PT ;  /* 0xfffffffe04047812 */ /* 0x000fe200078ec0ff */
[----:B--2---:R-:W-:-:S04]  /*6e00*/  IMAD.SHL.U32 R31, R44, 0x40, RZ ;  /* 0x000000402c1f7824 */ /* 0x004fc800078e00ff */
[----:B------:R-:W-:-:S05]  /*6e10*/  IMAD.IADD R4, R6, 0x1, -R4 ;  /* 0x0000000106047824 */ /* 0x000fca00078e0a04 */
[----:B------:R-:W-:Y:S01]  /*6e20*/  SHF.L.U32 R45, R4, 0x1f, RZ ;  /* 0x0000001f042d7819 */ /* 0x000fe200000006ff */
[----:B------:R-:W-:Y:S06]  /*6e30*/  @P0 BRA `(.L_x_1416) ;  /* 0x0000000000580947 */ /* 0x000fec0003800000 */
[----:B------:R-:W-:Y:S01]  /*6e40*/  ULDC UR4, c[0x0][0x3f4] ;  /* 0x0000fd0000047ab9 */ /* 0x000fe20000000800 */
[----:B---3--:R-:W-:Y:S01]  /*6e50*/  IMAD.MOV.U32 R6, RZ, RZ, R0 ;  /* 0x000000ffff067224 */ /* 0x008fe200078e0000 */
[----:B------:R-:W-:Y:S01]  /*6e60*/  ISETP.GE.AND P3, PT, R47, UR4, PT ;  /* 0x000000042f007c0c */ /* 0x000fe2000bf66270 */
[----:B------:R-:W-:Y:S01]  /*6e70*/  IMAD.MOV.U32 R7, RZ, RZ, R3 ;  /* 0x000000ffff077224 */ /* 0x000fe200078e0003 */
        /* <DEDUP_REMOVED lines=9> */
[----:B------:R-:W-:Y:S01]  /*6f10*/  @!P3 IADD3 R4, P1, R14, R9, RZ ;  /* 0x000000090e04b210 */ /* 0x000fe20007f3e0ff */
        /* <DEDUP_REMOVED lines=8> */
.L_x_1416:
[----:B------:R-:W-:Y:S05]  /*6fa0*/  BSYNC B1 ;  /* 0x0000000000017941 */ /* 0x000fea0003800000 */
.L_x_1415:
[----:B0-----:R-:W0:Y:S01]  /*6fb0*/  S2R R7, SR_TID.X ;  /* 0x0000000000077919 */ /* 0x001e220000002100 */
[----:B------:R-:W1:Y:S01]  /*6fc0*/  SYNCS.PHASECHK.TRANS64.TRYWAIT P0, [R2+URZ+0x16800], R45 ;  /* 0x0168002d020075a7 */ /* 0x000e62000800017f */
[----:B------:R-:W-:Y:S01]  /*6fd0*/  LOP3.LUT R31, R31, 0x1c0, RZ, 0xc0, !PT ;  /* 0x000001c01f1f7812 */ /* 0x000fe200078ec0ff */
[----:B-----5:R-:W-:Y:S01]  /*6fe0*/  IMAD.MOV.U32 R3, RZ, RZ, R20 ;  /* 0x000000ffff037224 */ /* 0x020fe200078e0014 */
[----:B------:R-:W-:Y:S01]  /*6ff0*/  BSSY B1, `(.L_x_1417) ;  /* 0x000001f000017945 */ /* 0x000fe20003800000 */
[----:B------:R-:W-:Y:S01]  /*7000*/  IMAD.MOV.U32 R4, RZ, RZ, R8 ;  /* 0x000000ffff047224 */ /* 0x000fe200078e0008 */
[----:B---3--:R-:W-:Y:S01]  /*7010*/  LOP3.LUT R0, R31, 0x18, R18, 0xf8, !PT ;  /* 0x000000181f007812 */ /* 0x008fe200078ef812 */
[----:B------:R-:W-:Y:S01]  /*7020*/  IMAD R14, R33, -0xc0, R32 ;  /* 0xffffff40210e7824 */ /* 0x000fe200078e0220 */
[----:B------:R-:W-:Y:S01]  /*7030*/  SHF.R.U32.HI R31, RZ, 0x3, R31 ;  /* 0x00000003ff1f7819 */ /* 0x000fe2000001161f */
[----:B----4-:R-:W-:Y:S01]  /*7040*/  IMAD.MOV.U32 R5, RZ, RZ, R9 ;  /* 0x000000ffff057224 */ /* 0x010fe200078e0009 */
[----:B------:R-:W-:Y:S01]  /*7050*/  PRMT R37, R3, 0x7610, R37 ;  /* 0x0000761003257816 */ /* 0x000fe20000000025 */
[----:B------:R-:W-:Y:S01]  /*7060*/  IMAD.MOV.U32 R3, RZ, RZ, R21 ;  /* 0x000000ffff037224 */ /* 0x000fe200078e0015 */
[----:B------:R-:W-:Y:S01]  /*7070*/  LOP3.LUT R0, R0, R31, RZ, 0x3c, !PT ;  /* 0x0000001f00007212 */ /* 0x000fe200078e3cff */
[----:B------:R-:W-:Y:S01]  /*7080*/  IMAD.MOV.U32 R6, RZ, RZ, R12 ;  /* 0x000000ffff067224 */ /* 0x000fe200078e000c */
[----:B------:R-:W-:Y:S01]  /*7090*/  PRMT R15, R4, 0x7610, R15 ;  /* 0x00007610040f7816 */ /* 0x000fe2000000000f */
[----:B------:R-:W-:Y:S01]  /*70a0*/  IMAD.MOV.U32 R4, RZ, RZ, R10 ;  /* 0x000000ffff047224 */ /* 0x000fe200078e000a */
[----:B------:R-:W-:-:S02]  /*70b0*/  PRMT R36, R3, 0x7610, R36 ;  /* 0x0000761003247816 */ /* 0x000fc40000000024 */
[----:B------:R-:W-:Y:S02]  /*70c0*/  VIMNMX R14, R14, 0xc0, PT ;  /* 0x000000c00e0e7848 */ /* 0x000fe40003fe0100 */
[----:B------:R-:W-:Y:S01]  /*70d0*/  PRMT R31, R5, 0x7610, R31 ;  /* 0x00007610051f7816 */ /* 0x000fe2000000001f */
[----:B------:R-:W-:Y:S01]  /*70e0*/  IMAD.MOV.U32 R5, RZ, RZ, R11 ;  /* 0x000000ffff057224 */ /* 0x000fe200078e000b */
[----:B------:R-:W-:Y:S02]  /*70f0*/  PRMT R32, R4, 0x7610, R32 ;  /* 0x0000761004207816 */ /* 0x000fe40000000020 */
[----:B------:R-:W-:Y:S02]  /*7100*/  PRMT R38, R6, 0x7610, R38 ;  /* 0x0000761006267816 */ /* 0x000fe40000000026 */
[----:B------:R-:W-:Y:S02]  /*7110*/  LOP3.LUT P2, RZ, R44, 0x4, RZ, 0xc0, !PT ;  /* 0x000000042cff7812 */ /* 0x000fe4000784c0ff */
[----:B------:R-:W-:Y:S01]  /*7120*/  ISETP.GE.AND P1, PT, R17, R14, PT ;  /* 0x0000000e1100720c */ /* 0x000fe20003f26270 */
[----:B0-----:R-:W-:-:S05]  /*7130*/  VIADD R47, R7, 0xffffff80 ;  /* 0xffffff80072f7836 */ /* 0x001fca0000000000 */
[----:B------:R-:W-:-:S04]  /*7140*/  SHF.R.S32.HI R7, RZ, 0x1f, R47 ;  /* 0x0000001fff077819 */ /* 0x000fc8000001142f */
[----:B------:R-:W-:-:S04]  /*7150*/  LEA.HI R7, R7, R47, RZ, 0x5 ;  /* 0x0000002f07077211 */ /* 0x000fc800078f28ff */
[----:B------:R-:W-:-:S05]  /*7160*/  SHF.R.S32.HI R7, RZ, 0x5, R7 ;  /* 0x00000005ff077819 */ /* 0x000fca0000011407 */
[----:B------:R-:W-:Y:S02]  /*7170*/  IMAD R3, R7, 0x200, R0 ;  /* 0x0000020007037824 */ /* 0x000fe400078e0200 */
[----:B------:R-:W-:Y:S02]  /*7180*/  IMAD.MOV.U32 R0, RZ, RZ, R13 ;  /* 0x000000ffff007224 */ /* 0x000fe400078e000d */
[----:B------:R-:W-:-:S03]  /*7190*/  IMAD R3, R3, 0x2, R2 ;  /* 0x0000000203037824 */ /* 0x000fc600078e0202 */
[----:B------:R-:W-:Y:S01]  /*71a0*/  PRMT R41, R0, 0x7610, R41 ;  /* 0x0000761000297816 */ /* 0x000fe20000000029 */
[C---:B------:R-:W-:Y:S02]  /*71b0*/  VIADD R4, R3.reuse, 0x8400 ;  /* 0x0000840003047836 */ /* 0x040fe40000000000 */
[----:B------:R-:W-:Y:S01]  /*71c0*/  VIADD R0, R3, 0x8440 ;  /* 0x0000844003007836 */ /* 0x000fe20000000000 */
[----:B-1----:R-:W-:Y:S06]  /*71d0*/  @!P0 BRA `(.L_x_1418) ;  /* 0x0000016c00908947 */ /* 0x002fec0003800000 */
.L_x_1692:
[----:B------:R-:W-:Y:S05]  /*71e0*/  BSYNC B1 ;  /* 0x0000000000017941 */ /* 0x000fea0003800000 */
.L_x_1417:
[----:B------:R-:W-:Y:S01]  /*71f0*/  BSSY B1, `(.L_x_1419) ;  /* 0x0000068000017945 */ /* 0x000fe20003800000 */
[----:B------:R-:W-:Y:S01]  /*7200*/  PRMT R33, R5, 0x7610, R33 ;  /* 0x0000761005217816 */ /* 0x000fe20000000021 */
[----:B------:R-:W-:Y:S02]  /*7210*/  @P2 VIADD R0, R4, 0xffffffc0 ;  /* 0xffffffc004002836 */ /* 0x000fe40000000000 */
[----:B------:R-:W-:Y:S05]  /*7220*/  @P1 BRA `(.L_x_1420) ;  /* 0x0000000400901947 */ /* 0x000fea0003800000 */
[----:B------:R-:W2:Y:S01]  /*7230*/  LDL R6, [R1+0x14] ;  /* 0x0000140001067983 */ /* 0x000ea20000100800 */
[----:B------:R-:W1:Y:S01]  /*7240*/  LDC R5, c[0x0][0x3f4] ;  /* 0x0000fd00ff057b82 */ /* 0x000e620000000800 */
[----:B------:R-:W-:Y:S01]  /*7250*/  BSSY B2, `(.L_x_1421) ;  /* 0x0000032000027945 */ /* 0x000fe20003800000 */
[-C--:B-1----:R-:W-:Y:S02]  /*7260*/  ISETP.GE.AND P0, PT, R152, R5.reuse, PT ;  /* 0x000000059800720c */ /* 0x082fe40003f06270 */
[----:B--2---:R-:W-:-:S11]  /*7270*/  ISETP.GE.AND P1, PT, R6, R5, PT ;  /* 0x000000050600720c */ /* 0x004fd60003f26270 */
[----:B------:R-:W-:Y:S05]  /*7280*/  @P0 BRA `(.L_x_1422) ;  /* 0x0000000000b80947 */ /* 0x000fea0003800000 */
[----:B------:R-:W1:Y:S01]  /*7290*/  LDS.128 R4, [R3+0x8400] ;  /* 0x0084000003047984 */ /* 0x000e620000000c00 */
[----:B------:R-:W-:Y:S02]  /*72a0*/  SHF.R.U32.HI R48, RZ, 0x10, R35 ;  /* 0x00000010ff307819 */ /* 0x000fe40000011623 */
[----:B0-----:R-:W-:Y:S02]  /*72b0*/  SHF.R.U32.HI R45, RZ, 0x10, R29 ;  /* 0x00000010ff2d7819 */ /* 0x001fe4000001161d */
[----:B------:R-:W-:Y:S02]  /*72c0*/  PRMT R48, R39, 0x5432, R48 ;  /* 0x0000543227307816 */ /* 0x000fe40000000030 */
[----:B------:R-:W-:Y:S02]  /*72d0*/  SHF.R.U64 R47, R34, 0x10, R35 ;  /* 0x00000010222f7819 */ /* 0x000fe40000001223 */
[----:B------:R-:W-:Y:S01]  /*72e0*/  PRMT R45, R49, 0x5410, R45 ;  /* 0x00005410312d7816 */ /* 0x000fe2000000002d */
[----:B------:R-:W-:Y:S01]  /*72f0*/  IMAD.U32 R49, R48, 0x10000, RZ ;  /* 0x0001000030317824 */ /* 0x000fe200078e00ff */
[----:B------:R-:W-:-:S02]  /*7300*/  SHF.R.U64 R44, R28, 0x10, R29 ;  /* 0x000000101c2c7819 */ /* 0x000fc4000000121d */
[----:B------:R-:W-:Y:S01]  /*7310*/  PRMT R47, R46, 0x5410, R47 ;  /* 0x000054102e2f7816 */ /* 0x000fe2000000002f */
[C---:B------:R-:W-:Y:S01]  /*7320*/  IMAD.U32 R46, R45.reuse, 0x10000, RZ ;  /* 0x000100002d2e7824 */ /* 0x040fe200078e00ff */
[----:B------:R-:W-:Y:S02]  /*7330*/  LOP3.LUT R48, R48, 0xffff0000, RZ, 0xc0, !PT ;  /* 0xffff000030307812 */ /* 0x000fe400078ec0ff */
[----:B------:R-:W-:Y:S02]  /*7340*/  LOP3.LUT R45, R45, 0xffff0000, RZ, 0xc0, !PT ;  /* 0xffff00002d2d7812 */ /* 0x000fe400078ec0ff */
[----:B------:R-:W-:Y:S02]  /*7350*/  PRMT R44, R40, 0x5432, R44 ;  /* 0x00005432282c7816 */ /* 0x000fe4000000002c */
[C---:B-1----:R-:W-:Y:S01]  /*7360*/  LOP3.LUT R29, R6.reuse, 0xffff0000, RZ, 0xc0, !PT ;  /* 0xffff0000061d7812 */ /* 0x042fe200078ec0ff */
[----:B------:R-:W-:Y:S01]  /*7370*/  IMAD.U32 R28, R6, 0x10000, RZ ;  /* 0x00010000061c7824 */ /* 0x000fe200078e00ff */
[C---:B------:R-:W-:Y:S01]  /*7380*/  LOP3.LUT R35, R7.reuse, 0xffff0000, RZ, 0xc0, !PT ;  /* 0xffff000007237812 */ /* 0x040fe200078ec0ff */
[----:B------:R-:W-:-:S02]  /*7390*/  IMAD.U32 R34, R7, 0x10000, RZ ;  /* 0x0001000007227824 */ /* 0x000fc400078e00ff */
[CC--:B------:R-:W-:Y:S01]  /*73a0*/  FMUL.FTZ R51, R29.reuse, R49.reuse ;  /* 0x000000311d337220 */ /* 0x0c0fe20000410000 */
[----:B------:R-:W-:Y:S01]  /*73b0*/  FMUL.FTZ R50, R29, R46 ;  /* 0x0000002e1d327220 */ /* 0x000fe20000410000 */
[----:B------:R-:W-:Y:S01]  /*73c0*/  FMUL.FTZ R29, R35, R48 ;  /* 0x00000030231d7220 */ /* 0x000fe20000410000 */
[----:B------:R-:W-:Y:S02]  /*73d0*/  IMAD.U32 R6, R4, 0x10000, RZ ;  /* 0x0001000004067824 */ /* 0x000fe400078e00ff */
[C---:B------:R-:W-:Y:S01]  /*73e0*/  FFMA.FTZ R51, R28.reuse, R46, -R51 ;  /* 0x0000002e1c337223 */ /* 0x040fe20000010833 */
[----:B------:R-:W-:Y:S01]  /*73f0*/  FFMA.FTZ R50, R28, R49, R50 ;  /* 0x000000311c327223 */ /* 0x000fe20000010032 */
[-C--:B------:R-:W-:Y:S01]  /*7400*/  FFMA.FTZ R49, R34, R45.reuse, -R29 ;  /* 0x0000002d22317223 */ /* 0x080fe2000001081d */
[C---:B------:R-:W-:Y:S01]  /*7410*/  IMAD.U32 R7, R5.reuse, 0x10000, RZ ;  /* 0x0001000005077824 */ /* 0x040fe200078e00ff */
[----:B------:R-:W-:Y:S01]  /*7420*/  LOP3.LUT R4, R4, 0xffff0000, RZ, 0xc0, !PT ;  /* 0xffff000004047812 */ /* 0x000fe200078ec0ff */
[C---:B------:R-:W-:Y:S01]  /*7430*/  IMAD.U32 R29, R44.reuse, 0x10000, RZ ;  /* 0x000100002c1d7824 */ /* 0x040fe200078e00ff */
[----:B------:R-:W-:Y:S01]  /*7440*/  LOP3.LUT R5, R5, 0xffff0000, RZ, 0xc0, !PT ;  /* 0xffff000005057812 */ /* 0x000fe200078ec0ff */
[----:B------:R-:W-:Y:S01]  /*7450*/  FMUL.FTZ R53, R35, R45 ;  /* 0x0000002d23357220 */ /* 0x000fe20000410000 */
[C---:B------:R-:W-:Y:S01]  /*7460*/  LOP3.LUT R28, R47.reuse, 0xffff0000, RZ, 0xc0, !PT ;  /* 0xffff00002f1c7812 */ /* 0x040fe200078ec0ff */
[----:B------:R-:W-:Y:S01]  /*7470*/  IMAD.U32 R35, R47, 0x10000, RZ ;  /* 0x000100002f237824 */ /* 0x000fe200078e00ff */
[----:B------:R-:W-:Y:S01]  /*7480*/  LOP3.LUT R44, R44, 0xffff0000, RZ, 0xc0, !PT ;  /* 0xffff00002c2c7812 */ /* 0x000fe200078ec0ff */
[----:B------:R-:W-:Y:S01]  /*7490*/  FFMA.FTZ R48, R34, R48, R53 ;  /* 0x0000003022307223 */ /* 0x000fe20000010035 */
[C---:B------:R-:W-:Y:S01]  /*74a0*/  FMUL.FTZ R34, R4.reuse, R29 ;  /* 0x0000001d04227220 */ /* 0x040fe20000410000 */
[-C--:B------:R-:W-:Y:S01]  /*74b0*/  FMUL.FTZ R45, R4, R35.reuse ;  /* 0x00000023042d7220 */ /* 0x080fe20000410000 */
[C---:B------:R-:W-:Y:S01]  /*74c0*/  FMUL.FTZ R46, R5.reuse, R28 ;  /* 0x0000001c052e7220 */ /* 0x040fe20000410000 */
[-C--:B------:R-:W-:Y:S01]  /*74d0*/  FMUL.FTZ R47, R5, R44.reuse ;  /* 0x0000002c052f7220 */ /* 0x080fe20000410000 */
[C---:B------:R-:W-:Y:S01]  /*74e0*/  FFMA.FTZ R35, R6.reuse, R35, R34 ;  /* 0x0000002306237223 */ /* 0x040fe20000010022 */
[----:B------:R-:W-:Y:S01]  /*74f0*/  FFMA.FTZ R4, R6, R29, -R45 ;  /* 0x0000001d06047223 */ /* 0x000fe2000001082d */
[C---:B------:R-:W-:Y:S01]  /*7500*/  FFMA.FTZ R5, R7.reuse, R44, -R46 ;  /* 0x0000002c07057223 */ /* 0x040fe2000001082e */
[----:B------:R-:W-:Y:S01]  /*7510*/  FFMA.FTZ R28, R7, R28, R47 ;  /* 0x0000001c071c7223 */ /* 0x000fe2000001002f */
[----:B------:R-:W-:-:S02]  /*7520*/  F2FP.BF16.F32.PACK_AB R6, R50, R51 ;  /* 0x000000333206723e */ /* 0x000fc400000010ff */
[----:B------:R-:W-:Y:S02]  /*7530*/  F2FP.BF16.F32.PACK_AB R7, R48, R49 ;  /* 0x000000313007723e */ /* 0x000fe400000010ff */
[----:B------:R-:W-:Y:S02]  /*7540*/  F2FP.BF16.F32.PACK_AB R4, R35, R4 ;  /* 0x000000042304723e */ /* 0x000fe400000010ff */
[----:B------:R-:W-:-:S05]  /*7550*/  F2FP.BF16.F32.PACK_AB R5, R28, R5 ;  /* 0x000000051c05723e */ /* 0x000fca00000010ff */
[----:B------:R1:W-:Y:S02]  /*7560*/  STS.128 [R3+0x8400], R4 ;  /* 0x0084000403007388 */ /* 0x0003e40000000c00 */
.L_x_1422:
[----:B------:R-:W-:Y:S05]  /*7570*/  BSYNC B2 ;  /* 0x0000000000027941 */ /* 0x000fea0003800000 */
.L_x_1421:
[----:B------:R-:W-:Y:S05]  /*7580*/  @P1 BRA `(.L_x_1420) ;  /* 0x0000000000b81947 */ /* 0x000fea0003800000 */
[----:B-1----:R-:W1:Y:S01]  /*7590*/  LDS.128 R4, [R0] ;  /* 0x0000000000047984 */ /* 0x002e620000000c00 */
[----:B------:R-:W-:Y:S02]  /*75a0*/  SHF.R.U64 R28, R24, 0x10, R25 ;  /* 0x00000010181c7819 */ /* 0x000fe40000001219 */
[----:B------:R-:W-:Y:S02]  /*75b0*/  SHF.R.U64 R24, R26, 0x10, R27 ;  /* 0x000000101a187819 */ /* 0x000fe4000000121b */
[----:B------:R-:W-:Y:S02]  /*75c0*/  SHF.R.U32.HI R25, RZ, 0x10, R25 ;  /* 0x00000010ff197819 */ /* 0x000fe40000011619 */
[----:B------:R-:W-:Y:S02]  /*75d0*/  SHF.R.U32.HI R27, RZ, 0x10, R27 ;  /* 0x00000010ff1b7819 */ /* 0x000fe4000001161b */
[----:B------:R-:W-:Y:S02]  /*75e0*/  PRMT R42, R42, 0x5410, R25 ;  /* 0x000054102a2a7816 */ /* 0x000fe40000000019 */
[----:B------:R-:W-:-:S02]  /*75f0*/  PRMT R40, R40, 0x5410, R27 ;  /* 0x0000541028287816 */ /* 0x000fc4000000001b */
[----:B------:R-:W-:Y:S01]  /*7600*/  PRMT R43, R43, 0x5410, R28 ;  /* 0x000054102b2b7816 */ /* 0x000fe2000000001c */
[----:B------:R-:W-:Y:S01]  /*7610*/  IMAD.U32 R28, R42, 0x10000, RZ ;  /* 0x000100002a1c7824 */ /* 0x000fe200078e00ff */
[----:B------:R-:W-:Y:S01]  /*7620*/  PRMT R39, R39, 0x5410, R24 ;  /* 0x0000541027277816 */ /* 0x000fe20000000018 */
[C---:B------:R-:W-:Y:S01]  /*7630*/  IMAD.U32 R29, R40.reuse, 0x10000, RZ ;  /* 0x00010000281d7824 */ /* 0x040fe200078e00ff */
[----:B------:R-:W-:Y:S02]  /*7640*/  LOP3.LUT R40, R40, 0xffff0000, RZ, 0xc0, !PT ;  /* 0xffff000028287812 */ /* 0x000fe400078ec0ff */
[----:B------:R-:W-:Y:S02]  /*7650*/  LOP3.LUT R42, R42, 0xffff0000, RZ, 0xc0, !PT ;  /* 0xffff00002a2a7812 */ /* 0x000fe400078ec0ff */
[C---:B-1----:R-:W-:Y:S01]  /*7660*/  LOP3.LUT R25, R6.reuse, 0xffff0000, RZ, 0xc0, !PT ;  /* 0xffff000006197812 */ /* 0x042fe200078ec0ff */
[----:B------:R-:W-:Y:S01]  /*7670*/  IMAD.U32 R24, R6, 0x10000, RZ ;  /* 0x0001000006187824 */ /* 0x000fe200078e00ff */
[C---:B------:R-:W-:Y:S01]  /*7680*/  LOP3.LUT R27, R7.reuse, 0xffff0000, RZ, 0xc0, !PT ;  /* 0xffff0000071b7812 */ /* 0x040fe200078ec0ff */
[----:B------:R-:W-:-:S02]  /*7690*/  IMAD.U32 R26, R7, 0x10000, RZ ;  /* 0x00010000071a7824 */ /* 0x000fc400078e00ff */
[C---:B------:R-:W-:Y:S01]  /*76a0*/  FMUL.FTZ R34, R25.reuse, R28 ;  /* 0x0000001c19227220 */ /* 0x040fe20000410000 */
[-C--:B------:R-:W-:Y:S01]  /*76b0*/  FMUL.FTZ R35, R25, R29.reuse ;  /* 0x0000001d19237220 */ /* 0x080fe20000410000 */
[----:B------:R-:W-:Y:S01]  /*76c0*/  FMUL.FTZ R25, R27, R40 ;  /* 0x000000281b197220 */ /* 0x000fe20000410000 */
[----:B------:R-:W-:Y:S02]  /*76d0*/  IMAD.U32 R6, R4, 0x10000, RZ ;  /* 0x0001000004067824 */ /* 0x000fe400078e00ff */
[C---:B0-----:R-:W-:Y:S01]  /*76e0*/  FFMA.FTZ R45, R24.reuse, R29, R34 ;  /* 0x0000001d182d7223 */ /* 0x041fe20000010022 */
[----:B------:R-:W-:Y:S02]  /*76f0*/  IMAD.U32 R7, R5, 0x10000, RZ ;  /* 0x0001000005077824 */ /* 0x000fe400078e00ff */
[----:B------:R-:W-:Y:S01]  /*7700*/  FFMA.FTZ R44, R24, R28, -R35 ;  /* 0x0000001c182c7223 */ /* 0x000fe20000010823 */
[-C--:B------:R-:W-:Y:S01]  /*7710*/  FMUL.FTZ R29, R27, R42.reuse ;  /* 0x0000002a1b1d7220 */ /* 0x080fe20000410000 */
[----:B------:R-:W-:Y:S01]  /*7720*/  LOP3.LUT R4, R4, 0xffff0000, RZ, 0xc0, !PT ;  /* 0xffff000004047812 */ /* 0x000fe200078ec0ff */
[C---:B------:R-:W-:Y:S01]  /*7730*/  FFMA.FTZ R42, R26.reuse, R42, -R25 ;  /* 0x0000002a1a2a7223 */ /* 0x040fe20000010819 */
[----:B------:R-:W-:Y:S01]  /*7740*/  LOP3.LUT R5, R5, 0xffff0000, RZ, 0xc0, !PT ;  /* 0xffff000005057812 */ /* 0x000fe200078ec0ff */
[C---:B------:R-:W-:Y:S01]  /*7750*/  IMAD.U32 R27, R39.reuse, 0x10000, RZ ;  /* 0x00010000271b7824 */ /* 0x040fe200078e00ff */
[----:B------:R-:W-:Y:S01]  /*7760*/  LOP3.LUT R28, R39, 0xffff0000, RZ, 0xc0, !PT ;  /* 0xffff0000271c7812 */ /* 0x000fe200078ec0ff */
[C---:B------:R-:W-:Y:S01]  /*7770*/  IMAD.U32 R25, R43.reuse, 0x10000, RZ ;  /* 0x000100002b197824 */ /* 0x040fe200078e00ff */
[----:B------:R-:W-:Y:S01]  /*7780*/  LOP3.LUT R24, R43, 0xffff0000, RZ, 0xc0, !PT ;  /* 0xffff00002b187812 */ /* 0x000fe200078ec0ff */
[----:B------:R-:W-:Y:S01]  /*7790*/  FFMA.FTZ R39, R26, R40, R29 ;  /* 0x000000281a277223 */ /* 0x000fe2000001001d */
[C---:B------:R-:W-:Y:S01]  /*77a0*/  FMUL.FTZ R29, R4.reuse, R27 ;  /* 0x0000001b041d7220 */ /* 0x040fe20000410000 */
[-C--:B------:R-:W-:Y:S01]  /*77b0*/  FMUL.FTZ R26, R4, R25.reuse ;  /* 0x00000019041a7220 */ /* 0x080fe20000410000 */
        /* <DEDUP_REMOVED lines=11> */
.L_x_1420:
[----:B------:R-:W-:Y:S05]  /*7870*/  BSYNC B1 ;  /* 0x0000000000017941 */ /* 0x000fea0003800000 */
.L_x_1419:
[----:B-12---:R-:W-:-:S05]  /*7880*/  VIADD R4, R17, 0x60 ;  /* 0x0000006011047836 */ /* 0x006fca0000000000 */
[----:B------:R-:W-:-:S13]  /*7890*/  ISETP.GE.AND P0, PT, R4, R14, PT ;  /* 0x0000000e0400720c */ /* 0x000fda0003f06270 */
        /* <DEDUP_REMOVED lines=8> */
[----:B------:R-:W-:Y:S02]  /*7920*/  SHF.R.U64 R25, R12, 0x10, R13 ;  /* 0x000000100c197819 */ /* 0x000fe4000000120d */
[--C-:B------:R-:W-:Y:S02]  /*7930*/  SHF.R.U64 R12, R20, 0x10, R21.reuse ;  /* 0x00000010140c7819 */ /* 0x100fe40000001215 */
        /* <DEDUP_REMOVED lines=14> */
[CC--:B------:R-:W-:Y:S01]  /*7a20*/  FMUL.FTZ R27, R13.reuse, R24.reuse ;  /* 0x000000180d1b7220 */ /* 0x0c0fe20000410000 */
[-C--:B------:R-:W-:Y:S01]  /*7a30*/  FMUL.FTZ R13, R13, R21.reuse ;  /* 0x000000150d0d7220 */ /* 0x080fe20000410000 */
[C---:B------:R-:W-:Y:S01]  /*7a40*/  IMAD.U32 R6, R4.reuse, 0x10000, RZ ;  /* 0x0001000004067824 */ /* 0x040fe200078e00ff */
[----:B------:R-:W-:Y:S01]  /*7a50*/  LOP3.LUT R4, R4, 0xffff0000, RZ, 0xc0, !PT ;  /* 0xffff000004047812 */ /* 0x000fe200078ec0ff */
[C---:B------:R-:W-:Y:S02]  /*7a60*/  IMAD.U32 R7, R5.reuse, 0x10000, RZ ;  /* 0x0001000005077824 */ /* 0x040fe400078e00ff */
[C---:B------:R-:W-:Y:S01]  /*7a70*/  FFMA.FTZ R29, R12.reuse, R24, R13 ;  /* 0x000000180c1d7223 */ /* 0x040fe2000001000d */
[----:B------:R-:W-:Y:S01]  /*7a80*/  FFMA.FTZ R26, R12, R21, -R27 ;  /* 0x000000150c1a7223 */ /* 0x000fe2000001081b */
[----:B------:R-:W-:Y:S01]  /*7a90*/  IMAD.U32 R13, R38, 0x10000, RZ ;  /* 0x00010000260d7824 */ /* 0x000fe200078e00ff */
[----:B------:R-:W-:Y:S01]  /*7aa0*/  LOP3.LUT R5, R5, 0xffff0000, RZ, 0xc0, !PT ;  /* 0xffff000005057812 */ /* 0x000fe200078ec0ff */
[C---:B------:R-:W-:Y:S01]  /*7ab0*/  FMUL.FTZ R35, R20.reuse, R25 ;  /* 0x0000001914237220 */ /* 0x040fe20000410000 */
[-C--:B------:R-:W-:Y:S01]  /*7ac0*/  FMUL.FTZ R27, R20, R41.reuse ;  /* 0x00000029141b7220 */ /* 0x080fe20000410000 */
[C---:B------:R-:W-:Y:S01]  /*7ad0*/  LOP3.LUT R12, R37.reuse, 0xffff0000, RZ, 0xc0, !PT ;  /* 0xffff0000250c7812 */ /* 0x040fe200078ec0ff */
[----:B------:R-:W-:Y:S01]  /*7ae0*/  IMAD.U32 R21, R37, 0x10000, RZ ;  /* 0x0001000025157824 */ /* 0x000fe200078e00ff */
[----:B------:R-:W-:Y:S01]  /*7af0*/  LOP3.LUT R38, R38, 0xffff0000, RZ, 0xc0, !PT ;  /* 0xffff000026267812 */ /* 0x000fe200078ec0ff */
[C---:B------:R-:W-:Y:S01]  /*7b00*/  FFMA.FTZ R35, R14.reuse, R41, -R35 ;  /* 0x000000290e237223 */ /* 0x040fe20000010823 */
        /* <DEDUP_REMOVED lines=14> */
.L_x_1425:
[----:B------:R-:W-:Y:S05]  /*7bf0*/  BSYNC B1 ;  /* 0x0000000000017941 */ /* 0x000fea0003800000 */
.L_x_1424:
[----:B------:R-:W-:Y:S05]  /*7c00*/  @P1 BRA `(.L_x_1423) ;  /* 0x0000001800501947 */ /* 0x000fea0003800000 */
[----:B-1----:R-:W1:Y:S01]  /*7c10*/  LDS.128 R4, [R0+0x3000] ;  /* 0x0030000000047984 */ /* 0x002e620000000c00 */
[----:B------:R-:W-:Y:S02]  /*7c20*/  SHF.R.U64 R3, R10, 0x10, R11 ;  /* 0x000000100a037819 */ /* 0x000fe4000000120b */
[--C-:B------:R-:W-:Y:S02]  /*7c30*/  SHF.R.U64 R10, R8, 0x10, R9.reuse ;  /* 0x00000010080a7819 */ /* 0x100fe40000001209 */
[----:B------:R-:W-:Y:S02]  /*7c40*/  SHF.R.U32.HI R8, RZ, 0x10, R9 ;  /* 0x00000010ff087819 */ /* 0x000fe40000011609 */
[----:B------:R-:W-:Y:S02]  /*7c50*/  SHF.R.U32.HI R12, RZ, 0x10, R11 ;  /* 0x00000010ff0c7819 */ /* 0x000fe4000001160b */
[----:B------:R-:W-:Y:S02]  /*7c60*/  PRMT R31, R31, 0x5410, R8 ;  /* 0x000054101f1f7816 */ /* 0x000fe40000000008 */
[----:B------:R-:W-:-:S02]  /*7c70*/  PRMT R33, R33, 0x5410, R12 ;  /* 0x0000541021217816 */ /* 0x000fc4000000000c */
[----:B------:R-:W-:Y:S01]  /*7c80*/  PRMT R15, R15, 0x5410, R10 ;  /* 0x000054100f0f7816 */ /* 0x000fe2000000000a */
[C---:B------:R-:W-:Y:S01]  /*7c90*/  IMAD.U32 R12, R31.reuse, 0x10000, RZ ;  /* 0x000100001f0c7824 */ /* 0x040fe200078e00ff */
[----:B------:R-:W-:Y:S01]  /*7ca0*/  LOP3.LUT R31, R31, 0xffff0000, RZ, 0xc0, !PT ;  /* 0xffff00001f1f7812 */ /* 0x000fe200078ec0ff */
[C---:B------:R-:W-:Y:S01]  /*7cb0*/  IMAD.U32 R11, R33.reuse, 0x10000, RZ ;  /* 0x00010000210b7824 */ /* 0x040fe200078e00ff */
[----:B------:R-:W-:Y:S02]  /*7cc0*/  LOP3.LUT R33, R33, 0xffff0000, RZ, 0xc0, !PT ;  /* 0xffff000021217812 */ /* 0x000fe400078ec0ff */
[----:B------:R-:W-:Y:S02]  /*7cd0*/  PRMT R32, R32, 0x5410, R3 ;  /* 0x0000541020207816 */ /* 0x000fe40000000003 */
[C---:B-1----:R-:W-:Y:S01]  /*7ce0*/  LOP3.LUT R9, R6.reuse, 0xffff0000, RZ, 0xc0, !PT ;  /* 0xffff000006097812 */ /* 0x042fe200078ec0ff */
[C---:B------:R-:W-:Y:S01]  /*7cf0*/  IMAD.U32 R10, R7.reuse, 0x10000, RZ ;  /* 0x00010000070a7824 */ /* 0x040fe200078e00ff */
[----:B------:R-:W-:Y:S01]  /*7d00*/  LOP3.LUT R7, R7, 0xffff0000, RZ, 0xc0, !PT ;  /* 0xffff000007077812 */ /* 0x000fe200078ec0ff */
[----:B------:R-:W-:-:S02]  /*7d10*/  IMAD.U32 R8, R6, 0x10000, RZ ;  /* 0x0001000006087824 */ /* 0x000fc400078e00ff */
[CC--:B------:R-:W-:Y:S01]  /*7d20*/  FMUL.FTZ R13, R9.reuse, R12.reuse ;  /* 0x0000000c090d7220 */ /* 0x0c0fe20000410000 */
[----:B------:R-:W-:Y:S01]  /*7d30*/  FMUL.FTZ R9, R9, R11 ;  /* 0x0000000b09097220 */ /* 0x000fe20000410000 */
[C---:B------:R-:W-:Y:S01]  /*7d40*/  FMUL.FTZ R21, R7.reuse, R31 ;  /* 0x0000001f07157220 */ /* 0x040fe20000410000 */
[----:B------:R-:W-:Y:S02]  /*7d50*/  IMAD.U32 R3, R4, 0x10000, RZ ;  /* 0x0001000004037824 */ /* 0x000fe400078e00ff */
[C---:B------:R-:W-:Y:S01]  /*7d60*/  FFMA.FTZ R13, R8.reuse, R11, -R13 ;  /* 0x0000000b080d7223 */ /* 0x040fe2000001080d */
[----:B------:R-:W-:Y:S01]  /*7d70*/  FFMA.FTZ R14, R8, R12, R9 ;  /* 0x0000000c080e7223 */ /* 0x000fe20000010009 */
[-C--:B------:R-:W-:Y:S01]  /*7d80*/  FMUL.FTZ R9, R7, R33.reuse ;  /* 0x0000002107097220 */ /* 0x080fe20000410000 */
[----:B------:R-:W-:Y:S01]  /*7d90*/  IMAD.U32 R6, R5, 0x10000, RZ ;  /* 0x0001000005067824 */ /* 0x000fe200078e00ff */
[----:B------:R-:W-:Y:S01]  /*7da0*/  LOP3.LUT R4, R4, 0xffff0000, RZ, 0xc0, !PT ;  /* 0xffff000004047812 */ /* 0x000fe200078ec0ff */
[----:B------:R-:W-:Y:S01]  /*7db0*/  IMAD.U32 R8, R15, 0x10000, RZ ;  /* 0x000100000f087824 */ /* 0x000fe200078e00ff */
[----:B------:R-:W-:Y:S01]  /*7dc0*/  LOP3.LUT R5, R5, 0xffff0000, RZ, 0xc0, !PT ;  /* 0xffff000005057812 */ /* 0x000fe200078ec0ff */
[----:B------:R-:W-:Y:S01]  /*7dd0*/  IMAD.U32 R7, R32, 0x10000, RZ ;  /* 0x0001000020077824 */ /* 0x000fe200078e00ff */
[----:B------:R-:W-:Y:S01]  /*7de0*/  LOP3.LUT R15, R15, 0xffff0000, RZ, 0xc0, !PT ;  /* 0xffff00000f0f7812 */ /* 0x000fe200078ec0ff */
[----:B------:R-:W-:Y:S01]  /*7df0*/  FFMA.FTZ R21, R10, R33, -R21 ;  /* 0x000000210a157223 */ /* 0x000fe20000010815 */
[----:B------:R-:W-:Y:S01]  /*7e00*/  LOP3.LUT R32, R32, 0xffff0000, RZ, 0xc0, !PT ;  /* 0xffff000020207812 */ /* 0x000fe200078ec0ff */
        /* <DEDUP_REMOVED lines=13> */
[----:B------:R2:W-:Y:S01]  /*7ee0*/  STS.128 [R0+0x3000], R4 ;  /* 0x0030000400007388 */ /* 0x0005e20000000c00 */
[----:B------:R-:W-:Y:S05]  /*7ef0*/  BRA `(.L_x_1423) ;  /* 0x0000001400947947 */ /* 0x000fea0003800000 */
.L_x_1410:
[----:B------:R-:W1:Y:S01]  /*7f00*/  S2R R0, SR_TID.X ;  /* 0x0000000000007919 */ /* 0x000e620000002100 */
[----:B------:R-:W2:Y:S01]  /*7f10*/  LDC R32, c[0x0][0x448] ;  /* 0x00011200ff207b82 */ /* 0x000ea20000000800 */
[----:B------:R-:W-:Y:S01]  /*7f20*/  ULDC.64 UR4, c[0x0][0x3f8] ;  /* 0x0000fe0000047ab9 */ /* 0x000fe20000000a00 */
[----:B------:R-:W-:Y:S01]  /*7f30*/  ULDC.64 UR6, c[0x0][0x408] ;  /* 0x0001020000067ab9 */ /* 0x000fe20000000a00 */
[----:B------:R-:W-:Y:S01]  /*7f40*/  IMAD.MOV.U32 R27, RZ, RZ, R29 ;  /* 0x000000ffff1b7224 */ /* 0x000fe200078e001d */
[----:B------:R-:W-:Y:S01]  /*7f50*/  SHF.R.S32.HI R43, RZ, 0x1f, R18 ;  /* 0x0000001fff2b7819 */ /* 0x000fe20000011412 */
[----:B------:R-:W-:Y:S01]  /*7f60*/  IMAD.MOV.U32 R4, RZ, RZ, R24 ;  /* 0x000000ffff047224 */ /* 0x000fe200078e0018 */
[----:B--2---:R-:W-:Y:S01]  /*7f70*/  ISETP.NE.AND P0, PT, R32, 0x1, PT ;  /* 0x000000012000780c */ /* 0x004fe20003f05270 */
[----:B-1----:R-:W-:-:S05]  /*7f80*/  VIADD R0, R0, 0xffffff80 ;  /* 0xffffff8000007836 */ /* 0x002fca0000000000 */
[----:B------:R-:W-:-:S07]  /*7f90*/  SHF.R.S32.HI R3, RZ, 0x1f, R0 ;  /* 0x0000001fff037819 */ /* 0x000fce0000011400 */
[----:B------:R-:W1:Y:S01]  /*7fa0*/  @P0 LDC R5, c[0x0][0x450] ;  /* 0x00011400ff050b82 */ /* 0x000e620000000800 */
[----:B------:R-:W-:-:S04]  /*7fb0*/  LEA.HI R3, R3, R0, RZ, 0x2 ;  /* 0x0000000003037211 */ /* 0x000fc800078f10ff */
[----:B------:R-:W-:-:S05]  /*7fc0*/  LOP3.LUT R3, R3, 0xfffffffc, RZ, 0xc0, !PT ;  /* 0xfffffffc03037812 */ /* 0x000fca00078ec0ff */
[----:B------:R-:W-:Y:S02]  /*7fd0*/  IMAD.IADD R3, R0, 0x1, -R3 ;  /* 0x0000000100037824 */ /* 0x000fe400078e0a03 */
[----:B------:R-:W2:Y:S02]  /*7fe0*/  @P0 LDC R0, c[0x0][0x44c] ;  /* 0x00011300ff000b82 */ /* 0x000ea40000000800 */
[----:B------:R-:W-:-:S04]  /*7ff0*/  IMAD R3, R3, 0x60, R41 ;  /* 0x0000006003037824 */ /* 0x000fc800078e0229 */
[----:B--2---:R-:W-:-:S05]  /*8000*/  @P0 IMAD.HI.U32 R0, R3, R0, RZ ;  /* 0x0000000003000227 */ /* 0x004fca00078e00ff */
[----:B-1----:R-:W-:Y:S01]  /*8010*/  @P0 SHF.R.U32.HI R3, RZ, R5, R0 ;  /* 0x00000005ff030219 */ /* 0x002fe20000011600 */
[----:B------:R-:W-:-:S03]  /*8020*/  IMAD.MOV.U32 R5, RZ, RZ, R31 ;  /* 0x000000ffff057224 */ /* 0x000fc600078e001f */
[----:B------:R-:W-:Y:S01]  /*8030*/  SHF.R.S32.HI R0, RZ, 0x1f, R3 ;  /* 0x0000001fff007819 */ /* 0x000fe20000011403 */
[----:B------:R-:W-:-:S04]  /*8040*/  IMAD.WIDE.U32 R26, R3, UR4, R26 ;  /* 0x00000004031a7c25 */ /* 0x000fc8000f8e001a */
[C---:B------:R-:W-:Y:S02]  /*8050*/  IMAD R6, R0.reuse, UR4, RZ ;  /* 0x0000000400067c24 */ /* 0x040fe4000f8e02ff */
[----:B------:R-:W-:Y:S02]  /*8060*/  IMAD R0, R0, UR6, RZ ;  /* 0x0000000600007c24 */ /* 0x000fe4000f8e02ff */
[C---:B------:R-:W-:Y:S01]  /*8070*/  IMAD R7, R3.reuse, UR5, R6 ;  /* 0x0000000503077c24 */ /* 0x040fe2000f8e0206 */
[----:B------:R-:W-:Y:S01]  /*8080*/  ULDC.64 UR4, c[0x0][0x3e8] ;  /* 0x0000fa0000047ab9 */ /* 0x000fe20000000a00 */
[C---:B------:R-:W-:Y:S01]  /*8090*/  IMAD.WIDE.U32 R4, R3.reuse, UR6, R4 ;  /* 0x0000000603047c25 */ /* 0x040fe2000f8e0004 */
[----:B------:R-:W-:Y:S01]  /*80a0*/  LEA R25, P0, R26, UR4, 0x1 ;  /* 0x000000041a197c11 */ /* 0x000fe2000f8008ff */
[----:B------:R-:W-:Y:S02]  /*80b0*/  UMOV UR4, 0xffffffff ;  /* 0xffffffff00047882 */ /* 0x000fe40000000000 */
[----:B------:R-:W-:Y:S01]  /*80c0*/  IMAD R3, R3, UR7, R0 ;  /* 0x0000000703037c24 */ /* 0x000fe2000f8e0200 */
[----:B------:R-:W-:Y:S01]  /*80d0*/  ULDC.64 UR6, c[0x0][0x400] ;  /* 0x0001000000067ab9 */ /* 0x000fe20000000a00 */
[----:B------:R-:W-:Y:S01]  /*80e0*/  IMAD.IADD R7, R27, 0x1, R7 ;  /* 0x000000011b077824 */ /* 0x000fe200078e0207 */
[----:B------:R-:W-:Y:S01]  /*80f0*/  LEA R27, P1, R4, UR6, 0x1 ;  /* 0x00000006041b7c11 */ /* 0x000fe2000f8208ff */
[----:B------:R-:W-:-:S03]  /*8100*/  IMAD.IADD R3, R5, 0x1, R3 ;  /* 0x0000000105037824 */ /* 0x000fc600078e0203 */
[----:B------:R-:W-:Y:S02]  /*8110*/  LEA.HI.X R26, R26, UR5, R7, 0x1, P0 ;  /* 0x000000051a1a7c11 */ /* 0x000fe400080f0c07 */
[----:B------:R-:W-:Y:S01]  /*8120*/  LEA.HI.X R24, R4, UR7, R3, 0x1, P1 ;  /* 0x0000000704187c11 */ /* 0x000fe200088f0c03 */
[----:B------:R-:W-:Y:S06]  /*8130*/  BRA.DIV UR4, `(.L_x_1426) ;  /* 0x0000015e04cc7947 */ /* 0x000fec000b800000 */
[----:B------:R-:W2:Y:S01]  /*8140*/  LDL R6, [R1+0x4] ;  /* 0x0000040001067983 */ /* 0x000ea20000100800 */
[----:B------:R-:W1:Y:S03]  /*8150*/  LDC R35, c[0x0][0x3f4] ;  /* 0x0000fd00ff237b82 */ /* 0x000e660000000800 */
[----:B------:R-:W3:Y:S04]  /*8160*/  SHFL.IDX PT, R3, R25, RZ, 0x1c1f ;  /* 0x001c1fff19037589 */ /* 0x000ee800000e0000 */
[----:B------:R-:W4:Y:S04]  /*8170*/  SHFL.IDX PT, R0, R26, RZ, 0x1c1f ;  /* 0x001c1fff1a007589 */ /* 0x000f2800000e0000 */
[----:B0-----:R-:W0:Y:S04]  /*8180*/  SHFL.IDX PT, R14, R27, RZ, 0x1c1f ;  /* 0x001c1fff1b0e7589 */ /* 0x001e2800000e0000 */
[----:B------:R-:W5:Y:S01]  /*8190*/  SHFL.IDX PT, R4, R24, RZ, 0x1c1f ;  /* 0x001c1fff18047589 */ /* 0x000f6200000e0000 */
[----:B-1----:R-:W-:Y:S01]  /*81a0*/  ISETP.GE.AND P0, PT, R18, R35, PT ;  /* 0x000000231200720c */ /* 0x002fe20003f06270 */
[----:B--2---:R-:W-:-:S05]  /*81b0*/  IMAD R32, R6, R32, RZ ;  /* 0x0000002006207224 */ /* 0x004fca00078e02ff */
[----:B------:R-:W-:-:S13]  /*81c0*/  ISETP.GE.OR P1, PT, R41, R32, P0 ;  /* 0x000000202900720c */ /* 0x000fda0000726670 */
[C---:B------:R-:W-:Y:S01]  /*81d0*/  @!P1 IMAD.SHL.U32 R5, R18.reuse, 0x2, RZ ;  /* 0x0000000212059824 */ /* 0x040fe200078e00ff */
[----:B------:R-:W-:-:S04]  /*81e0*/  @!P1 SHF.L.U64.HI R21, R18, 0x1, R43 ;  /* 0x0000000112159819 */ /* 0x000fc8000001022b */
[----:B---3--:R-:W-:-:S05]  /*81f0*/  @!P1 IADD3 R6, P2, R3, R5, RZ ;  /* 0x0000000503069210 */ /* 0x008fca0007f5e0ff */
[----:B----4-:R-:W-:-:S05]  /*8200*/  @!P1 IMAD.X R7, R0, 0x1, R21, P2 ;  /* 0x0000000100079824 */ /* 0x010fca00010e0615 */
[----:B------:R-:W2:Y:S01]  /*8210*/  @!P1 LD.E.128 R8, desc[UR38][R6.64] ;  /* 0x0000002606089980 */ /* 0x000ea2000c101d00 */
[----:B0-----:R-:W-:-:S05]  /*8220*/  @!P1 IADD3 R14, P2, R14, R5, RZ ;  /* 0x000000050e0e9210 */ /* 0x001fca0007f5e0ff */
[----:B-----5:R-:W-:-:S04]  /*8230*/  @!P1 IMAD.X R3, R4, 0x1, R21, P2 ;  /* 0x0000000104039824 */ /* 0x020fc800010e0615 */
[----:B------:R-:W-:-:S05]  /*8240*/  @!P1 IMAD.MOV.U32 R15, RZ, RZ, R3 ;  /* 0x000000ffff0f9224 */ /* 0x000fca00078e0003 */
[----:B------:R0:W3:Y:S01]  /*8250*/  @!P1 LD.E.128 R4, desc[UR38][R14.64] ;  /* 0x000000260e049980 */ /* 0x0000e2000c101d00 */
[----:B------:R-:W-:Y:S02]  /*8260*/  CS2R R36, SRZ ;  /* 0x0000000000247805 */ /* 0x000fe4000001ff00 */
[----:B------:R-:W-:Y:S02]  /*8270*/  CS2R R38, SRZ ;  /* 0x0000000000267805 */ /* 0x000fe4000001ff00 */
[----:B------:R-:W-:Y:S01]  /*8280*/  CS2R R20, SRZ ;  /* 0x0000000000147805 */ /* 0x000fe2000001ff00 */
[----:B------:R-:W1:Y:S01]  /*8290*/  SHFL.IDX PT, R24, R24, 0x1, 0x1c1f ;  /* 0x003c1f0018187f89 */ /* 0x000e6200000e0000 */
[----:B------:R-:W-:-:S03]  /*82a0*/  CS2R R28, SRZ ;  /* 0x00000000001c7805 */ /* 0x000fc6000001ff00 */
[----:B0-----:R0:W4:Y:S01]  /*82b0*/  SHFL.IDX PT, R14, R27, 0x1, 0x1c1f ;  /* 0x003c1f001b0e7f89 */ /* 0x00112200000e0000 */
[----:B--2---:R-:W-:Y:S02]  /*82c0*/  @!P1 IMAD.MOV.U32 R36, RZ, RZ, R8 ;  /* 0x000000ffff249224 */ /* 0x004fe400078e0008 */
[----:B------:R-:W-:Y:S02]  /*82d0*/  @!P1 IMAD.MOV.U32 R37, RZ, RZ, R9 ;  /* 0x000000ffff259224 */ /* 0x000fe400078e0009 */
[----:B------:R-:W-:Y:S02]  /*82e0*/  IMAD.MOV.U32 R0, RZ, RZ, R36 ;  /* 0x000000ffff007224 */ /* 0x000fe400078e0024 */
[----:B------:R-:W-:Y:S02]  /*82f0*/  IMAD.MOV.U32 R3, RZ, RZ, R37 ;  /* 0x000000ffff037224 */ /* 0x000fe400078e0025 */
[----:B------:R-:W-:Y:S01]  /*8300*/  @!P1 IMAD.MOV.U32 R38, RZ, RZ, R10 ;  /* 0x000000ffff269224 */ /* 0x000fe200078e000a */
[----:B------:R-:W-:Y:S01]  /*8310*/  PRMT R48, R0, 0x7610, R48 ;  /* 0x0000761000307816 */ /* 0x000fe20000000030 */
[----:B------:R-:W-:Y:S01]  /*8320*/  @!P1 IMAD.MOV.U32 R39, RZ, RZ, R11 ;  /* 0x000000ffff279224 */ /* 0x000fe200078e000b */
[----:B------:R-:W-:Y:S01]  /*8330*/  PRMT R34, R34, 0x5410, R3 ;  /* 0x0000541022227816 */ /* 0x000fe20000000003 */
[----:B------:R0:W2:Y:S01]  /*8340*/  SHFL.IDX PT, R0, R26, 0x1, 0x1c1f ;  /* 0x003c1f001a007f89 */ /* 0x0000a200000e0000 */
[----:B------:R-:W-:-:S02]  /*8350*/  IMAD.MOV.U32 R8, RZ, RZ, R38 ;  /* 0x000000ffff087224 */ /* 0x000fc400078e0026 */
[----:B---3--:R-:W-:Y:S01]  /*8360*/  @!P1 IMAD.MOV.U32 R20, RZ, RZ, R4 ;  /* 0x000000ffff149224 */ /* 0x008fe200078e0004 */
[----:B------:R0:W3:Y:S01]  /*8370*/  SHFL.IDX PT, R3, R25, 0x1, 0x1c1f ;  /* 0x003c1f0019037f89 */ /* 0x0000e200000e0000 */
[----:B------:R-:W-:Y:S01]  /*8380*/  @!P1 IMAD.MOV.U32 R21, RZ, RZ, R5 ;  /* 0x000000ffff159224 */ /* 0x000fe200078e0005 */
[----:B------:R-:W-:Y:S01]  /*8390*/  PRMT R31, R8, 0x7610, R31 ;  /* 0x00007610081f7816 */ /* 0x000fe2000000001f */
[----:B------:R-:W-:Y:S02]  /*83a0*/  @!P1 IMAD.MOV.U32 R28, RZ, RZ, R6 ;  /* 0x000000ffff1c9224 */ /* 0x000fe400078e0006 */
[----:B------:R-:W-:Y:S02]  /*83b0*/  @!P1 IMAD.MOV.U32 R29, RZ, RZ, R7 ;  /* 0x000000ffff1d9224 */ /* 0x000fe400078e0007 */
[----:B------:R-:W-:Y:S02]  /*83c0*/  IMAD.MOV.U32 R4, RZ, RZ, R20 ;  /* 0x000000ffff047224 */ /* 0x000fe400078e0014 */
[----:B------:R-:W-:-:S02]  /*83d0*/  IMAD.MOV.U32 R5, RZ, RZ, R21 ;  /* 0x000000ffff057224 */ /* 0x000fc400078e0015 */
[----:B------:R-:W-:Y:S01]  /*83e0*/  IMAD.MOV.U32 R9, RZ, RZ, R39 ;  /* 0x000000ffff097224 */ /* 0x000fe200078e0027 */
[----:B------:R-:W-:Y:S01]  /*83f0*/  PRMT R50, R4, 0x7610, R50 ;  /* 0x0000761004327816 */ /* 0x000fe20000000032 */
[----:B------:R-:W-:Y:S01]  /*8400*/  IMAD.MOV.U32 R6, RZ, RZ, R28 ;  /* 0x000000ffff067224 */ /* 0x000fe200078e001c */
[----:B------:R-:W-:Y:S01]  /*8410*/  PRMT R54, R5, 0x7610, R54 ;  /* 0x0000761005367816 */ /* 0x000fe20000000036 */
[----:B------:R-:W-:Y:S01]  /*8420*/  IMAD.MOV.U32 R7, RZ, RZ, R29 ;  /* 0x000000ffff077224 */ /* 0x000fe200078e001d */
[----:B------:R-:W-:Y:S02]  /*8430*/  PRMT R34, R9, 0x7610, R34 ;  /* 0x0000761009227816 */ /* 0x000fe40000000022 */
[----:B------:R-:W-:Y:S02]  /*8440*/  CS2R R4, SRZ ;  /* 0x0000000000047805 */ /* 0x000fe4000001ff00 */
[----:B------:R-:W-:Y:S02]  /*8450*/  PRMT R31, R31, 0x5410, R6 ;  /* 0x000054101f1f7816 */ /* 0x000fe40000000006 */
[----:B012-4-:R-:W-:-:S07]  /*8460*/  PRMT R55, R7, 0x7610, R55 ;  /* 0x0000761007377816 */ /* 0x017fce0000000037 */
.L_x_1702:
[----:B------:R-:W2:Y:S01]  /*8470*/  LDL R7, [R1+0x48] ;  /* 0x0000480001077983 */ /* 0x000ea20000100800 */
[----:B------:R-:W-:Y:S01]  /*8480*/  VIADD R41, R41, 0x60 ;  /* 0x0000006029297836 */ /* 0x000fe20000000000 */
[----:B------:R-:W-:Y:S01]  /*8490*/  BSSY B1, `(.L_x_1427) ;  /* 0x0000016000017945 */ /* 0x000fe20003800000 */
[----:B------:R-:W-:Y:S02]  /*84a0*/  CS2R R8, SRZ ;  /* 0x0000000000087805 */ /* 0x000fe4000001ff00 */
[----:B------:R-:W-:Y:S02]  /*84b0*/  CS2R R10, SRZ ;  /* 0x00000000000a7805 */ /* 0x000fe4000001ff00 */
[----:B------:R-:W-:Y:S02]  /*84c0*/  ISETP.GE.AND P1, PT, R41, R32, PT ;  /* 0x000000202900720c */ /* 0x000fe40003f26270 */
[----:B--2---:R-:W-:-:S04]  /*84d0*/  LEA.HI R6, R7, R7, RZ, 0x1 ;  /* 0x0000000707067211 */ /* 0x004fc800078f08ff */
[----:B------:R-:W-:-:S05]  /*84e0*/  LOP3.LUT R6, R6, 0xfffffffe, RZ, 0xc0, !PT ;  /* 0xfffffffe06067812 */ /* 0x000fca00078ec0ff */
[----:B------:R-:W-:Y:S01]  /*84f0*/  IMAD.IADD R13, R7, 0x1, -R6 ;  /* 0x00000001070d7824 */ /* 0x000fe200078e0a06 */
[----:B------:R-:W-:-:S04]  /*8500*/  CS2R R6, SRZ ;  /* 0x0000000000067805 */ /* 0x000fc8000001ff00 */
[----:B------:R-:W-:Y:S01]  /*8510*/  SHF.L.U32 R13, R13, 0x1f, RZ ;  /* 0x0000001f0d0d7819 */ /* 0x000fe200000006ff */
[----:B------:R-:W-:Y:S06]  /*8520*/  @P1 BRA `(.L_x_1428) ;  /* 0x0000000000301947 */ /* 0x000fec0003800000 */
[----:B------:R-:W-:Y:S02]  /*8530*/  CS2R R6, SRZ ;  /* 0x0000000000067805 */ /* 0x000fe4000001ff00 */
[----:B------:R-:W-:Y:S02]  /*8540*/  CS2R R8, SRZ ;  /* 0x0000000000087805 */ /* 0x000fe4000001ff00 */
[----:B------:R-:W-:Y:S01]  /*8550*/  CS2R R10, SRZ ;  /* 0x00000000000a7805 */ /* 0x000fe2000001ff00 */
[----:B------:R-:W-:Y:S06]  /*8560*/  @P0 BRA `(.L_x_1428) ;  /* 0x0000000000200947 */ /* 0x000fec0003800000 */
[C---:B------:R-:W-:Y:S01]  /*8570*/  IMAD.SHL.U32 R4, R18.reuse, 0x2, RZ ;  /* 0x0000000212047824 */ /* 0x040fe200078e00ff */
[----:B------:R-:W-:-:S04]  /*8580*/  SHF.L.U64.HI R5, R18, 0x1, R43 ;  /* 0x0000000112057819 */ /* 0x000fc8000001022b */
[-C--:B---3--:R-:W-:Y:S02]  /*8590*/  IADD3 R8, P1, R3, R4.reuse, RZ ;  /* 0x0000000403087210 */ /* 0x088fe40007f3e0ff */
[----:B------:R-:W-:-:S03]  /*85a0*/  IADD3 R4, P2, R14, R4, RZ ;  /* 0x000000040e047210 */ /* 0x000fc60007f5e0ff */
[--C-:B------:R-:W-:Y:S02]  /*85b0*/  IMAD.X R9, R0, 0x1, R5.reuse, P1 ;  /* 0x0000000100097824 */ /* 0x100fe400008e0605 */
[----:B------:R-:W-:-:S04]  /*85c0*/  IMAD.X R5, R24, 0x1, R5, P2 ;  /* 0x0000000118057824 */ /* 0x000fc800010e0605 */
[----:B------:R-:W5:Y:S04]  /*85d0*/  LD.E.128 R8, desc[UR38][R8.64] ;  /* 0x0000002608087980 */ /* 0x000f68000c101d00 */
[----:B------:R-:W5:Y:S02]  /*85e0*/  LD.E.128 R4, desc[UR38][R4.64] ;  /* 0x0000002604047980 */ /* 0x000f64000c101d00 */
.L_x_1428:
[----:B------:R-:W-:Y:S05]  /*85f0*/  BSYNC B1 ;  /* 0x0000000000017941 */ /* 0x000fea0003800000 */
.L_x_1427:
[----:B------:R-:W0:Y:S01]  /*8600*/  SYNCS.PHASECHK.TRANS64.TRYWAIT P1, [R2+URZ+0x16800], R13 ;  /* 0x0168000d020075a7 */ /* 0x000e22000802017f */
[----:B------:R-:W-:Y:S01]  /*8610*/  IMAD R32, R33, -0xc0, R32 ;  /* 0xffffff4021207824 */ /* 0x000fe200078e0220 */
[----:B------:R-:W-:Y:S01]  /*8620*/  BSSY B1, `(.L_x_1429) ;  /* 0x0000014000017945 */ /* 0x000fe20003800000 */
[----:B-----5:R-:W-:Y:S02]  /*8630*/  IMAD.MOV.U32 R0, RZ, RZ, R4 ;  /* 0x000000ffff007224 */ /* 0x020fe400078e0004 */
[----:B---3--:R-:W-:Y:S01]  /*8640*/  IMAD.MOV.U32 R3, RZ, RZ, R5 ;  /* 0x000000ffff037224 */ /* 0x008fe200078e0005 */
[----:B------:R-:W-:Y:S01]  /*8650*/  VIMNMX R32, R32, 0xc0, PT ;  /* 0x000000c020207848 */ /* 0x000fe20003fe0100 */
[C---:B------:R-:W-:Y:S01]  /*8660*/  VIADD R12, R17.reuse, 0x60 ;  /* 0x00000060110c7836 */ /* 0x040fe20000000000 */
[----:B------:R-:W-:Y:S01]  /*8670*/  PRMT R43, R0, 0x7610, R43 ;  /* 0x00007610002b7816 */ /* 0x000fe2000000002b */
[----:B------:R-:W-:Y:S01]  /*8680*/  IMAD.MOV.U32 R0, RZ, RZ, R6 ;  /* 0x000000ffff007224 */ /* 0x000fe200078e0006 */
[-C--:B------:R-:W-:Y:S01]  /*8690*/  ISETP.GE.OR P2, PT, R17, R32.reuse, P0 ;  /* 0x000000201100720c */ /* 0x080fe20000746670 */
[----:B------:R-:W-:Y:S01]  /*86a0*/  IMAD.MOV.U32 R14, RZ, RZ, R9 ;  /* 0x000000ffff0e7224 */ /* 0x000fe200078e0009 */
[----:B------:R-:W-:Y:S01]  /*86b0*/  PRMT R42, R3, 0x7610, R42 ;  /* 0x00007610032a7816 */ /* 0x000fe2000000002a */
[----:B------:R-:W-:Y:S01]  /*86c0*/  IMAD.MOV.U32 R3, RZ, RZ, R7 ;  /* 0x000000ffff037224 */ /* 0x000fe200078e0007 */
[----:B------:R-:W-:Y:S01]  /*86d0*/  ISETP.GE.OR P0, PT, R12, R32, P0 ;  /* 0x000000200c00720c */ /* 0x000fe20000706670 */
[----:B------:R-:W-:Y:S01]  /*86e0*/  IMAD.MOV.U32 R12, RZ, RZ, R8 ;  /* 0x000000ffff0c7224 */ /* 0x000fe200078e0008 */
[----:B------:R-:W-:Y:S01]  /*86f0*/  PRMT R41, R0, 0x7610, R41 ;  /* 0x0000761000297816 */ /* 0x000fe20000000029 */
[----:B------:R-:W-:Y:S01]  /*8700*/  IMAD.MOV.U32 R0, RZ, RZ, R10 ;  /* 0x000000ffff007224 */ /* 0x000fe200078e000a */
[----:B------:R-:W-:Y:S01]  /*8710*/  PRMT R40, R3, 0x7610, R40 ;  /* 0x0000761003287816 */ /* 0x000fe20000000028 */
[----:B------:R-:W-:Y:S01]  /*8720*/  IMAD.MOV.U32 R3, RZ, RZ, R11 ;  /* 0x000000ffff037224 */ /* 0x000fe200078e000b */
[----:B------:R-:W-:-:S02]  /*8730*/  PRMT R45, R12, 0x7610, R45 ;  /* 0x000076100c2d7816 */ /* 0x000fc4000000002d */
[----:B------:R-:W-:Y:S01]  /*8740*/  PRMT R44, R14, 0x7610, R44 ;  /* 0x000076100e2c7816 */ /* 0x000fe2000000002c */
[----:B0-----:R-:W-:Y:S06]  /*8750*/  @!P1 BRA `(.L_x_1430) ;  /* 0x0000015c00b89947 */ /* 0x001fec0003800000 */
.L_x_1703:
[----:B------:R-:W-:Y:S05]  /*8760*/  BSYNC B1 ;  /* 0x0000000000017941 */ /* 0x000fea0003800000 */
.L_x_1429:
[----:B------:R-:W-:Y:S04]  /*8770*/  BSSY B1, `(.L_x_1431) ;  /* 0x0000070000017945 */ /* 0x000fe80003800000 */
[----:B------:R-:W-:Y:S05]  /*8780*/  @P2 BRA `(.L_x_1432) ;  /* 0x0000000400b82947 */ /* 0x000fea0003800000 */
[----:B------:R-:W2:Y:S01]  /*8790*/  LDL R12, [R1+0x38] ;  /* 0x00003800010c7983 */ /* 0x000ea20000100800 */
[----:B0-----:R-:W-:Y:S01]  /*87a0*/  IMAD.IADD R13, R18, 0x1, R35 ;  /* 0x00000001120d7824 */ /* 0x001fe200078e0223 */
[----:B------:R-:W-:Y:S01]  /*87b0*/  SHF.R.U64 R49, R20, 0x10, R21 ;  /* 0x0000001014317819 */ /* 0x000fe20000001215 */
[----:B------:R-:W0:Y:S01]  /*87c0*/  S2R R14, SR_TID.X ;  /* 0x00000000000e7919 */ /* 0x000e220000002100 */
[----:B------:R-:W-:Y:S02]  /*87d0*/  SHF.R.U64 R47, R36, 0x10, R37 ;  /* 0x00000010242f7819 */ /* 0x000fe40000001225 */
[----:B------:R-:W-:Y:S02]  /*87e0*/  SHF.R.U64 R36, R38, 0x10, R39 ;  /* 0x0000001026247819 */ /* 0x000fe40000001227 */
[----:B------:R-:W-:Y:S02]  /*87f0*/  SHF.R.U64 R52, R28, 0x10, R29 ;  /* 0x000000101c347819 */ /* 0x000fe4000000121d */
[----:B------:R-:W-:-:S02]  /*8800*/  PRMT R49, R50, 0x5410, R49 ;  /* 0x0000541032317816 */ /* 0x000fc40000000031 */
[----:B------:R-:W-:Y:S02]  /*8810*/  SHF.R.U32.HI R39, RZ, 0x10, R39 ;  /* 0x00000010ff277819 */ /* 0x000fe40000011627 */
[----:B------:R-:W-:Y:S01]  /*8820*/  PRMT R38, R48, 0x5410, R47 ;  /* 0x0000541030267816 */ /* 0x000fe2000000002f */
[----:B------:R-:W-:Y:S01]  /*8830*/  IMAD.U32 R50, R49, 0x10000, RZ ;  /* 0x0001000031327824 */ /* 0x000fe200078e00ff */
[----:B------:R-:W-:Y:S02]  /*8840*/  SHF.R.U32.HI R53, RZ, 0x10, R29 ;  /* 0x00000010ff357819 */ /* 0x000fe4000001161d */
[C---:B------:R-:W-:Y:S02]  /*8850*/  PRMT R47, R31.reuse, 0x5410, R36 ;  /* 0x000054101f2f7816 */ /* 0x040fe40000000024 */
[----:B------:R-:W-:Y:S02]  /*8860*/  PRMT R52, R31, 0x5432, R52 ;  /* 0x000054321f347816 */ /* 0x000fe40000000034 */
[----:B------:R-:W-:Y:S01]  /*8870*/  PRMT R48, R34, 0x5410, R39 ;  /* 0x0000541022307816 */ /* 0x000fe20000000027 */
[----:B------:R-:W-:Y:S01]  /*8880*/  IMAD.U32 R39, R38, 0x10000, RZ ;  /* 0x0001000026277824 */ /* 0x000fe200078e00ff */
[----:B------:R-:W-:-:S02]  /*8890*/  SHF.R.U32.HI R46, RZ, 0x10, R37 ;  /* 0x00000010ff2e7819 */ /* 0x000fc40000011625 */
[----:B------:R-:W-:Y:S02]  /*88a0*/  SHF.R.U32.HI R51, RZ, 0x10, R21 ;  /* 0x00000010ff337819 */ /* 0x000fe40000011615 */
[----:B------:R-:W-:Y:S02]  /*88b0*/  PRMT R53, R55, 0x5410, R53 ;  /* 0x0000541037357816 */ /* 0x000fe40000000035 */
[----:B------:R-:W-:Y:S02]  /*88c0*/  LOP3.LUT R49, R49, 0xffff0000, RZ, 0xc0, !PT ;  /* 0xffff000031317812 */ /* 0x000fe400078ec0ff */
[----:B------:R-:W-:Y:S02]  /*88d0*/  PRMT R46, R34, 0x5432, R46 ;  /* 0x00005432222e7816 */ /* 0x000fe4000000002e */
[----:B------:R-:W-:Y:S01]  /*88e0*/  PRMT R51, R54, 0x5410, R51 ;  /* 0x0000541036337816 */ /* 0x000fe20000000033 */
[----:B0-----:R-:W-:-:S05]  /*88f0*/  VIADD R25, R14, 0xffffff80 ;  /* 0xffffff800e197836 */ /* 0x001fca0000000000 */
[----:B------:R-:W-:-:S04]  /*8900*/  SHF.R.S32.HI R24, RZ, 0x1f, R25 ;  /* 0x0000001fff187819 */ /* 0x000fc80000011419 */
[----:B------:R-:W-:-:S04]  /*8910*/  LEA.HI R24, R24, R25, RZ, 0x5 ;  /* 0x0000001918187211 */ /* 0x000fc800078f28ff */
        /* <DEDUP_REMOVED lines=12> */
[----:B------:R-:W0:Y:S04]  /*89e0*/  LDS.128 R12, [R32+0x8400] ;  /* 0x00840000200c7984 */ /* 0x000e280000000c00 */
[----:B------:R-:W1:Y:S01]  /*89f0*/  LDS.128 R24, [R33+0x8400] ;  /* 0x0084000021187984 */ /* 0x000e620000000c00 */
[C---:B0-----:R-:W-:Y:S01]  /*8a00*/  IMAD.U32 R20, R12.reuse, 0x10000, RZ ;  /* 0x000100000c147824 */ /* 0x041fe200078e00ff */
[----:B------:R-:W-:Y:S01]  /*8a10*/  LOP3.LUT R12, R12, 0xffff0000, RZ, 0xc0, !PT ;  /* 0xffff00000c0c7812 */ /* 0x000fe200078ec0ff */
[C---:B------:R-:W-:Y:S01]  /*8a20*/  IMAD.U32 R21, R13.reuse, 0x10000, RZ ;  /* 0x000100000d157824 */ /* 0x040fe200078e00ff */
[----:B------:R-:W-:Y:S01]  /*8a30*/  LOP3.LUT R13, R13, 0xffff0000, RZ, 0xc0, !PT ;  /* 0xffff00000d0d7812 */ /* 0x000fe200078ec0ff */
[C---:B-1----:R-:W-:Y:S01]  /*8a40*/  IMAD.U32 R31, R24.reuse, 0x10000, RZ ;  /* 0x00010000181f7824 */ /* 0x042fe200078e00ff */
[----:B------:R-:W-:Y:S01]  /*8a50*/  LOP3.LUT R24, R24, 0xffff0000, RZ, 0xc0, !PT ;  /* 0xffff000018187812 */ /* 0x000fe200078ec0ff */
[C---:B------:R-:W-:Y:S01]  /*8a60*/  IMAD.U32 R34, R25.reuse, 0x10000, RZ ;  /* 0x0001000019227824 */ /* 0x040fe200078e00ff */
[----:B------:R-:W-:Y:S01]  /*8a70*/  LOP3.LUT R25, R25, 0xffff0000, RZ, 0xc0, !PT ;  /* 0xffff000019197812 */ /* 0x000fe200078ec0ff */
[C---:B------:R-:W-:Y:S01]  /*8a80*/  FMUL.FTZ R55, R31.reuse, R50 ;  /* 0x000000321f377220 */ /* 0x040fe20000410000 */
[----:B------:R-:W-:Y:S01]  /*8a90*/  FMUL.FTZ R57, R31, R39 ;  /* 0x000000271f397220 */ /* 0x000fe20000410000 */
[----:B------:R-:W-:Y:S01]  /*8aa0*/  LOP3.LUT R31, R38, 0xffff0000, RZ, 0xc0, !PT ;  /* 0xffff0000261f7812 */ /* 0x000fe200078ec0ff */
[----:B------:R-:W-:-:S02]  /*8ab0*/  IMAD.U32 R38, R51, 0x10000, RZ ;  /* 0x0001000033267824 */ /* 0x000fc400078e00ff */
[----:B------:R-:W-:Y:S01]  /*8ac0*/  FFMA.FTZ R55, R20, R39, -R55 ;  /* 0x0000002714377223 */ /* 0x000fe20000010837 */
[----:B------:R-:W-:Y:S01]  /*8ad0*/  FMUL.FTZ R39, R24, R49 ;  /* 0x0000003118277220 */ /* 0x000fe20000410000 */
[----:B------:R-:W-:Y:S01]  /*8ae0*/  FFMA.FTZ R57, R20, R50, R57 ;  /* 0x0000003214397223 */ /* 0x000fe20000010039 */
[----:B------:R-:W-:Y:S02]  /*8af0*/  IMAD.U32 R20, R46, 0x10000, RZ ;  /* 0x000100002e147824 */ /* 0x000fe400078e00ff */
[-C--:B------:R-:W-:Y:S01]  /*8b00*/  FMUL.FTZ R59, R24, R31.reuse ;  /* 0x0000001f183b7220 */ /* 0x080fe20000410000 */
[----:B------:R-:W-:Y:S01]  /*8b10*/  FFMA.FTZ R50, R12, R31, -R39 ;  /* 0x0000001f0c327223 */ /* 0x000fe20000010827 */
[C---:B------:R-:W-:Y:S01]  /*8b20*/  FMUL.FTZ R54, R34.reuse, R38 ;  /* 0x0000002622367220 */ /* 0x040fe20000410000 */
[----:B------:R-:W-:Y:S01]  /*8b30*/  FMUL.FTZ R31, R34, R20 ;  /* 0x00000014221f7220 */ /* 0x000fe20000410000 */
[----:B------:R-:W-:Y:S01]  /*8b40*/  LOP3.LUT R24, R51, 0xffff0000, RZ, 0xc0, !PT ;  /* 0xffff000033187812 */ /* 0x000fe200078ec0ff */
[----:B------:R-:W-:Y:S01]  /*8b50*/  IMAD.U32 R36, R26, 0x10000, RZ ;  /* 0x000100001a247824 */ /* 0x000fe200078e00ff */
[----:B------:R-:W-:Y:S01]  /*8b60*/  LOP3.LUT R46, R46, 0xffff0000, RZ, 0xc0, !PT ;  /* 0xffff00002e2e7812 */ /* 0x000fe200078ec0ff */
[C---:B------:R-:W-:Y:S01]  /*8b70*/  FFMA.FTZ R38, R21.reuse, R38, R31 ;  /* 0x0000002615267223 */ /* 0x040fe2000001001f */
[----:B------:R-:W-:Y:S01]  /*8b80*/  FFMA.FTZ R34, R12, R49, R59 ;  /* 0x000000310c227223 */ /* 0x000fe2000001003b */
[----:B------:R-:W-:Y:S01]  /*8b90*/  FFMA.FTZ R54, R21, R20, -R54 ;  /* 0x0000001415367223 */ /* 0x000fe20000010836 */
[----:B------:R-:W-:-:S02]  /*8ba0*/  IMAD.U32 R31, R52, 0x10000, RZ ;  /* 0x00010000341f7824 */ /* 0x000fc400078e00ff */
[----:B------:R-:W-:Y:S01]  /*8bb0*/  FMUL.FTZ R12, R25, R24 ;  /* 0x00000018190c7220 */ /* 0x000fe20000410000 */
[----:B------:R-:W-:Y:S02]  /*8bc0*/  IMAD.U32 R21, R47, 0x10000, RZ ;  /* 0x000100002f157824 */ /* 0x000fe400078e00ff */
[-C--:B------:R-:W-:Y:S01]  /*8bd0*/  FMUL.FTZ R56, R25, R46.reuse ;  /* 0x0000002e19387220 */ /* 0x080fe20000410000 */
[----:B------:R-:W-:Y:S02]  /*8be0*/  IMAD.U32 R37, R27, 0x10000, RZ ;  /* 0x000100001b257824 */ /* 0x000fe400078e00ff */
[----:B------:R-:W-:Y:S01]  /*8bf0*/  FMUL.FTZ R49, R36, R31 ;  /* 0x0000001f24317220 */ /* 0x000fe20000410000 */
[----:B------:R-:W-:Y:S02]  /*8c00*/  IMAD.U32 R20, R53, 0x10000, RZ ;  /* 0x0001000035147824 */ /* 0x000fe400078e00ff */
[----:B------:R-:W-:Y:S01]  /*8c10*/  FFMA.FTZ R25, R13, R46, -R12 ;  /* 0x0000002e0d197223 */ /* 0x000fe2000001080c */
[----:B------:R-:W-:-:S02]  /*8c20*/  IMAD.U32 R28, R14, 0x10000, RZ ;  /* 0x000100000e1c7824 */ /* 0x000fc400078e00ff */
[-C--:B------:R-:W-:Y:S01]  /*8c30*/  FMUL.FTZ R36, R36, R21.reuse ;  /* 0x0000001524247220 */ /* 0x080fe20000410000 */
[----:B------:R-:W-:Y:S01]  /*8c40*/  FFMA.FTZ R39, R13, R24, R56 ;  /* 0x000000180d277223 */ /* 0x000fe20000010038 */
[----:B------:R-:W-:Y:S02]  /*8c50*/  IMAD.U32 R29, R15, 0x10000, RZ ;  /* 0x000100000f1d7824 */ /* 0x000fe400078e00ff */
[C---:B------:R-:W-:Y:S01]  /*8c60*/  FMUL.FTZ R24, R37.reuse, R20 ;  /* 0x0000001425187220 */ /* 0x040fe20000410000 */
[----:B------:R-:W-:Y:S02]  /*8c70*/  IMAD.U32 R12, R48, 0x10000, RZ ;  /* 0x00010000300c7824 */ /* 0x000fe400078e00ff */
[C---:B------:R-:W-:Y:S01]  /*8c80*/  FFMA.FTZ R49, R28.reuse, R21, -R49 ;  /* 0x000000151c317223 */ /* 0x040fe20000010831 */
[----:B------:R-:W-:Y:S01]  /*8c90*/  FFMA.FTZ R36, R28, R31, R36 ;  /* 0x0000001f1c247223 */ /* 0x000fe20000010024 */
[----:B------:R-:W-:Y:S01]  /*8ca0*/  LOP3.LUT R26, R26, 0xffff0000, RZ, 0xc0, !PT ;  /* 0xffff00001a1a7812 */ /* 0x000fe200078ec0ff */
[-C--:B------:R-:W-:Y:S01]  /*8cb0*/  FMUL.FTZ R46, R37, R12.reuse ;  /* 0x0000000c252e7220 */ /* 0x080fe20000410000 */
[----:B------:R-:W-:Y:S01]  /*8cc0*/  FFMA.FTZ R28, R29, R12, -R24 ;  /* 0x0000000c1d1c7223 */ /* 0x000fe20000010818 */
[----:B------:R-:W-:-:S02]  /*8cd0*/  LOP3.LUT R27, R27, 0xffff0000, RZ, 0xc0, !PT ;  /* 0xffff00001b1b7812 */ /* 0x000fc400078ec0ff */
[----:B------:R-:W-:Y:S01]  /*8ce0*/  LOP3.LUT R13, R52, 0xffff0000, RZ, 0xc0, !PT ;  /* 0xffff0000340d7812 */ /* 0x000fe200078ec0ff */
[----:B------:R-:W-:Y:S01]  /*8cf0*/  FFMA.FTZ R46, R29, R20, R46 ;  /* 0x000000141d2e7223 */ /* 0x000fe2000001002e */
[----:B------:R-:W-:Y:S02]  /*8d00*/  LOP3.LUT R12, R53, 0xffff0000, RZ, 0xc0, !PT ;  /* 0xffff0000350c7812 */ /* 0x000fe400078ec0ff */
        /* <DEDUP_REMOVED lines=22> */
.L_x_1432:
[----:B------:R-:W-:Y:S05]  /*8e70*/  BSYNC B1 ;  /* 0x0000000000017941 */ /* 0x000fea0003800000 */
.L_x_1431:
[----:B------:R-:W-:Y:S02]  /*8e80*/  PRMT R20, R0, 0x7610, R20 ;  /* 0x0000761000147816 */ /* 0x000fe40000000014 */
[----:B------:R-:W-:Y:S01]  /*8e90*/  PRMT R21, R3, 0x7610, R21 ;  /* 0x0000761003157816 */ /* 0x000fe20000000015 */
[----:B------:R-:W-:Y:S06]  /*8ea0*/  @P0 BRA `(.L_x_1423) ;  /* 0x0000000400a80947 */ /* 0x000fec0003800000 */
[----:B-1----:R-:W2:Y:S01]  /*8eb0*/  LDL R12, [R1+0x3c] ;  /* 0x00003c00010c7983 */ /* 0x002ea20000100800 */
[C---:B0-----:R-:W-:Y:S02]  /*8ec0*/  VIADD R13, R17.reuse, 0x60 ;  /* 0x00000060110d7836 */ /* 0x041fe40000000000 */
[----:B------:R-:W-:Y:S01]  /*8ed0*/  VIADD R14, R17, 0x60 ;  /* 0x00000060110e7836 */ /* 0x000fe20000000000 */
[----:B------:R-:W3:Y:S01]  /*8ee0*/  LDL R36, [R1+0x4c] ;  /* 0x00004c0001247983 */ /* 0x000ee20000100800 */
[----:B------:R-:W-:Y:S02]  /*8ef0*/  IMAD.SHL.U32 R13, R13, 0x40, RZ ;  /* 0x000000400d0d7824 */ /* 0x000fe400078e00ff */
[----:B------:R-:W-:Y:S02]  /*8f00*/  IMAD.SHL.U32 R14, R14, 0x40, RZ ;  /* 0x000000400e0e7824 */ /* 0x000fe400078e00ff */
[----:B------:R-:W-:Y:S01]  /*8f10*/  IMAD.IADD R0, R18, 0x1, R35 ;  /* 0x0000000112007824 */ /* 0x000fe200078e0223 */
[----:B------:R-:W-:-:S02]  /*8f20*/  LOP3.LUT R13, R13, 0x1c0, RZ, 0xc0, !PT ;  /* 0x000001c00d0d7812 */ /* 0x000fc400078ec0ff */
[----:B------:R-:W-:Y:S02]  /*8f30*/  LOP3.LUT R14, R14, 0x1c0, RZ, 0xc0, !PT ;  /* 0x000001c00e0e7812 */ /* 0x000fe400078ec0ff */
[----:B------:R-:W-:Y:S02]  /*8f40*/  SHF.R.U32.HI R13, RZ, 0x3, R13 ;  /* 0x00000003ff0d7819 */ /* 0x000fe4000001160d */
[----:B------:R-:W-:-:S04]  /*8f50*/  LOP3.LUT R0, R14, 0x38, R0, 0xf8, !PT ;  /* 0x000000380e007812 */ /* 0x000fc800078ef800 */
[----:B------:R-:W-:Y:S02]  /*8f60*/  LOP3.LUT R0, R0, R13, RZ, 0x3c, !PT ;  /* 0x0000000d00007212 */ /* 0x000fe400078e3cff */
[----:B------:R-:W-:Y:S02]  /*8f70*/  SHF.R.U64 R4, R4, 0x10, R5 ;  /* 0x0000001004047819 */ /* 0x000fe40000001205 */
[--C-:B------:R-:W-:Y:S02]  /*8f80*/  SHF.R.U64 R8, R8, 0x10, R9.reuse ;  /* 0x0000001008087819 */ /* 0x100fe40000001209 */
[----:B------:R-:W-:Y:S02]  /*8f90*/  SHF.R.U32.HI R9, RZ, 0x10, R9 ;  /* 0x00000010ff097819 */ /* 0x000fe40000011609 */
[----:B------:R-:W-:Y:S02]  /*8fa0*/  PRMT R43, R43, 0x5410, R4 ;  /* 0x000054102b2b7816 */ /* 0x000fe40000000004 */
[----:B------:R-:W-:-:S02]  /*8fb0*/  SHF.R.U32.HI R31, RZ, 0x10, R11 ;  /* 0x00000010ff1f7819 */ /* 0x000fc4000001160b */
[----:B------:R-:W-:Y:S02]  /*8fc0*/  PRMT R45, R45, 0x5410, R8 ;  /* 0x000054102d2d7816 */ /* 0x000fe40000000008 */
[----:B------:R-:W-:Y:S02]  /*8fd0*/  SHF.R.U64 R29, R10, 0x10, R11 ;  /* 0x000000100a1d7819 */ /* 0x000fe4000000120b */
[----:B------:R-:W-:Y:S02]  /*8fe0*/  PRMT R44, R44, 0x5410, R9 ;  /* 0x000054102c2c7816 */ /* 0x000fe40000000009 */
[----:B------:R-:W-:Y:S02]  /*8ff0*/  SHF.R.U32.HI R5, RZ, 0x10, R5 ;  /* 0x00000010ff057819 */ /* 0x000fe40000011605 */
[----:B------:R-:W-:Y:S01]  /*9000*/  PRMT R31, R21, 0x5410, R31 ;  /* 0x00005410151f7816 */ /* 0x000fe2000000001f */
[----:B------:R-:W-:Y:S01]  /*9010*/  IMAD.U32 R21, R45, 0x10000, RZ ;  /* 0x000100002d157824 */ /* 0x000fe200078e00ff */
[----:B------:R-:W-:Y:S01]  /*9020*/  PRMT R42, R42, 0x5410, R5 ;  /* 0x000054102a2a7816 */ /* 0x000fe20000000005 */
[----:B------:R-:W-:Y:S01]  /*9030*/  IMAD.U32 R28, R44, 0x10000, RZ ;  /* 0x000100002c1c7824 */ /* 0x000fe200078e00ff */
[----:B------:R-:W-:-:S03]  /*9040*/  PRMT R29, R20, 0x5410, R29 ;  /* 0x00005410141d7816 */ /* 0x000fc6000000001d */
[----:B------:R-:W-:Y:S01]  /*9050*/  IMAD.U32 R32, R42, 0x10000, RZ ;  /* 0x000100002a207824 */ /* 0x000fe200078e00ff */
[----:B------:R-:W-:Y:S01]  /*9060*/  LOP3.LUT R45, R45, 0xffff0000, RZ, 0xc0, !PT ;  /* 0xffff00002d2d7812 */ /* 0x000fe200078ec0ff */
[----:B--2---:R-:W-:-:S04]  /*9070*/  IMAD.IADD R3, R12, 0x1, R0 ;  /* 0x000000010c037824 */ /* 0x004fc800078e0200 */
[----:B------:R-:W-:Y:S01]  /*9080*/  IMAD R3, R3, 0x2, R2 ;  /* 0x0000000203037824 */ /* 0x000fe200078e0202 */
[----:B---3--:R-:W-:Y:S04]  /*9090*/  LDS.128 R12, [R36+0x8400] ;  /* 0x00840000240c7984 */ /* 0x008fe80000000c00 */
[----:B------:R-:W0:Y:S01]  /*90a0*/  LDS.128 R24, [R3+0x8400] ;  /* 0x0084000003187984 */ /* 0x000e220000000c00 */
[--C-:B------:R-:W-:Y:S02]  /*90b0*/  SHF.R.U64 R0, R6, 0x10, R7.reuse ;  /* 0x0000001006007819 */ /* 0x100fe40000001207 */
[----:B------:R-:W-:Y:S02]  /*90c0*/  SHF.R.U32.HI R7, RZ, 0x10, R7 ;  /* 0x00000010ff077819 */ /* 0x000fe40000011607 */
[----:B------:R-:W-:-:S02]  /*90d0*/  PRMT R41, R41, 0x5410, R0 ;  /* 0x0000541029297816 */ /* 0x000fc40000000000 */
[----:B------:R-:W-:Y:S01]  /*90e0*/  PRMT R40, R40, 0x5410, R7 ;  /* 0x0000541028287816 */ /* 0x000fe20000000007 */
[C---:B0-----:R-:W-:Y:S01]  /*90f0*/  IMAD.U32 R9, R24.reuse, 0x10000, RZ ;  /* 0x0001000018097824 */ /* 0x041fe200078e00ff */
[----:B------:R-:W-:Y:S01]  /*9100*/  LOP3.LUT R10, R24, 0xffff0000, RZ, 0xc0, !PT ;  /* 0xffff0000180a7812 */ /* 0x000fe200078ec0ff */
[C---:B------:R-:W-:Y:S01]  /*9110*/  IMAD.U32 R11, R25.reuse, 0x10000, RZ ;  /* 0x00010000190b7824 */ /* 0x040fe200078e00ff */
[----:B------:R-:W-:Y:S01]  /*9120*/  LOP3.LUT R24, R25, 0xffff0000, RZ, 0xc0, !PT ;  /* 0xffff000019187812 */ /* 0x000fe200078ec0ff */
[----:B------:R-:W-:Y:S02]  /*9130*/  IMAD.U32 R25, R43, 0x10000, RZ ;  /* 0x000100002b197824 */ /* 0x000fe400078e00ff */
[----:B------:R-:W-:Y:S02]  /*9140*/  IMAD.U32 R0, R12, 0x10000, RZ ;  /* 0x000100000c007824 */ /* 0x000fe400078e00ff */
[C---:B------:R-:W-:Y:S01]  /*9150*/  FMUL.FTZ R33, R9.reuse, R25 ;  /* 0x0000001909217220 */ /* 0x040fe20000410000 */
[----:B------:R-:W-:Y:S01]  /*9160*/  FMUL.FTZ R9, R9, R21 ;  /* 0x0000001509097220 */ /* 0x000fe20000410000 */
[----:B------:R-:W-:-:S02]  /*9170*/  IMAD.U32 R20, R27, 0x10000, RZ ;  /* 0x000100001b147824 */ /* 0x000fc400078e00ff */
[----:B------:R-:W-:Y:S01]  /*9180*/  FFMA.FTZ R33, R0, R21, -R33 ;  /* 0x0000001500217223 */ /* 0x000fe20000010821 */
[----:B------:R-:W-:Y:S02]  /*9190*/  IMAD.U32 R21, R40, 0x10000, RZ ;  /* 0x0001000028157824 */ /* 0x000fe400078e00ff */
[----:B------:R-:W-:Y:S01]  /*91a0*/  FFMA.FTZ R25, R0, R25, R9 ;  /* 0x0000001900197223 */ /* 0x000fe20000010009 */
[----:B------:R-:W-:Y:S02]  /*91b0*/  IMAD.U32 R9, R31, 0x10000, RZ ;  /* 0x000100001f097824 */ /* 0x000fe400078e00ff */
[C---:B------:R-:W-:Y:S01]  /*91c0*/  FMUL.FTZ R34, R11.reuse, R32 ;  /* 0x000000200b227220 */ /* 0x040fe20000410000 */
[-C--:B------:R-:W-:Y:S01]  /*91d0*/  FMUL.FTZ R0, R11, R28.reuse ;  /* 0x0000001c0b007220 */ /* 0x080fe20000410000 */
[----:B------:R-:W-:Y:S02]  /*91e0*/  IMAD.U32 R5, R13, 0x10000, RZ ;  /* 0x000100000d057824 */ /* 0x000fe400078e00ff */
[----:B------:R-:W-:Y:S01]  /*91f0*/  FMUL.FTZ R11, R20, R21 ;  /* 0x00000015140b7220 */ /* 0x000fe20000410000 */
[----:B------:R-:W-:Y:S01]  /*9200*/  LOP3.LUT R4, R12, 0xffff0000, RZ, 0xc0, !PT ;  /* 0xffff00000c047812 */ /* 0x000fe200078ec0ff */
[----:B------:R-:W-:Y:S01]  /*9210*/  IMAD.U32 R8, R15, 0x10000, RZ ;  /* 0x000100000f087824 */ /* 0x000fe200078e00ff */
[C---:B------:R-:W-:Y:S01]  /*9220*/  LOP3.LUT R7, R14.reuse, 0xffff0000, RZ, 0xc0, !PT ;  /* 0xffff00000e077812 */ /* 0x040fe200078ec0ff */
[----:B------:R-:W-:Y:S01]  /*9230*/  IMAD.U32 R6, R14, 0x10000, RZ ;  /* 0x000100000e067824 */ /* 0x000fe200078e00ff */
[----:B------:R-:W-:Y:S01]  /*9240*/  LOP3.LUT R43, R43, 0xffff0000, RZ, 0xc0, !PT ;  /* 0xffff00002b2b7812 */ /* 0x000fe200078ec0ff */
[----:B------:R-:W-:Y:S01]  /*9250*/  FMUL.FTZ R20, R20, R9 ;  /* 0x0000000914147220 */ /* 0x000fe20000410000 */
[----:B------:R-:W-:Y:S01]  /*9260*/  LOP3.LUT R12, R13, 0xffff0000, RZ, 0xc0, !PT ;  /* 0xffff00000d0c7812 */ /* 0x000fe200078ec0ff */
[C---:B------:R-:W-:Y:S01]  /*9270*/  IMAD.U32 R13, R26.reuse, 0x10000, RZ ;  /* 0x000100001a0d7824 */ /* 0x040fe200078e00ff */
[----:B------:R-:W-:Y:S01]  /*9280*/  LOP3.LUT R14, R15, 0xffff0000, RZ, 0xc0, !PT ;  /* 0xffff00000f0e7812 */ /* 0x000fe200078ec0ff */
[----:B------:R-:W-:Y:S01]  /*9290*/  FFMA.FTZ R34, R5, R28, -R34 ;  /* 0x0000001c05227223 */ /* 0x000fe20000010822 */
[----:B------:R-:W-:Y:S01]  /*92a0*/  LOP3.LUT R15, R26, 0xffff0000, RZ, 0xc0, !PT ;  /* 0xffff00001a0f7812 */ /* 0x000fe200078ec0ff */
[C---:B------:R-:W-:Y:S01]  /*92b0*/  FFMA.FTZ R28, R8.reuse, R21, R20 ;  /* 0x00000015081c7223 */ /* 0x040fe20000010014 */
[----:B------:R-:W-:Y:S01]  /*92c0*/  LOP3.LUT R26, R27, 0xffff0000, RZ, 0xc0, !PT ;  /* 0xffff00001b1a7812 */ /* 0x000fe200078ec0ff */
[----:B------:R-:W-:Y:S01]  /*92d0*/  FFMA.FTZ R27, R8, R9, -R11 ;  /* 0x00000009081b7223 */ /* 0x000fe2000001080b */
[----:B------:R-:W-:Y:S01]  /*92e0*/  FMUL.FTZ R11, R10, R43 ;  /* 0x0000002b0a0b7220 */ /* 0x000fe20000410000 */
[----:B------:R-:W-:Y:S01]  /*92f0*/  LOP3.LUT R9, R42, 0xffff0000, RZ, 0xc0, !PT ;  /* 0xffff00002a097812 */ /* 0x000fe200078ec0ff */
[----:B------:R-:W-:Y:S01]  /*9300*/  FMUL.FTZ R21, R10, R45 ;  /* 0x0000002d0a157220 */ /* 0x000fe20000410000 */
[----:B------:R-:W-:-:S02]  /*9310*/  IMAD.U32 R8, R41, 0x10000, RZ ;  /* 0x0001000029087824 */ /* 0x000fc400078e00ff */
[----:B------:R-:W-:Y:S01]  /*9320*/  FFMA.FTZ R32, R5, R32, R0 ;  /* 0x0000002005207223 */ /* 0x000fe20000010000 */
[----:B------:R-:W-:Y:S01]  /*9330*/  LOP3.LUT R5, R44, 0xffff0000, RZ, 0xc0, !PT ;  /* 0xffff00002c057812 */ /* 0x000fe200078ec0ff */
[C---:B------:R-:W-:Y:S01]  /*9340*/  FFMA.FTZ R10, R4.reuse, R45, -R11 ;  /* 0x0000002d040a7223 */ /* 0x040fe2000001080b */
[----:B------:R-:W-:Y:S01]  /*9350*/  FFMA.FTZ R20, R4, R43, R21 ;  /* 0x0000002b04147223 */ /* 0x000fe20000010015 */
[----:B------:R-:W-:Y:S02]  /*9360*/  IMAD.U32 R0, R29, 0x10000, RZ ;  /* 0x000100001d007824 */ /* 0x000fe400078e00ff */
[C---:B------:R-:W-:Y:S01]  /*9370*/  FMUL.FTZ R11, R24.reuse, R9 ;  /* 0x00000009180b7220 */ /* 0x040fe20000410000 */
[C---:B------:R-:W-:Y:S01]  /*9380*/  FMUL.FTZ R21, R13.reuse, R8 ;  /* 0x000000080d157220 */ /* 0x040fe20000410000 */
[-C--:B------:R-:W-:Y:S01]  /*9390*/  FMUL.FTZ R24, R24, R5.reuse ;  /* 0x0000000518187220 */ /* 0x080fe20000410000 */
[-C--:B------:R-:W-:Y:S01]  /*93a0*/  FMUL.FTZ R13, R13, R0.reuse ;  /* 0x000000000d0d7220 */ /* 0x080fe20000410000 */
[----:B------:R-:W-:Y:S01]  /*93b0*/  FFMA.FTZ R11, R12, R5, -R11 ;  /* 0x000000050c0b7223 */ /* 0x000fe2000001080b */
[----:B------:R-:W-:Y:S01]  /*93c0*/  FFMA.FTZ R21, R6, R0, -R21 ;  /* 0x0000000006157223 */ /* 0x000fe20000010815 */
[----:B------:R-:W-:-:S02]  /*93d0*/  LOP3.LUT R4, R41, 0xffff0000, RZ, 0xc0, !PT ;  /* 0xffff000029047812 */ /* 0x000fc400078ec0ff */
[----:B------:R-:W-:Y:S02]  /*93e0*/  LOP3.LUT R0, R29, 0xffff0000, RZ, 0xc0, !PT ;  /* 0xffff00001d007812 */ /* 0x000fe400078ec0ff */
[----:B------:R-:W-:Y:S02]  /*93f0*/  LOP3.LUT R5, R40, 0xffff0000, RZ, 0xc0, !PT ;  /* 0xffff000028057812 */ /* 0x000fe400078ec0ff */
[----:B------:R-:W-:Y:S01]  /*9400*/  LOP3.LUT R31, R31, 0xffff0000, RZ, 0xc0, !PT ;  /* 0xffff00001f1f7812 */ /* 0x000fe200078ec0ff */
[----:B------:R-:W-:Y:S01]  /*9410*/  FFMA.FTZ R13, R6, R8, R13 ;  /* 0x00000008060d7223 */ /* 0x000fe2000001000d */
[C---:B------:R-:W-:Y:S01]  /*9420*/  FMUL.FTZ R6, R15.reuse, R4 ;  /* 0x000000040f067220 */ /* 0x040fe20000410000 */
[-C--:B------:R-:W-:Y:S01]  /*9430*/  FMUL.FTZ R15, R15, R0.reuse ;  /* 0x000000000f0f7220 */ /* 0x080fe20000410000 */
[C---:B------:R-:W-:Y:S01]  /*9440*/  FMUL.FTZ R29, R26.reuse, R5 ;  /* 0x000000051a1d7220 */ /* 0x040fe20000410000 */
[----:B------:R-:W-:Y:S01]  /*9450*/  FMUL.FTZ R26, R26, R31 ;  /* 0x0000001f1a1a7220 */ /* 0x000fe20000410000 */
[----:B------:R-:W-:Y:S01]  /*9460*/  FFMA.FTZ R9, R12, R9, R24 ;  /* 0x000000090c097223 */ /* 0x000fe20000010018 */
[C---:B------:R-:W-:Y:S01]  /*9470*/  FFMA.FTZ R6, R7.reuse, R0, -R6 ;  /* 0x0000000007067223 */ /* 0x040fe20000010806 */
[----:B------:R-:W-:Y:S01]  /*9480*/  FFMA.FTZ R0, R7, R4, R15 ;  /* 0x0000000407007223 */ /* 0x000fe2000001000f */
[C---:B------:R-:W-:Y:S01]  /*9490*/  FFMA.FTZ R12, R14.reuse, R31, -R29 ;  /* 0x0000001f0e0c7223 */ /* 0x040fe2000001081d */
        /* <DEDUP_REMOVED lines=11> */
.L_x_1423:
[----:B------:R-:W-:Y:S05]  /*9550*/  BSYNC B0 ;  /* 0x0000000000007941 */ /* 0x000fea0003800000 */
.L_x_1409:
        /* <DEDUP_REMOVED lines=8> */
.L_x_1406:
[----:B--2---:R-:W-:-:S05]  /*95e0*/  IMAD.U32 R0, RZ, RZ, UR37 ;  /* 0x00000025ff007e24 */ /* 0x004fca000f8e00ff */
[----:B------:R-:W-:-:S13]  /*95f0*/  ISETP.NE.AND P0, PT, R0, 0x3, PT ;  /* 0x000000030000780c */ /* 0x000fda0003f05270 */
[----:B------:R-:W-:Y:S05]  /*9600*/  @!P0 BRA `(.L_x_1433) ;  /* 0x0000000000048947 */ /* 0x000fea0003800000 */
[----:B------:R-:W-:Y:S01]  /*9610*/  BPT.TRAP 0x1 ;  /* 0x000000040000795c */ /* 0x000fe20000300000 */
.L_x_1433:
[----:B-1-3--:R-:W-:Y:S01]  /*9620*/  IMAD R7, R16, 0x8, R2 ;  /* 0x0000000810077824 */ /* 0x00afe200078e0202 */
[----:B------:R-:W-:-:S04]  /*9630*/  SHF.L.U32 R0, R23, 0x1f, RZ ;  /* 0x0000001f17007819 */ /* 0x000fc800000006ff */
[----:B------:R1:W2:Y:S01]  /*9640*/  SYNCS.PHASECHK.TRANS64.TRYWAIT P2, [R7+URZ+0x16830], R0 ;  /* 0x01683000070075a7 */ /* 0x0002a2000804017f */
[----:B------:R-:W-:Y:S05]  /*9650*/  @!P0 BRA `(.L_x_1434) ;  /* 0x0000000000048947 */ /* 0x000fea0003800000 */
[----:B------:R-:W-:Y:S01]  /*9660*/  BPT.TRAP 0x1 ;  /* 0x000000040000795c */ /* 0x000fe20000300000 */
.L_x_1434:
[----:B------:R-:W3:Y:S02]  /*9670*/  S2R R3, SR_TID.X ;  /* 0x0000000000037919 */ /* 0x000ee40000002100 */
[----:B---3--:R-:W-:-:S04]  /*9680*/  LOP3.LUT R3, R3, 0x7f, RZ, 0xc0, !PT ;  /* 0x0000007f03037812 */ /* 0x008fc800078ec0ff */
[----:B------:R-:W-:Y:S01]  /*9690*/  ISETP.NE.AND P1, PT, R3, RZ, PT ;  /* 0x000000ff0300720c */ /* 0x000fe20003f25270 */
[----:B--2---:R-:W-:-:S12]  /*96a0*/  @P2 BRA `(.L_x_1435) ;  /* 0x0000000000082947 */ /* 0x004fd80003800000 */
[----:B------:R-:W2:Y:S02]  /*96b0*/  SYNCS.PHASECHK.TRANS64.TRYWAIT P2, [R7+URZ+0x16830], R0 ;  /* 0x01683000070075a7 */ /* 0x000ea4000804017f */
[----:B--2---:R-:W-:Y:S05]  /*96c0*/  @!P2 BRA `(.L_x_1436) ;  /* 0x0000014c00f0a947 */ /* 0x004fea0003800000 */
.L_x_1435:
[----:B------:R-:W-:Y:S05]  /*96d0*/  WARPSYNC.ALL ;  /* 0x0000000000007948 */ /* 0x000fea0003800000 */
[----:B-12---:R-:W-:Y:S01]  /*96e0*/  VIADD R0, R2, 0xe400 ;  /* 0x0000e40002007836 */ /* 0x006fe20000000000 */
[----:B------:R-:W-:-:S04]  /*96f0*/  LOP3.LUT R8, R30, 0x10000, RZ, 0xfc, !PT ;  /* 0x000100001e087812 */ /* 0x000fc800078efcff */
[----:B------:R-:W-:-:S04]  /*9700*/  SHF.R.U32.HI R0, RZ, 0x4, R0 ;  /* 0x00000004ff007819 */ /* 0x000fc80000011600 */
[----:B------:R-:W-:-:S04]  /*9710*/  LOP3.LUT R0, R0, 0x3fff, RZ, 0xc0, !PT ;  /* 0x00003fff00007812 */ /* 0x000fc800078ec0ff */
[----:B------:R-:W-:Y:S01]  /*9720*/  LOP3.LUT R3, R0, 0x10000, RZ, 0xfc, !PT ;  /* 0x0001000000037812 */ /* 0x000fe200078efcff */
[----:B------:R-:W-:Y:S02]  /*9730*/  IMAD.MOV.U32 R9, RZ, RZ, 0x40000040 ;  /* 0x40000040ff097424 */ /* 0x000fe400078e00ff */
[----:B------:R-:W-:Y:S01]  /*9740*/  IMAD.MOV.U32 R5, RZ, RZ, 0x40000040 ;  /* 0x40000040ff057424 */ /* 0x000fe200078e00ff */
[----:B------:R-:W-:Y:S01]  /*9750*/  R2UR UR4, R8 ;  /* 0x00000000080472ca */ /* 0x000fe200000e0000 */
[----:B------:R-:W-:Y:S01]  /*9760*/  IMAD R4, R16, 0x400, R3 ;  /* 0x0000040010047824 */ /* 0x000fe200078e0203 */
[----:B------:R-:W-:Y:S01]  /*9770*/  R2UR UR5, R9 ;  /* 0x00000000090572ca */ /* 0x000fe200000e0000 */
[----:B0----5:R-:W-:Y:S01]  /*9780*/  WARPGROUP.ARRIVE ;  /* 0x00000000000079c5 */ /* 0x021fe20000000000 */
[----:B------:R-:W-:Y:S01]  /*9790*/  R2UR UR7, R5 ;  /* 0x00000000050772ca */ /* 0x000fe200000e0000 */
[----:B------:R-:W-:Y:S01]  /*97a0*/  VIADD R156, R8, 0x2 ;  /* 0x00000002089c7836 */ /* 0x000fe20000000000 */
[C---:B------:R-:W-:Y:S01]  /*97b0*/  R2UR UR6, R4.reuse ;  /* 0x00000000040672ca */ /* 0x040fe200000e0000 */
[----:B------:R-:W-:Y:S01]  /*97c0*/  IMAD.MOV.U32 R157, RZ, RZ, 0x40000040 ;  /* 0x40000040ff9d7424 */ /* 0x000fe200078e00ff */
[----:B------:R0:W-:Y:S01]  /*97d0*/  STL [R1+0x20], R3 ;  /* 0x0000200301007387 */ /* 0x0001e20000100800 */
[----:B------:R-:W-:Y:S01]  /*97e0*/  VIADD R10, R4, 0x2 ;  /* 0x00000002040a7836 */ /* 0x000fe20000000000 */
[----:B------:R-:W1:Y:S01]  /*97f0*/  LDC R0, c[0x0][0x448] ;  /* 0x00011200ff007b82 */ /* 0x000e620000000800 */
[----:B------:R-:W-:Y:S01]  /*9800*/  IMAD.MOV.U32 R11, RZ, RZ, 0x40000040 ;  /* 0x40000040ff0b7424 */ /* 0x000fe200078e00ff */
[----:B------:R-:W2:Y:S04]  /*9810*/  LDL R88, [R1+0x18] ;  /* 0x0000180001587983 */ /* 0x000ea80000100800 */
[----:B------:R-:W3:Y:S03]  /*9820*/  LDL R21, [R1+0xc] ;  /* 0x00000c0001157983 */ /* 0x000ee60000100800 */
[----:B------:R-:W-:Y:S01]  /*9830*/  HGMMA.64x128x16.F32.BF16 R24, gdesc[UR4], RZ, !UPT, gsb0 ;  /* 0x01e00000041879f0 */ /* 0x000fe2000c0018ff */
[----:B------:R-:W-:Y:S01]  /*9840*/  R2UR UR4, R156 ;  /* 0x000000009c0472ca */ /* 0x000fe200000e0000 */
[----:B0-----:R-:W2:Y:S01]  /*9850*/  LDL R3, [R1+0x28] ;  /* 0x0000280001037983 */ /* 0x001ea20000100800 */
[----:B------:R-:W-:-:S02]  /*9860*/  R2UR UR5, R157 ;  /* 0x000000009d0572ca */ /* 0x000fc400000e0000 */
[----:B------:R-:W-:Y:S01]  /*9870*/  R2UR UR6, R10 ;  /* 0x000000000a0672ca */ /* 0x000fe200000e0000 */
[----:B------:R-:W4:Y:S01]  /*9880*/  LDL R90, [R1+0x8] ;  /* 0x00000800015a7983 */ /* 0x000f220000100800 */
[----:B------:R-:W-:-:S03]  /*9890*/  R2UR UR7, R11 ;  /* 0x000000000b0772ca */ /* 0x000fc600000e0000 */
[----:B------:R-:W4:Y:S01]  /*98a0*/  LDL R89, [R1+0x4] ;  /* 0x0000040001597983 */ /* 0x000f220000100800 */
[----:B------:R-:W-:Y:S02]  /*98b0*/  VIADD R154, R8, 0x4 ;  /* 0x00000004089a7836 */ /* 0x000fe40000000000 */
[----:B------:R-:W-:Y:S02]  /*98c0*/  VIADD R10, R4, 0x4 ;  /* 0x00000004040a7836 */ /* 0x000fe40000000000 */
[----:B------:R-:W-:Y:S02]  /*98d0*/  IMAD.MOV.U32 R155, RZ, RZ, 0x40000040 ;  /* 0x40000040ff9b7424 */ /* 0x000fe400078e00ff */
[----:B------:R-:W-:Y:S01]  /*98e0*/  IMAD.MOV.U32 R11, RZ, RZ, 0x40000040 ;  /* 0x40000040ff0b7424 */ /* 0x000fe200078e00ff */
[----:B------:R-:W-:Y:S02]  /*98f0*/  WARPGROUP.DEPBAR.LE gsb0, 0x0 ;  /* 0x00008000000079c5 */ /* 0x000fe40000010000 */
[----:B------:R-:W-:-:S06]  /*9900*/  WARPGROUP.ARRIVE ;  /* 0x00000000000079c5 */ /* 0x000fcc0000000000 */
[----:B------:R-:W-:Y:S01]  /*9910*/  HGMMA.64x128x16.F32.BF16 R24, gdesc[UR4], R24, gsb0 ;  /* 0x01e00000041879f0 */ /* 0x000fe20008001818 */
[----:B------:R-:W-:Y:S02]  /*9920*/  R2UR UR4, R154 ;  /* 0x000000009a0472ca */ /* 0x000fe400000e0000 */
[----:B------:R-:W-:Y:S02]  /*9930*/  R2UR UR5, R155 ;  /* 0x000000009b0572ca */ /* 0x000fe400000e0000 */
[----:B------:R-:W-:Y:S02]  /*9940*/  R2UR UR6, R10 ;  /* 0x000000000a0672ca */ /* 0x000fe400000e0000 */
[----:B------:R-:W-:Y:S01]  /*9950*/  R2UR UR7, R11 ;  /* 0x000000000b0772ca */ /* 0x000fe200000e0000 */
[----:B------:R-:W-:Y:S02]  /*9960*/  VIADD R12, R8, 0x6 ;  /* 0x00000006080c7836 */ /* 0x000fe40000000000 */
[----:B------:R-:W-:-:S02]  /*9970*/  VIADD R4, R4, 0x6 ;  /* 0x0000000604047836 */ /* 0x000fc40000000000 */
        /* <DEDUP_REMOVED lines=8> */
[----:B------:R-:W-:Y:S02]  /*9a00*/  R2UR UR7, R5 ;  /* 0x00000000050772ca */ /* 0x000fe400000e0000 */
[----:B-1----:R-:W-:-:S13]  /*9a10*/  ISETP.NE.AND P2, PT, R0, 0x1, PT ;  /* 0x000000010000780c */ /* 0x002fda0003f45270 */
[----:B------:R-:W0:Y:S08]  /*9a20*/  @P2 LDC R0, c[0x0][0x44c] ;  /* 0x00011300ff002b82 */ /* 0x000e300000000800 */
[----:B------:R-:W1:Y:S01]  /*9a30*/  @P2 LDC R5, c[0x0][0x450] ;  /* 0x00011400ff052b82 */ /* 0x000e620000000800 */
[----:B--2---:R-:W-:-:S04]  /*9a40*/  IMAD.IADD R3, R3, 0x1, R88 ;  /* 0x0000000103037824 */ /* 0x004fc800078e0258 */
[----:B0-----:R-:W-:Y:S01]  /*9a50*/  @P2 IMAD.HI.U32 R0, R3, R0, RZ ;  /* 0x0000000003002227 */ /* 0x001fe200078e00ff */
[----:B------:R-:W-:Y:S02]  /*9a60*/  WARPGROUP.DEPBAR.LE gsb0, 0x0 ;  /* 0x00008000000079c5 */ /* 0x000fe40000010000 */
[----:B------:R-:W-:-:S06]  /*9a70*/  WARPGROUP.ARRIVE ;  /* 0x00000000000079c5 */ /* 0x000fcc0000000000 */
[----:B------:R-:W-:Y:S01]  /*9a80*/  HGMMA.64x128x16.F32.BF16 R24, gdesc[UR4], R24, gsb0 ;  /* 0x01e00000041879f0 */ /* 0x000fe20008001818 */
[----:B-1----:R-:W-:Y:S01]  /*9a90*/  @P2 SHF.R.U32.HI R3, RZ, R5, R0 ;  /* 0x00000005ff032219 */ /* 0x002fe20000011600 */
[----:B------:R-:W-:Y:S01]  /*9aa0*/  IMAD.MOV.U32 R5, RZ, RZ, -0x80 ;  /* 0xffffff80ff057424 */ /* 0x000fe200078e00ff */
[----:B------:R-:W-:Y:S01]  /*9ab0*/  ULDC.64 UR4, c[0x0][0x9e0] ;  /* 0x0002780000047ab9 */ /* 0x000fe20000000a00 */
[----:B------:R-:W-:Y:S02]  /*9ac0*/  ULDC UR6, c[0x0][0x9dc] ;  /* 0x0002770000067ab9 */ /* 0x000fe40000000800 */
[----:B------:R-:W0:Y:S01]  /*9ad0*/  SHFL.IDX PT, R15, R3, RZ, 0x1c1f ;  /* 0x001c1fff030f7589 */ /* 0x000e2200000e0000 */
[----:B------:R-:W-:Y:S01]  /*9ae0*/  IMAD R0, R92, R5, 0x80 ;  /* 0x000000805c007424 */ /* 0x000fe200078e0205 */
[----:B------:R-:W-:-:S03]  /*9af0*/  UISETP.GE.AND UP0, UPT, UR5, 0x1, UPT ;  /* 0x000000010500788c */ /* 0x000fc6000bf06270 */
[----:B------:R-:W-:Y:S02]  /*9b00*/  VIADD R5, R0, 0x1 ;  /* 0x0000000100057836 */ /* 0x000fe40000000000 */
[----:B------:R-:W-:Y:S01]  /*9b10*/  @!P1 VIADD R4, R7, 0x16840 ;  /* 0x0001684007049836 */ /* 0x000fe20000000000 */
[----:B------:R-:W-:Y:S01]  /*9b20*/  PLOP3.LUT P3, PT, PT, PT, UP0, 0x40, 0x0 ;  /* 0x000000000000781c */ /* 0x000fe20003f6e808 */
[----:B---3--:R-:W-:Y:S02]  /*9b30*/  IMAD R5, R21, -0x2, R5 ;  /* 0xfffffffe15057824 */ /* 0x008fe400078e0205 */
[----:B------:R-:W-:Y:S01]  /*9b40*/  IMAD.U32 R10, RZ, RZ, UR6 ;  /* 0x00000006ff0a7e24 */ /* 0x000fe2000f8e00ff */
[----:B------:R-:W-:Y:S01]  /*9b50*/  @!P1 PRMT R4, RZ, 0x654, R4 ;  /* 0x00000654ff049816 */ /* 0x000fe20000000004 */
[----:B----4-:R-:W-:Y:S01]  /*9b60*/  IMAD.IADD R7, R90, 0x1, R0 ;  /* 0x000000015a077824 */ /* 0x010fe200078e0200 */
[----:B------:R-:W-:Y:S02]  /*9b70*/  IADD3 R5, -R89, R5, R90 ;  /* 0x0000000559057210 */ /* 0x000fe40007ffe15a */
[----:B------:R-:W-:Y:S01]  /*9b80*/  LOP3.LUT R6, RZ, R10, RZ, 0x33, !PT ;  /* 0x0000000aff067212 */ /* 0x000fe200078e33ff */
[----:B------:R-:W-:-:S04]  /*9b90*/  IMAD R7, R21, -0x2, R7 ;  /* 0xfffffffe15077824 */ /* 0x000fc800078e0207 */
[----:B------:R-:W-:-:S04]  /*9ba0*/  IMAD.IADD R6, R5, 0x1, R6 ;  /* 0x0000000105067824 */ /* 0x000fc800078e0206 */
[----:B0-----:R-:W-:Y:S01]  /*9bb0*/  IMAD.IADD R11, R6, 0x1, R15 ;  /* 0x00000001060b7824 */ /* 0x001fe200078e020f */
[----:B------:R-:W-:Y:S02]  /*9bc0*/  WARPGROUP.DEPBAR.LE gsb0, 0x0 ;  /* 0x00008000000079c5 */ /* 0x000fe40000010000 */
[----:B------:R0:W-:Y:S02]  /*9bd0*/  @!P1 SYNCS.ARRIVE.TRANS64.RED.A1T0 RZ, [R4+URZ], RZ ;  /* 0x000000ff04ff99a7 */ /* 0x0001e4000810043f */
[----:B0-----:R-:W-:Y:S01]  /*9be0*/  VIADD R4, R5, UR4 ;  /* 0x0000000405047c36 */ /* 0x001fe20008000000 */
[----:B------:R-:W-:-:S04]  /*9bf0*/  LEA R5, R92, 0xffffff80, 0x7 ;  /* 0xffffff805c057811 */ /* 0x000fc800078e38ff */
[----:B------:R-:W-:Y:S01]  /*9c00*/  VIADDMNMX R14, R15, R4, R7, PT ;  /* 0x000000040f0e7246 */ /* 0x000fe20003800107 */
[----:B------:R-:W-:Y:S06]  /*9c10*/  @P3 BRA `(.L_x_1437) ;  /* 0x0000000000583947 */ /* 0x000fec0003800000 */
[----:B------:R-:W-:Y:S01]  /*9c20*/  IADD3 R20, -R89, R90, R15 ;  /* 0x0000005a59147210 */ /* 0x000fe20007ffe10f */
[----:B------:R-:W-:Y:S03]  /*9c30*/  BSSY B0, `(.L_x_1438) ;  /* 0x0000010000007945 */ /* 0x000fe60003800000 */
        /* <DEDUP_REMOVED lines=10> */
.L_x_1439:
[----:B------:R-:W-:-:S06]  /*9ce0*/  UISETP.NE.AND UP1, UPT, UR5, 0x1, UPT ;  /* 0x000000010500788c */ /* 0x000fcc000bf25270 */
[----:B------:R-:W-:-:S05]  /*9cf0*/  PLOP3.LUT P3, PT, PT, PT, UP1, 0x80, 0x0 ;  /* 0x000000000000781c */ /* 0x000fca0003f6f018 */
[----:B------:R-:W-:-:S08]  /*9d00*/  @UP1 ULDC.64 UR6, c[0x0][0x9e8] ;  /* 0x00027a0000061ab9 */ /* 0x000fd00000000a00 */
[----:B------:R-:W-:-:S05]  /*9d10*/  @P3 IMAD.HI.U32 R15, R20, UR6, RZ ;  /* 0x00000006140f3c27 */ /* 0x000fca000f8e00ff */
[----:B------:R-:W-:-:S07]  /*9d20*/  @P3 SHF.R.U32.HI R20, RZ, UR7, R15 ;  /* 0x00000007ff143c19 */ /* 0x000fce000801160f */
.L_x_1440:
[----:B------:R-:W-:Y:S05]  /*9d30*/  BSYNC B0 ;  /* 0x0000000000007941 */ /* 0x000fea0003800000 */
.L_x_1438:
[----:B------:R-:W-:-:S04]  /*9d40*/  IMAD R20, R20, UR5, -R5 ;  /* 0x0000000514147c24 */ /* 0x000fc8000f8e0a05 */
[----:B------:R-:W-:-:S05]  /*9d50*/  IMAD R20, R21, -0x2, R20 ;  /* 0xfffffffe15147824 */ /* 0x000fca00078e0214 */
[----:B------:R-:W-:Y:S02]  /*9d60*/  VIMNMX R11, R11, R20, !PT ;  /* 0x000000140b0b7248 */ /* 0x000fe40007fe0100 */
[----:B------:R-:W-:-:S07]  /*9d70*/  VIADDMNMX R14, R20, UR5, R14, PT ;  /* 0x00000005140e7c46 */ /* 0x000fce000b80010e */
.L_x_1437:
[----:B------:R-:W2:Y:S01]  /*9d80*/  LDL.LU R15, [R1] ;  /* 0x00000000010f7983 */ /* 0x000ea20000300800 */
[C---:B------:R-:W-:Y:S02]  /*9d90*/  ISETP.GE.AND P3, PT, R0.reuse, 0x2, PT ;  /* 0x000000020000780c */ /* 0x040fe40003f66270 */
[----:B------:R-:W-:Y:S01]  /*9da0*/  ISETP.GE.AND P5, PT, R0, 0x9, PT ;  /* 0x000000090000780c */ /* 0x000fe20003fa6270 */
[----:B------:R-:W0:Y:S01]  /*9db0*/  SHFL.IDX PT, R3, R3, 0x1, 0x1c1f ;  /* 0x003c1f0003037f89 */ /* 0x000e2200000e0000 */
        /* <DEDUP_REMOVED lines=8> */
[----:B------:R-:W-:Y:S02]  /*9e40*/  ISETP.GE.AND P5, PT, R0, 0xa, PT ;  /* 0x0000000a0000780c */ /* 0x000fe40003fa6270 */
[----:B------:R-:W-:Y:S02]  /*9e50*/  LOP3.LUT R15, R15, 0xfffffffb, RZ, 0xc0, !PT ;  /* 0xfffffffb0f0f7812 */ /* 0x000fe400078ec0ff */
[----:B------:R-:W-:-:S04]  /*9e60*/  ISETP.GT.AND P4, PT, R11, 0x9, !P5 ;  /* 0x000000090b00780c */ /* 0x000fc80006f84270 */
[----:B------:R-:W-:-:S04]  /*9e70*/  ISETP.LT.OR P4, PT, R14, 0xa, P4 ;  /* 0x0000000a0e00780c */ /* 0x000fc80002781670 */
[----:B------:R-:W-:Y:S02]  /*9e80*/  FSEL R29, R29, -INF , !P4 ;  /* 0xff8000001d1d7808 */ /* 0x000fe40006000000 */
        /* <DEDUP_REMOVED lines=167> */
[----:B0-----:R-:W-:Y:S01]  /*a900*/  VIADDMNMX R0, R3, R4, R7, PT ;  /* 0x0000000403007246 */ /* 0x001fe20003800107 */
[----:B------:R-:W-:-:S10]  /*a910*/  IMAD.IADD R4, R6, 0x1, R3 ;  /* 0x0000000106047824 */ /* 0x000fd400078e0203 */
[----:B------:R-:W-:Y:S02]  /*a920*/  @P6 LOP3.LUT R15, R15, 0x10000000, RZ, 0xfc, !PT ;  /* 0x100000000f0f6812 */ /* 0x000fe400078efcff */
[----:B------:R-:W-:-:S03]  /*a930*/  ISETP.GT.AND P6, PT, R11, 0x79, !P6 ;  /* 0x000000790b00780c */ /* 0x000fc600077c4270 */
[----:B------:R0:W-:Y:S01]  /*a940*/  STL [R1], R15 ;  /* 0x0000000f01007387 */ /* 0x0001e20000100800 */
[----:B------:R-:W-:-:S04]  /*a950*/  ISETP.LT.OR P6, PT, R14, 0x7a, P6 ;  /* 0x0000007a0e00780c */ /* 0x000fc800037c1670 */
[----:B------:R-:W-:Y:S02]  /*a960*/  FSEL R85, R85, -INF , !P6 ;  /* 0xff80000055557808 */ /* 0x000fe40007000000 */
[----:B------:R-:W-:-:S13]  /*a970*/  PLOP3.LUT P6, PT, PT, PT, UP0, 0x40, 0x0 ;  /* 0x000000000000781c */ /* 0x000fda0003fce808 */
[----:B0-----:R-:W-:Y:S05]  /*a980*/  @P6 BRA `(.L_x_1441) ;  /* 0x0000000000606947 */ /* 0x001fea0003800000 */
        /* <DEDUP_REMOVED lines=13> */
.L_x_1443:
[----:B------:R-:W-:-:S06]  /*aa60*/  UISETP.NE.AND UP1, UPT, UR5, 0x1, UPT ;  /* 0x000000010500788c */ /* 0x000fcc000bf25270 */
[----:B------:R-:W-:-:S05]  /*aa70*/  PLOP3.LUT P6, PT, PT, PT, UP1, 0x80, 0x0 ;  /* 0x000000000000781c */ /* 0x000fca0003fcf018 */
[----:B------:R-:W-:-:S08]  /*aa80*/  @UP1 ULDC.64 UR6, c[0x0][0x9e8] ;  /* 0x00027a0000061ab9 */ /* 0x000fd00000000a00 */
[----:B------:R-:W-:Y:S01]  /*aa90*/  @P6 IMAD.HI.U32 R3, R6, UR6, RZ ;  /* 0x0000000606036c27 */ /* 0x000fe2000f8e00ff */
[----:B------:R-:W-:-:S13]  /*aaa0*/  PLOP3.LUT P6, PT, PT, PT, UP1, 0x80, 0x0 ;  /* 0x000000000000781c */ /* 0x000fda0003fcf018 */
[----:B------:R-:W-:-:S07]  /*aab0*/  @P6 SHF.R.U32.HI R6, RZ, UR7, R3 ;  /* 0x00000007ff066c19 */ /* 0x000fce0008011603 */
.L_x_1444:
[----:B------:R-:W-:Y:S05]  /*aac0*/  BSYNC B0 ;  /* 0x0000000000007941 */ /* 0x000fea0003800000 */
.L_x_1442:
[----:B------:R-:W-:-:S04]  /*aad0*/  IMAD R5, R6, UR5, -R5 ;  /* 0x0000000506057c24 */ /* 0x000fc8000f8e0a05 */
[----:B------:R-:W-:-:S05]  /*aae0*/  IMAD R5, R21, -0x2, R5 ;  /* 0xfffffffe15057824 */ /* 0x000fca00078e0205 */
[----:B------:R-:W-:Y:S02]  /*aaf0*/  VIMNMX R4, R4, R5, !PT ;  /* 0x0000000504047248 */ /* 0x000fe40007fe0100 */
[----:B------:R-:W-:-:S07]  /*ab00*/  VIADDMNMX R0, R5, UR5, R0, PT ;  /* 0x0000000505007c46 */ /* 0x000fce000b800100 */
.L_x_1441:
[----:B------:R-:W-:Y:S01]  /*ab10*/  ISETP.GT.AND P3, PT, R4, 0x1, !P3 ;  /* 0x000000010400780c */ /* 0x000fe20005f64270 */
[----:B------:R-:W-:Y:S01]  /*ab20*/  ULDC UR41, c[0x0][0x988] ;  /* 0x0002620000297ab9 */ /* 0x000fe20000000800 */
[----:B------:R-:W-:Y:S02]  /*ab30*/  LOP3.LUT P6, RZ, R15, 0x2000000, RZ, 0xc0, !PT ;  /* 0x020000000fff7812 */ /* 0x000fe400078cc0ff */
        /* <DEDUP_REMOVED lines=31> */
[----:B------:R-:W-:Y:S02]  /*ad30*/  ISETP.GT.AND P3, PT, R4, 0x18, !P6 ;  /* 0x000000180400780c */ /* 0x000fe40007764270 */
[----:B------:R-:W-:Y:S02]  /*ad40*/  LOP3.LUT P6, RZ, R15, 0x4000, RZ, 0xc0, !PT ;  /* 0x000040000fff7812 */ /* 0x000fe400078cc0ff */
        /* <DEDUP_REMOVED lines=43> */
[----:B------:R-:W-:Y:S01]  /*b000*/  ISETP.GT.AND P4, PT, R4, 0x71, !P4 ;  /* 0x000000710400780c */ /* 0x000fe20006784270 */
[----:B------:R-:W0:Y:S01]  /*b010*/  SHFL.BFLY PT, R6, R5, 0x2, 0x1f ;  /* 0x0c401f0005067f89 */ /* 0x000e2200000e0000 */
[----:B------:R-:W-:Y:S02]  /*b020*/  FSEL R50, R50, -INF , !P3 ;  /* 0xff80000032327808 */ /* 0x000fe40005800000 */
[----:B------:R-:W-:Y:S02]  /*b030*/  LOP3.LUT P3, RZ, R15, 0x40000, RZ, 0xc0, !PT ;  /* 0x000400000fff7812 */ /* 0x000fe4000786c0ff */
[C---:B------:R-:W-:Y:S02]  /*b040*/  ISETP.GT.AND P5, PT, R4.reuse, 0x78, !P5 ;  /* 0x000000780400780c */ /* 0x040fe40006fa4270 */
[----:B------:R-:W-:Y:S02]  /*b050*/  ISETP.GT.AND P3, PT, R4, 0x31, !P3 ;  /* 0x000000310400780c */ /* 0x000fe40005f64270 */
[----:B------:R-:W-:-:S02]  /*b060*/  ISETP.LT.OR P4, PT, R0, 0x72, P4 ;  /* 0x000000720000780c */ /* 0x000fc40002781670 */
[C---:B------:R-:W-:Y:S02]  /*b070*/  ISETP.LT.OR P3, PT, R0.reuse, 0x32, P3 ;  /* 0x000000320000780c */ /* 0x040fe40001f61670 */
[----:B------:R-:W-:Y:S02]  /*b080*/  ISETP.LT.OR P5, PT, R0, 0x79, P5 ;  /* 0x000000790000780c */ /* 0x000fe40002fa1670 */
[----:B------:R-:W-:Y:S02]  /*b090*/  FSEL R51, R51, -INF , !P3 ;  /* 0xff80000033337808 */ /* 0x000fe40005800000 */
[----:B------:R-:W-:Y:S02]  /*b0a0*/  LOP3.LUT P3, RZ, R15, 0x20000, RZ, 0xc0, !PT ;  /* 0x000200000fff7812 */ /* 0x000fe4000786c0ff */
[----:B------:R-:W-:Y:S02]  /*b0b0*/  FSEL R83, R83, -INF , !P4 ;  /* 0xff80000053537808 */ /* 0x000fe40006000000 */
[----:B------:R-:W-:-:S02]  /*b0c0*/  ISETP.GT.AND P3, PT, R4, 0x38, !P3 ;  /* 0x000000380400780c */ /* 0x000fc40005f64270 */
[----:B------:R-:W-:Y:S02]  /*b0d0*/  FSEL R86, R86, -INF , !P5 ;  /* 0xff80000056567808 */ /* 0x000fe40006800000 */
[----:B------:R-:W-:Y:S02]  /*b0e0*/  ISETP.LT.OR P3, PT, R0, 0x39, P3 ;  /* 0x000000390000780c */ /* 0x000fe40001f61670 */
[----:B0-----:R-:W-:Y:S02]  /*b0f0*/  FMNMX.FTZ R7, R5, R6, !PT ;  /* 0x0000000605077209 */ /* 0x001fe40007810000 */
[----:B------:R-:W-:Y:S02]  /*b100*/  FSEL R54, R54, -INF , !P3 ;  /* 0xff80000036367808 */ /* 0x000fe40005800000 */
[----:B------:R-:W-:Y:S01]  /*b110*/  LOP3.LUT P3, RZ, R15, 0x10000, RZ, 0xc0, !PT ;  /* 0x000100000fff7812 */ /* 0x000fe2000786c0ff */
[----:B------:R-:W0:Y:S03]  /*b120*/  SHFL.BFLY PT, R6, R7, 0x1, 0x1f ;  /* 0x0c201f0007067f89 */ /* 0x000e2600000e0000 */
[----:B------:R-:W-:-:S04]  /*b130*/  ISETP.GT.AND P3, PT, R4, 0x39, !P3 ;  /* 0x000000390400780c */ /* 0x000fc80005f64270 */
[----:B------:R-:W-:-:S04]  /*b140*/  ISETP.LT.OR P3, PT, R0, 0x3a, P3 ;  /* 0x0000003a0000780c */ /* 0x000fc80001f61670 */
[----:B------:R-:W-:Y:S02]  /*b150*/  FSEL R55, R55, -INF , !P3 ;  /* 0xff80000037377808 */ /* 0x000fe40005800000 */
[----:B------:R-:W-:-:S04]  /*b160*/  LOP3.LUT P3, RZ, R15, 0x8000, RZ, 0xc0, !PT ;  /* 0x000080000fff7812 */ /* 0x000fc8000786c0ff */
[----:B------:R-:W-:-:S04]  /*b170*/  ISETP.GT.AND P3, PT, R4, 0x40, !P3 ;  /* 0x000000400400780c */ /* 0x000fc80005f64270 */
[----:B------:R-:W-:Y:S02]  /*b180*/  ISETP.LT.OR P3, PT, R0, 0x41, P3 ;  /* 0x000000410000780c */ /* 0x000fe40001f61670 */
[----:B0-----:R-:W-:Y:S02]  /*b190*/  FMNMX.FTZ R3, R7, R6, !PT ;  /* 0x0000000607037209 */ /* 0x001fe40007810000 */
[----:B------:R-:W-:Y:S02]  /*b1a0*/  FSEL R58, R58, -INF , !P3 ;  /* 0xff8000003a3a7808 */ /* 0x000fe40005800000 */
[----:B------:R-:W-:Y:S01]  /*b1b0*/  ISETP.GT.AND P3, PT, R4, 0x41, !P6 ;  /* 0x000000410400780c */ /* 0x000fe20007764270 */
[----:B------:R-:W-:Y:S01]  /*b1c0*/  FMUL.FTZ R6, R3, UR41 ;  /* 0x0000002903067c20 */ /* 0x000fe20008410000 */
[----:B------:R-:W-:Y:S02]  /*b1d0*/  LOP3.LUT P6, RZ, R15, 0x8, RZ, 0xc0, !PT ;  /* 0x000000080fff7812 */ /* 0x000fe400078cc0ff */
        /* <DEDUP_REMOVED lines=54> */
[--C-:B------:R-:W-:Y:S01]  /*b540*/  FFMA.FTZ R37, R37, UR41, -R6.reuse ;  /* 0x0000002925257c23 */ /* 0x100fe20008010806 */
[----:B------:R-:W-:Y:S01]  /*b550*/  FSEL R26, R26, -INF , !P3 ;  /* 0xff8000001a1a7808 */ /* 0x000fe20005800000 */
[--C-:B------:R-:W-:Y:S01]  /*b560*/  FFMA.FTZ R41, R41, UR41, -R6.reuse ;  /* 0x0000002929297c23 */ /* 0x100fe20008010806 */
[----:B------:R-:W-:Y:S01]  /*b570*/  ISETP.GT.AND P3, PT, R4, 0x79, !P6 ;  /* 0x000000790400780c */ /* 0x000fe20007764270 */
        /* <DEDUP_REMOVED lines=24> */
[----:B------:R-:W0:Y:S01]  /*b700*/  MUFU.EX2 R148, R148 ;  /* 0x0000009400947308 */ /* 0x000e220000000800 */
        /* <DEDUP_REMOVED lines=9> */
[----:B------:R-:W-:Y:S01]  /*b7a0*/  FFMA.FTZ R122, R84, UR41, -R6 ;  /* 0x00000029547a7c23 */ /* 0x000fe20008010806 */
[----:B------:R-:W1:Y:S02]  /*b7b0*/  @P2 LDC R44, c[0x0][0x450] ;  /* 0x00011400ff2c2b82 */ /* 0x000e640000000800 */
[----:B------:R-:W-:-:S03]  /*b7c0*/  FMNMX.FTZ R14, R46, R21, !PT ;  /* 0x000000152e0e7209 */ /* 0x000fc60007810000 */
[----:B------:R-:W2:Y:S01]  /*b7d0*/  MUFU.EX2 R150, R150 ;  /* 0x0000009600967308 */ /* 0x000ea20000000800 */
[----:B------:R-:W-:-:S04]  /*b7e0*/  FMNMX.FTZ R21, R47, R14, !PT ;  /* 0x0000000e2f157209 */ /* 0x000fc80007810000 */
[----:B------:R-:W-:-:S03]  /*b7f0*/  FMNMX.FTZ R14, R50, R21, !PT ;  /* 0x00000015320e7209 */ /* 0x000fc60007810000 */
[----:B------:R-:W-:Y:S01]  /*b800*/  MUFU.EX2 R21, R41 ;  /* 0x0000002900157308 */ /* 0x000fe20000000800 */
[----:B------:R-:W-:-:S04]  /*b810*/  FMNMX.FTZ R25, R51, R14, !PT ;  /* 0x0000000e33197209 */ /* 0x000fc80007810000 */
[----:B------:R-:W-:-:S03]  /*b820*/  FMNMX.FTZ R14, R54, R25, !PT ;  /* 0x00000019360e7209 */ /* 0x000fc60007810000 */
[----:B------:R-:W3:Y:S01]  /*b830*/  MUFU.EX2 R7, R7 ;  /* 0x0000000700077308 */ /* 0x000ee20000000800 */
[----:B------:R-:W-:-:S04]  /*b840*/  FMNMX.FTZ R25, R55, R14, !PT ;  /* 0x0000000e37197209 */ /* 0x000fc80007810000 */
[----:B------:R-:W-:-:S03]  /*b850*/  FMNMX.FTZ R14, R58, R25, !PT ;  /* 0x000000193a0e7209 */ /* 0x000fc60007810000 */
[----:B------:R4:W-:Y:S01]  /*b860*/  MUFU.EX2 R25, R45 ;  /* 0x0000002d00197308 */ /* 0x0009e20000000800 */
[----:B------:R-:W-:-:S04]  /*b870*/  FMNMX.FTZ R29, R59, R14, !PT ;  /* 0x0000000e3b1d7209 */ /* 0x000fc80007810000 */
[----:B------:R-:W-:-:S03]  /*b880*/  FMNMX.FTZ R14, R62, R29, !PT ;  /* 0x0000001d3e0e7209 */ /* 0x000fc60007810000 */
[----:B------:R-:W5:Y:S01]  /*b890*/  MUFU.EX2 R144, R144 ;  /* 0x0000009000907308 */ /* 0x000f620000000800 */
[----:B------:R-:W-:Y:S01]  /*b8a0*/  FMNMX.FTZ R29, R63, R14, !PT ;  /* 0x0000000e3f1d7209 */ /* 0x000fe20007810000 */
[----:B----4-:R-:W-:-:S03]  /*b8b0*/  FFMA.FTZ R45, R65, UR41, -R6 ;  /* 0x00000029412d7c23 */ /* 0x010fc60008010806 */
[----:B------:R-:W-:-:S03]  /*b8c0*/  FMNMX.FTZ R14, R66, R29, !PT ;  /* 0x0000001d420e7209 */ /* 0x000fc60007810000 */
[----:B------:R4:W-:Y:S01]  /*b8d0*/  MUFU.EX2 R29, R49 ;  /* 0x00000031001d7308 */ /* 0x0009e20000000800 */
[----:B------:R-:W-:-:S04]  /*b8e0*/  FMNMX.FTZ R33, R67, R14, !PT ;  /* 0x0000000e43217209 */ /* 0x000fc80007810000 */
[----:B------:R-:W-:-:S03]  /*b8f0*/  FMNMX.FTZ R14, R70, R33, !PT ;  /* 0x00000021460e7209 */ /* 0x000fc60007810000 */
[----:B------:R-:W1:Y:S01]  /*b900*/  MUFU.EX2 R146, R146 ;  /* 0x0000009200927308 */ /* 0x000e620000000800 */
[----:B------:R-:W-:Y:S01]  /*b910*/  FMNMX.FTZ R33, R71, R14, !PT ;  /* 0x0000000e47217209 */ /* 0x000fe20007810000 */
[----:B----4-:R-:W-:-:S03]  /*b920*/  FFMA.FTZ R49, R69, UR41, -R6 ;  /* 0x0000002945317c23 */ /* 0x010fc60008010806 */
[----:B------:R-:W-:-:S03]  /*b930*/  FMNMX.FTZ R14, R74, R33, !PT ;  /* 0x000000214a0e7209 */ /* 0x000fc60007810000 */
[----:B------:R-:W-:Y:S01]  /*b940*/  MUFU.EX2 R33, R53 ;  /* 0x0000003500217308 */ /* 0x000fe20000000800 */
[----:B------:R-:W-:-:S04]  /*b950*/  FMNMX.FTZ R37, R75, R14, !PT ;  /* 0x0000000e4b257209 */ /* 0x000fc80007810000 */
[----:B------:R-:W-:-:S03]  /*b960*/  FMNMX.FTZ R14, R78, R37, !PT ;  /* 0x000000254e0e7209 */ /* 0x000fc60007810000 */
[----:B------:R-:W-:Y:S01]  /*b970*/  MUFU.EX2 R140, R140 ;  /* 0x0000008c008c7308 */ /* 0x000fe20000000800 */
[----:B------:R-:W-:-:S04]  /*b980*/  FMNMX.FTZ R37, R79, R14, !PT ;  /* 0x0000000e4f257209 */ /* 0x000fc80007810000 */
[----:B------:R-:W-:-:S03]  /*b990*/  FMNMX.FTZ R4, R82, R37, !PT ;  /* 0x0000002552047209 */ /* 0x000fc60007810000 */
[----:B------:R4:W-:Y:S01]  /*b9a0*/  MUFU.EX2 R37, R57 ;  /* 0x0000003900257308 */ /* 0x0009e20000000800 */
[----:B------:R-:W-:-:S04]  /*b9b0*/  FMNMX.FTZ R41, R83, R4, !PT ;  /* 0x0000000453297209 */ /* 0x000fc80007810000 */
[----:B------:R-:W-:Y:S01]  /*b9c0*/  FMNMX.FTZ R0, R86, R41, !PT ;  /* 0x0000002956007209 */ /* 0x000fe20007810000 */
[--C-:B------:R-:W-:Y:S01]  /*b9d0*/  FFMA.FTZ R41, R61, UR41, -R6.reuse ;  /* 0x000000293d297c23 */ /* 0x100fe20008010806 */
[--C-:B------:R-:W-:Y:S01]  /*b9e0*/  FFMA.FTZ R61, R81, UR41, -R6.reuse ;  /* 0x00000029513d7c23 */ /* 0x100fe20008010806 */
[----:B------:R-:W-:Y:S01]  /*b9f0*/  MUFU.EX2 R142, R142 ;  /* 0x0000008e008e7308 */ /* 0x000fe20000000800 */
[----:B------:R-:W-:Y:S01]  /*ba00*/  FMNMX.FTZ R0, R87, R0, !PT ;  /* 0x0000000057007209 */ /* 0x000fe20007810000 */
[----:B----4-:R-:W-:-:S04]  /*ba10*/  FFMA.FTZ R57, R77, UR41, -R6 ;  /* 0x000000294d397c23 */ /* 0x010fc80008010806 */
[----:B------:R-:W4:Y:S02]  /*ba20*/  SHFL.BFLY PT, R53, R0, 0x2, 0x1f ;  /* 0x0c401f0000357f89 */ /* 0x000f2400000e0000 */
[----:B------:R-:W-:Y:S08]  /*ba30*/  MUFU.EX2 R136, R136 ;  /* 0x0000008800887308 */ /* 0x000ff00000000800 */
[----:B------:R-:W-:Y:S08]  /*ba40*/  MUFU.EX2 R138, R138 ;  /* 0x0000008a008a7308 */ /* 0x000ff00000000800 */
[----:B------:R-:W-:Y:S01]  /*ba50*/  MUFU.EX2 R132, R132 ;  /* 0x0000008400847308 */ /* 0x000fe20000000800 */
[----:B----4-:R-:W-:Y:S01]  /*ba60*/  FMNMX.FTZ R4, R0, R53, !PT ;  /* 0x0000003500047209 */ /* 0x010fe20007810000 */
[----:B------:R-:W-:-:S06]  /*ba70*/  FFMA.FTZ R53, R73, UR41, -R6 ;  /* 0x0000002949357c23 */ /* 0x000fcc0008010806 */
[----:B------:R-:W-:Y:S01]  /*ba80*/  MUFU.EX2 R134, R134 ;  /* 0x0000008600867308 */ /* 0x000fe20000000800 */
[----:B------:R-:W4:Y:S07]  /*ba90*/  SHFL.BFLY PT, R65, R4, 0x1, 0x1f ;  /* 0x0c201f0004417f89 */ /* 0x000f2e00000e0000 */
[----:B------:R-:W-:Y:S08]  /*baa0*/  MUFU.EX2 R41, R41 ;  /* 0x0000002900297308 */ /* 0x000ff00000000800 */
[----:B------:R-:W-:Y:S08]  /*bab0*/  MUFU.EX2 R128, R128 ;  /* 0x0000008000807308 */ /* 0x000ff00000000800 */
[----:B------:R-:W-:Y:S01]  /*bac0*/  MUFU.EX2 R45, R45 ;  /* 0x0000002d002d7308 */ /* 0x000fe20000000800 */
[----:B----4-:R-:W-:Y:S01]  /*bad0*/  FMNMX.FTZ R0, R4, R65, !PT ;  /* 0x0000004104007209 */ /* 0x010fe20007810000 */
        /* <DEDUP_REMOVED lines=10> */
[----:B0-----:R-:W-:Y:S01]  /*bb80*/  FADD.FTZ R27, R148, R5 ;  /* 0x00000005941b7221 */ /* 0x001fe20000010000 */
[--C-:B------:R-:W-:Y:S01]  /*bb90*/  FFMA.FTZ R14, R31, UR41, -R6.reuse ;  /* 0x000000291f0e7c23 */ /* 0x100fe20008010806 */
[--C-:B------:R-:W-:Y:S01]  /*bba0*/  FFMA.FTZ R145, R34, UR41, -R6.reuse ;  /* 0x0000002922917c23 */ /* 0x100fe20008010806 */
[--C-:B------:R-:W-:Y:S01]  /*bbb0*/  FFMA.FTZ R20, R35, UR41, -R6.reuse ;  /* 0x0000002923147c23 */ /* 0x100fe20008010806 */
[----:B------:R-:W-:Y:S01]  /*bbc0*/  MUFU.EX2 R149, R149 ;  /* 0x0000009500957308 */ /* 0x000fe20000000800 */
[----:B--2---:R-:W-:Y:S01]  /*bbd0*/  FADD.FTZ R34, R150, R27 ;  /* 0x0000001b96227221 */ /* 0x004fe20000010000 */
[--C-:B------:R-:W-:Y:S01]  /*bbe0*/  FFMA.FTZ R147, R38, UR41, -R6.reuse ;  /* 0x0000002926937c23 */ /* 0x100fe20008010806 */
[----:B------:R-:W-:Y:S01]  /*bbf0*/  FFMA.FTZ R24, R39, UR41, -R6 ;  /* 0x0000002927187c23 */ /* 0x000fe20008010806 */
[----:B------:R-:W0:Y:S01]  /*bc00*/  @P2 LDC R35, c[0x0][0x44c] ;  /* 0x00011300ff232b82 */ /* 0x000e220000000800 */
[----:B---3--:R-:W-:Y:S01]  /*bc10*/  FADD.FTZ R27, R7, R34 ;  /* 0x00000022071b7221 */ /* 0x008fe20000010000 */
[--C-:B------:R-:W-:Y:S01]  /*bc20*/  FFMA.FTZ R141, R42, UR41, -R6.reuse ;  /* 0x000000292a8d7c23 */ /* 0x100fe20008010806 */
[--C-:B------:R-:W-:Y:S01]  /*bc30*/  FFMA.FTZ R26, R43, UR41, -R6.reuse ;  /* 0x000000292b1a7c23 */ /* 0x100fe20008010806 */
[----:B------:R-:W2:Y:S01]  /*bc40*/  MUFU.EX2 R4, R4 ;  /* 0x0000000400047308 */ /* 0x000ea20000000800 */
[----:B-----5:R-:W-:Y:S01]  /*bc50*/  FADD.FTZ R36, R144, R27 ;  /* 0x0000001b90247221 */ /* 0x020fe20000010000 */
[--C-:B------:R-:W-:Y:S01]  /*bc60*/  FFMA.FTZ R143, R46, UR41, -R6.reuse ;  /* 0x000000292e8f7c23 */ /* 0x100fe20008010806 */
[--C-:B------:R-:W-:Y:S01]  /*bc70*/  FFMA.FTZ R28, R47, UR41, -R6.reuse ;  /* 0x000000292f1c7c23 */ /* 0x100fe20008010806 */
[----:B------:R-:W-:Y:S01]  /*bc80*/  FFMA.FTZ R137, R50, UR41, -R6 ;  /* 0x0000002932897c23 */ /* 0x000fe20008010806 */
[----:B------:R-:W-:Y:S01]  /*bc90*/  FADD.FTZ R27, R11, R36 ;  /* 0x000000240b1b7221 */ /* 0x000fe20000010000 */
[--C-:B------:R-:W-:Y:S01]  /*bca0*/  FFMA.FTZ R30, R51, UR41, -R6.reuse ;  /* 0x00000029331e7c23 */ /* 0x100fe20008010806 */
[----:B------:R-:W-:Y:S01]  /*bcb0*/  FFMA.FTZ R139, R54, UR41, -R6 ;  /* 0x00000029368b7c23 */ /* 0x000fe20008010806 */
[----:B------:R-:W3:Y:S01]  /*bcc0*/  MUFU.EX2 R151, R151 ;  /* 0x0000009700977308 */ /* 0x000ee20000000800 */
[----:B-1----:R-:W-:Y:S01]  /*bcd0*/  FADD.FTZ R36, R146, R27 ;  /* 0x0000001b92247221 */ /* 0x002fe20000010000 */
[----:B------:R-:W-:-:S02]  /*bce0*/  IMAD.MOV.U32 R50, RZ, RZ, R88 ;  /* 0x000000ffff327224 */ /* 0x000fc400078e0058 */
[--C-:B------:R-:W-:Y:S01]  /*bcf0*/  FFMA.FTZ R32, R55, UR41, -R6.reuse ;  /* 0x0000002937207c23 */ /* 0x100fe20008010806 */
[----:B------:R-:W-:Y:S01]  /*bd00*/  FFMA.FTZ R133, R58, UR41, -R6 ;  /* 0x000000293a857c23 */ /* 0x000fe20008010806 */
[----:B------:R-:W-:Y:S01]  /*bd10*/  FADD.FTZ R31, R15, R36 ;  /* 0x000000240f1f7221 */ /* 0x000fe20000010000 */
[--C-:B------:R-:W-:Y:S01]  /*bd20*/  FFMA.FTZ R34, R59, UR41, -R6.reuse ;  /* 0x000000293b227c23 */ /* 0x100fe20008010806 */
[----:B------:R-:W-:Y:S01]  /*bd30*/  FFMA.FTZ R135, R62, UR41, -R6 ;  /* 0x000000293e877c23 */ /* 0x000fe20008010806 */
[----:B------:R-:W1:Y:S01]  /*bd40*/  MUFU.EX2 R14, R14 ;  /* 0x0000000e000e7308 */ /* 0x000e620000000800 */
[----:B--2---:R-:W-:Y:S01]  /*bd50*/  FADD.FTZ R38, R149, R4 ;  /* 0x0000000495267221 */ /* 0x004fe20000010000 */
[----:B------:R-:W-:Y:S01]  /*bd60*/  FADD.FTZ R40, R140, R31 ;  /* 0x0000001f8c287221 */ /* 0x000fe20000010000 */
[----:B------:R-:W-:Y:S01]  /*bd70*/  FFMA.FTZ R36, R63, UR41, -R6 ;  /* 0x000000293f247c23 */ /* 0x000fe20008010806 */
[----:B0-----:R-:W-:-:S04]  /*bd80*/  @P2 IMAD.HI.U32 R35, R88, R35, RZ ;  /* 0x0000002358232227 */ /* 0x001fc800078e00ff */
[----:B------:R-:W-:Y:S01]  /*bd90*/  FFMA.FTZ R129, R66, UR41, -R6 ;  /* 0x0000002942817c23 */ /* 0x000fe20008010806 */
[----:B------:R-:W-:Y:S01]  /*bda0*/  FADD.FTZ R31, R21, R40 ;  /* 0x00000028151f7221 */ /* 0x000fe20000010000 */
[----:B------:R-:W-:Y:S01]  /*bdb0*/  FFMA.FTZ R131, R70, UR41, -R6 ;  /* 0x0000002946837c23 */ /* 0x000fe20008010806 */
[----:B------:R-:W0:Y:S01]  /*bdc0*/  MUFU.EX2 R145, R145 ;  /* 0x0000009100917308 */ /* 0x000e220000000800 */
[----:B---3--:R-:W-:Y:S01]  /*bdd0*/  FADD.FTZ R27, R151, R38 ;  /* 0x00000026971b7221 */ /* 0x008fe20000010000 */
[----:B------:R-:W-:Y:S01]  /*bde0*/  @P2 SHF.R.U32.HI R50, RZ, R44, R35 ;  /* 0x0000002cff322219 */ /* 0x000fe20000011623 */
[--C-:B------:R-:W-:Y:S01]  /*bdf0*/  FFMA.FTZ R125, R74, UR41, -R6.reuse ;  /* 0x000000294a7d7c23 */ /* 0x100fe20008010806 */
[--C-:B------:R-:W-:Y:S01]  /*be00*/  FFMA.FTZ R127, R78, UR41, -R6.reuse ;  /* 0x000000294e7f7c23 */ /* 0x100fe20008010806 */
[--C-:B------:R-:W-:Y:S01]  /*be10*/  FFMA.FTZ R82, R82, UR41, -R6.reuse ;  /* 0x0000002952527c23 */ /* 0x100fe20008010806 */
[--C-:B------:R-:W-:Y:S01]  /*be20*/  FFMA.FTZ R83, R83, UR41, -R6.reuse ;  /* 0x0000002953537c23 */ /* 0x100fe20008010806 */
[--C-:B------:R-:W-:Y:S01]  /*be30*/  FFMA.FTZ R86, R86, UR41, -R6.reuse ;  /* 0x0000002956567c23 */ /* 0x100fe20008010806 */
[----:B------:R-:W2:Y:S01]  /*be40*/  MUFU.EX2 R20, R20 ;  /* 0x0000001400147308 */ /* 0x000ea20000000800 */
[----:B-1----:R-:W-:Y:S01]  /*be50*/  FADD.FTZ R38, R14, R27 ;  /* 0x0000001b0e267221 */ /* 0x002fe20000010000 */
[----:B------:R-:W-:Y:S01]  /*be60*/  FFMA.FTZ R87, R87, UR41, -R6 ;  /* 0x0000002957577c23 */ /* 0x000fe20008010806 */
[----:B------:R-:W-:Y:S01]  /*be70*/  F2FP.BF16.F32.PACK_AB R148, R5, R148 ;  /* 0x000000940594723e */ /* 0x000fe200000010ff */
[----:B------:R-:W-:Y:S01]  /*be80*/  IMAD.IADD R93, R93, 0x1, R50 ;  /* 0x000000015d5d7824 */ /* 0x000fe200078e0232 */
[----:B------:R-:W-:-:S02]  /*be90*/  F2FP.BF16.F32.PACK_AB R150, R7, R150 ;  /* 0x000000960796723e */ /* 0x000fc400000010ff */
[----:B------:R-:W-:Y:S01]  /*bea0*/  F2FP.BF16.F32.PACK_AB R149, R4, R149 ;  /* 0x000000950495723e */ /* 0x000fe200000010ff */
[----:B------:R-:W1:Y:S01]  /*beb0*/  MUFU.EX2 R147, R147 ;  /* 0x0000009300937308 */ /* 0x000e620000000800 */
[----:B0-----:R-:W-:Y:S01]  /*bec0*/  FADD.FTZ R27, R145, R38 ;  /* 0x00000026911b7221 */ /* 0x001fe20000010000 */
[----:B------:R-:W-:Y:S01]  /*bed0*/  FADD.FTZ R38, R142, R31 ;  /* 0x0000001f8e267221 */ /* 0x000fe20000010000 */
[----:B------:R-:W-:Y:S02]  /*bee0*/  F2FP.BF16.F32.PACK_AB R144, R11, R144 ;  /* 0x000000900b90723e */ /* 0x000fe400000010ff */
[----:B------:R-:W-:Y:S01]  /*bef0*/  F2FP.BF16.F32.PACK_AB R146, R15, R146 ;  /* 0x000000920f92723e */ /* 0x000fe200000010ff */
[----:B------:R-:W-:Y:S01]  /*bf00*/  FADD.FTZ R31, R25, R38 ;  /* 0x00000026191f7221 */ /* 0x000fe20000010000 */
[----:B------:R-:W-:Y:S01]  /*bf10*/  FFMA.FTZ R38, R67, UR41, -R6 ;  /* 0x0000002943267c23 */ /* 0x000fe20008010806 */
[----:B------:R-:W0:Y:S01]  /*bf20*/  MUFU.EX2 R24, R24 ;  /* 0x0000001800187308 */ /* 0x000e220000000800 */
[----:B--2---:R-:W-:Y:S01]  /*bf30*/  FADD.FTZ R40, R20, R27 ;  /* 0x0000001b14287221 */ /* 0x004fe20000010000 */
[----:B------:R-:W-:Y:S01]  /*bf40*/  FADD.FTZ R42, R136, R31 ;  /* 0x0000001f882a7221 */ /* 0x000fe20000010000 */
[----:B------:R-:W-:-:S02]  /*bf50*/  F2FP.BF16.F32.PACK_AB R140, R21, R140 ;  /* 0x0000008c158c723e */ /* 0x000fc400000010ff */
[----:B------:R-:W-:Y:S01]  /*bf60*/  F2FP.BF16.F32.PACK_AB R142, R25, R142 ;  /* 0x0000008e198e723e */ /* 0x000fe200000010ff */
[C---:B------:R-:W-:Y:S01]  /*bf70*/  FADD.FTZ R31, R29.reuse, R42 ;  /* 0x0000002a1d1f7221 */ /* 0x040fe20000010000 */
[----:B------:R-:W-:Y:S01]  /*bf80*/  F2FP.BF16.F32.PACK_AB R136, R29, R136 ;  /* 0x000000881d88723e */ /* 0x000fe200000010ff */
[----:B------:R-:W2:Y:S01]  /*bf90*/  MUFU.EX2 R141, R141 ;  /* 0x0000008d008d7308 */ /* 0x000ea20000000800 */
[----:B-1----:R-:W-:Y:S01]  /*bfa0*/  FADD.FTZ R27, R147, R40 ;  /* 0x00000028931b7221 */ /* 0x002fe20000010000 */
[----:B------:R-:W-:Y:S01]  /*bfb0*/  FADD.FTZ R42, R138, R31 ;  /* 0x0000001f8a2a7221 */ /* 0x000fe20000010000 */
[C---:B------:R-:W-:Y:S02]  /*bfc0*/  F2FP.BF16.F32.PACK_AB R138, R33.reuse, R138 ;  /* 0x0000008a218a723e */ /* 0x040fe400000010ff */
[----:B------:R-:W-:Y:S01]  /*bfd0*/  F2FP.BF16.F32.PACK_AB R151, R14, R151 ;  /* 0x000000970e97723e */ /* 0x000fe200000010ff */
[----:B------:R-:W-:Y:S01]  /*bfe0*/  FADD.FTZ R31, R33, R42 ;  /* 0x0000002a211f7221 */ /* 0x000fe20000010000 */
[----:B------:R-:W-:Y:S01]  /*bff0*/  FFMA.FTZ R42, R75, UR41, -R6 ;  /* 0x000000294b2a7c23 */ /* 0x000fe20008010806 */
[----:B------:R-:W1:Y:S01]  /*c000*/  MUFU.EX2 R26, R26 ;  /* 0x0000001a001a7308 */ /* 0x000e620000000800 */
[----:B0-----:R-:W-:Y:S01]  /*c010*/  FADD.FTZ R40, R24, R27 ;  /* 0x0000001b18287221 */ /* 0x001fe20000010000 */
[----:B------:R-:W-:-:S02]  /*c020*/  F2FP.BF16.F32.PACK_AB R145, R20, R145 ;  /* 0x000000911491723e */ /* 0x000fc400000010ff */
[----:B------:R-:W-:-:S04]  /*c030*/  F2FP.BF16.F32.PACK_AB R147, R24, R147 ;  /* 0x000000931893723e */ /* 0x000fc800000010ff */
[----:B------:R-:W0:Y:S01]  /*c040*/  MUFU.EX2 R143, R143 ;  /* 0x0000008f008f7308 */ /* 0x000e220000000800 */
[----:B--2---:R-:W-:Y:S01]  /*c050*/  FADD.FTZ R27, R141, R40 ;  /* 0x000000288d1b7221 */ /* 0x004fe20000010000 */
[----:B------:R-:W-:-:S06]  /*c060*/  FFMA.FTZ R40, R71, UR41, -R6 ;  /* 0x0000002947287c23 */ /* 0x000fcc0008010806 */
[----:B------:R-:W2:Y:S01]  /*c070*/  MUFU.EX2 R28, R28 ;  /* 0x0000001c001c7308 */ /* 0x000ea20000000800 */
[C---:B-1----:R-:W-:Y:S01]  /*c080*/  FADD.FTZ R44, R26.reuse, R27 ;  /* 0x0000001b1a2c7221 */ /* 0x042fe20000010000 */
[----:B------:R-:W-:-:S06]  /*c090*/  F2FP.BF16.F32.PACK_AB R141, R26, R141 ;  /* 0x0000008d1a8d723e */ /* 0x000fcc00000010ff */
[----:B------:R-:W1:Y:S01]  /*c0a0*/  MUFU.EX2 R137, R137 ;  /* 0x0000008900897308 */ /* 0x000e620000000800 */
[----:B0-----:R-:W-:Y:S01]  /*c0b0*/  FADD.FTZ R27, R143, R44 ;  /* 0x0000002c8f1b7221 */ /* 0x001fe20000010000 */
[----:B------:R-:W-:Y:S01]  /*c0c0*/  FADD.FTZ R44, R132, R31 ;  /* 0x0000001f842c7221 */ /* 0x000fe20000010000 */
[----:B------:R-:W-:-:S03]  /*c0d0*/  F2FP.BF16.F32.PACK_AB R132, R37, R132 ;  /* 0x000000842584723e */ /* 0x000fc600000010ff */
[----:B------:R-:W-:Y:S01]  /*c0e0*/  FADD.FTZ R31, R37, R44 ;  /* 0x0000002c251f7221 */ /* 0x000fe20000010000 */
[----:B------:R-:W-:Y:S01]  /*c0f0*/  FFMA.FTZ R44, R79, UR41, -R6 ;  /* 0x000000294f2c7c23 */ /* 0x000fe20008010806 */
[----:B------:R-:W0:Y:S01]  /*c100*/  MUFU.EX2 R30, R30 ;  /* 0x0000001e001e7308 */ /* 0x000e220000000800 */
[----:B--2---:R-:W-:Y:S01]  /*c110*/  FADD.FTZ R46, R28, R27 ;  /* 0x0000001b1c2e7221 */ /* 0x004fe20000010000 */
[----:B------:R-:W-:Y:S01]  /*c120*/  FADD.FTZ R48, R134, R31 ;  /* 0x0000001f86307221 */ /* 0x000fe20000010000 */
[C---:B------:R-:W-:Y:S02]  /*c130*/  F2FP.BF16.F32.PACK_AB R134, R41.reuse, R134 ;  /* 0x000000862986723e */ /* 0x040fe400000010ff */
[----:B------:R-:W-:Y:S01]  /*c140*/  F2FP.BF16.F32.PACK_AB R143, R28, R143 ;  /* 0x0000008f1c8f723e */ /* 0x000fe200000010ff */
[----:B------:R-:W-:Y:S02]  /*c150*/  FADD.FTZ R31, R41, R48 ;  /* 0x00000030291f7221 */ /* 0x000fe40000010000 */
[----:B------:R-:W2:Y:S01]  /*c160*/  MUFU.EX2 R139, R139 ;  /* 0x0000008b008b7308 */ /* 0x000ea20000000800 */
[----:B-1----:R-:W-:-:S07]  /*c170*/  FADD.FTZ R27, R137, R46 ;  /* 0x0000002e891b7221 */ /* 0x002fce0000010000 */
[----:B------:R-:W1:Y:S01]  /*c180*/  MUFU.EX2 R32, R32 ;  /* 0x0000002000207308 */ /* 0x000e620000000800 */
[C---:B0-----:R-:W-:Y:S01]  /*c190*/  FADD.FTZ R46, R30.reuse, R27 ;  /* 0x0000001b1e2e7221 */ /* 0x041fe20000010000 */
[----:B------:R-:W-:-:S06]  /*c1a0*/  F2FP.BF16.F32.PACK_AB R137, R30, R137 ;  /* 0x000000891e89723e */ /* 0x000fcc00000010ff */
[----:B------:R-:W0:Y:S01]  /*c1b0*/  MUFU.EX2 R133, R133 ;  /* 0x0000008500857308 */ /* 0x000e220000000800 */
[----:B--2---:R-:W-:Y:S01]  /*c1c0*/  FADD.FTZ R27, R139, R46 ;  /* 0x0000002e8b1b7221 */ /* 0x004fe20000010000 */
[----:B------:R-:W-:Y:S01]  /*c1d0*/  FADD.FTZ R46, R128, R31 ;  /* 0x0000001f802e7221 */ /* 0x000fe20000010000 */
[----:B------:R-:W-:-:S05]  /*c1e0*/  F2FP.BF16.F32.PACK_AB R128, R45, R128 ;  /* 0x000000802d80723e */ /* 0x000fca00000010ff */
[----:B------:R-:W2:Y:S01]  /*c1f0*/  MUFU.EX2 R34, R34 ;  /* 0x0000002200227308 */ /* 0x000ea20000000800 */
[C---:B-1----:R-:W-:Y:S01]  /*c200*/  FADD.FTZ R6, R32.reuse, R27 ;  /* 0x0000001b20067221 */ /* 0x042fe20000010000 */
[----:B------:R-:W-:Y:S01]  /*c210*/  FADD.FTZ R27, R45, R46 ;  /* 0x0000002e2d1b7221 */ /* 0x000fe20000010000 */
[----:B------:R-:W-:-:S03]  /*c220*/  F2FP.BF16.F32.PACK_AB R139, R32, R139 ;  /* 0x0000008b208b723e */ /* 0x000fc600000010ff */
[----:B------:R-:W-:Y:S01]  /*c230*/  FADD.FTZ R46, R130, R27 ;  /* 0x0000001b822e7221 */ /* 0x000fe20000010000 */
[----:B------:R-:W-:Y:S01]  /*c240*/  F2FP.BF16.F32.PACK_AB R130, R49, R130 ;  /* 0x000000823182723e */ /* 0x000fe200000010ff */
[----:B------:R-:W1:Y:S01]  /*c250*/  MUFU.EX2 R135, R135 ;  /* 0x0000008700877308 */ /* 0x000e620000000800 */
[----:B0-----:R-:W-:Y:S01]  /*c260*/  FADD.FTZ R5, R133, R6 ;  /* 0x0000000685057221 */ /* 0x001fe20000010000 */
[----:B------:R-:W-:-:S06]  /*c270*/  FADD.FTZ R7, R49, R46 ;  /* 0x0000002e31077221 */ /* 0x000fcc0000010000 */
        /* <DEDUP_REMOVED lines=11> */
[----:B-1----:R-:W-:-:S07]  /*c330*/  FADD.FTZ R5, R129, R6 ;  /* 0x0000000681057221 */ /* 0x002fce0000010000 */
[----:B------:R-:W1:Y:S01]  /*c340*/  MUFU.EX2 R126, R126 ;  /* 0x0000007e007e7308 */ /* 0x000e620000000800 */
[C---:B0-----:R-:W-:Y:S01]  /*c350*/  FADD.FTZ R7, R53.reuse, R46 ;  /* 0x0000002e35077221 */ /* 0x041fe20000010000 */
[----:B------:R-:W-:-:S06]  /*c360*/  F2FP.BF16.F32.PACK_AB R124, R53, R124 ;  /* 0x0000007c357c723e */ /* 0x000fcc00000010ff */
[----:B------:R-:W0:Y:S01]  /*c370*/  MUFU.EX2 R131, R131 ;  /* 0x0000008300837308 */ /* 0x000e220000000800 */
[C---:B--2---:R-:W-:Y:S01]  /*c380*/  FADD.FTZ R6, R38.reuse, R5 ;  /* 0x0000000526067221 */ /* 0x044fe20000010000 */
[----:B------:R-:W-:-:S06]  /*c390*/  F2FP.BF16.F32.PACK_AB R129, R38, R129 ;  /* 0x000000812681723e */ /* 0x000fcc00000010ff */
[----:B------:R-:W2:Y:S01]  /*c3a0*/  MUFU.EX2 R57, R57 ;  /* 0x0000003900397308 */ /* 0x000ea20000000800 */
[----:B-1----:R-:W-:-:S07]  /*c3b0*/  FADD.FTZ R46, R126, R7 ;  /* 0x000000077e2e7221 */ /* 0x002fce0000010000 */
[----:B------:R-:W1:Y:S01]  /*c3c0*/  MUFU.EX2 R40, R40 ;  /* 0x0000002800287308 */ /* 0x000e620000000800 */
[----:B0-----:R-:W-:-:S07]  /*c3d0*/  FADD.FTZ R5, R131, R6 ;  /* 0x0000000683057221 */ /* 0x001fce0000010000 */
[----:B------:R-:W0:Y:S01]  /*c3e0*/  MUFU.EX2 R120, R120 ;  /* 0x0000007800787308 */ /* 0x000e220000000800 */
[C---:B--2---:R-:W-:Y:S01]  /*c3f0*/  FADD.FTZ R7, R57.reuse, R46 ;  /* 0x0000002e39077221 */ /* 0x044fe20000010000 */
[----:B------:R-:W-:-:S06]  /*c400*/  F2FP.BF16.F32.PACK_AB R126, R57, R126 ;  /* 0x0000007e397e723e */ /* 0x000fcc00000010ff */
[----:B------:R-:W2:Y:S01]  /*c410*/  MUFU.EX2 R125, R125 ;  /* 0x0000007d007d7308 */ /* 0x000ea20000000800 */
[C---:B-1----:R-:W-:Y:S01]  /*c420*/  FADD.FTZ R6, R40.reuse, R5 ;  /* 0x0000000528067221 */ /* 0x042fe20000010000 */
[----:B------:R-:W-:-:S06]  /*c430*/  F2FP.BF16.F32.PACK_AB R131, R40, R131 ;  /* 0x000000832883723e */ /* 0x000fcc00000010ff */
[----:B------:R-:W1:Y:S01]  /*c440*/  MUFU.EX2 R61, R61 ;  /* 0x0000003d003d7308 */ /* 0x000e620000000800 */
[----:B0-----:R-:W-:-:S07]  /*c450*/  FADD.FTZ R46, R120, R7 ;  /* 0x00000007782e7221 */ /* 0x001fce0000010000 */
[----:B------:R-:W0:Y:S01]  /*c460*/  MUFU.EX2 R42, R42 ;  /* 0x0000002a002a7308 */ /* 0x000e220000000800 */
[----:B--2---:R-:W-:-:S07]  /*c470*/  FADD.FTZ R5, R125, R6 ;  /* 0x000000067d057221 */ /* 0x004fce0000010000 */
[----:B------:R-:W2:Y:S01]  /*c480*/  MUFU.EX2 R127, R127 ;  /* 0x0000007f007f7308 */ /* 0x000ea20000000800 */
[C---:B-1----:R-:W-:Y:S01]  /*c490*/  FADD.FTZ R7, R61.reuse, R46 ;  /* 0x0000002e3d077221 */ /* 0x042fe20000010000 */
[----:B------:R-:W-:-:S06]  /*c4a0*/  F2FP.BF16.F32.PACK_AB R120, R61, R120 ;  /* 0x000000783d78723e */ /* 0x000fcc00000010ff */
        /* <DEDUP_REMOVED lines=16> */
[----:B0-----:R-:W-:Y:S01]  /*c5b0*/  FADD.FTZ R6, R122, R7 ;  /* 0x000000077a067221 */ /* 0x001fe20000010000 */
[----:B------:R-:W-:Y:S02]  /*c5c0*/  VIADD R7, R93, UR4 ;  /* 0x000000045d077c36 */ /* 0x000fe40008000000 */
[C---:B--2---:R-:W-:Y:S01]  /*c5d0*/  FADD.FTZ R5, R87.reuse, R4 ;  /* 0x0000000457057221 */ /* 0x044fe20000010000 */
[----:B------:R-:W-:Y:S01]  /*c5e0*/  F2FP.BF16.F32.PACK_AB R123, R87, R86 ;  /* 0x00000056577b723e */ /* 0x000fe200000010ff */
[----:B------:R-:W-:Y:S02]  /*c5f0*/  VIADD R4, R92, 0xfffffffe ;  /* 0xfffffffe5c047836 */ /* 0x000fe40000000000 */
[C---:B-1----:R-:W-:Y:S01]  /*c600*/  FADD.FTZ R6, R65.reuse, R6 ;  /* 0x0000000641067221 */ /* 0x042fe20000010000 */
[----:B------:R-:W-:Y:S01]  /*c610*/  F2FP.BF16.F32.PACK_AB R122, R65, R122 ;  /* 0x0000007a417a723e */ /* 0x000fe200000010ff */
[----:B------:R-:W-:Y:S06]  /*c620*/  @P3 BRA `(.L_x_1445) ;  /* 0x0000000000543947 */ /* 0x000fec0003800000 */
[C---:B------:R-:W-:Y:S01]  /*c630*/  ISETP.GT.AND P3, PT, R93.reuse, RZ, PT ;  /* 0x000000ff5d00720c */ /* 0x040fe20003f64270 */
[----:B------:R-:W-:Y:S01]  /*c640*/  BSSY B0, `(.L_x_1446) ;  /* 0x0000010000007945 */ /* 0x000fe20003800000 */
[----:B------:R-:W-:-:S11]  /*c650*/  VIADD R11, R93, 0xffffffff ;  /* 0xffffffff5d0b7836 */ /* 0x000fd60000000000 */
[----:B------:R-:W-:Y:S05]  /*c660*/  @P3 BRA `(.L_x_1447) ;  /* 0x0000000000203947 */ /* 0x000fea0003800000 */
[----:B------:R-:W-:Y:S01]  /*c670*/  UISETP.NE.AND UP1, UPT, UR5, 0x1, UPT ;  /* 0x000000010500788c */ /* 0x000fe2000bf25270 */
[----:B------:R-:W-:-:S05]  /*c680*/  IMAD.MOV R11, RZ, RZ, -R93 ;  /* 0x000000ffff0b7224 */ /* 0x000fca00078e0a5d */
[----:B------:R-:W-:-:S05]  /*c690*/  PLOP3.LUT P3, PT, PT, PT, UP1, 0x80, 0x0 ;  /* 0x000000000000781c */ /* 0x000fca0003f6f018 */
[----:B------:R-:W-:-:S08]  /*c6a0*/  @UP1 ULDC.64 UR6, c[0x0][0x9e8] ;  /* 0x00027a0000061ab9 */ /* 0x000fd00000000a00 */
[----:B------:R-:W-:-:S05]  /*c6b0*/  @P3 IMAD.HI.U32 R14, R11, UR6, RZ ;  /* 0x000000060b0e3c27 */ /* 0x000fca000f8e00ff */
[----:B------:R-:W-:-:S04]  /*c6c0*/  @P3 SHF.R.U32.HI R11, RZ, UR7, R14 ;  /* 0x00000007ff0b3c19 */ /* 0x000fc8000801160e */
[----:B------:R-:W-:Y:S01]  /*c6d0*/  LOP3.LUT R11, RZ, R11, RZ, 0x33, !PT ;  /* 0x0000000bff0b7212 */ /* 0x000fe200078e33ff */
[----:B------:R-:W-:Y:S06]  /*c6e0*/  BRA `(.L_x_1448) ;  /* 0x0000000000147947 */ /* 0x000fec0003800000 */
.L_x_1447:
[----:B------:R-:W-:-:S06]  /*c6f0*/  UISETP.NE.AND UP1, UPT, UR5, 0x1, UPT ;  /* 0x000000010500788c */ /* 0x000fcc000bf25270 */
[----:B------:R-:W-:-:S05]  /*c700*/  PLOP3.LUT P3, PT, PT, PT, UP1, 0x80, 0x0 ;  /* 0x000000000000781c */ /* 0x000fca0003f6f018 */
[----:B------:R-:W-:-:S08]  /*c710*/  @UP1 ULDC.64 UR6, c[0x0][0x9e8] ;  /* 0x00027a0000061ab9 */ /* 0x000fd00000000a00 */
[----:B------:R-:W-:-:S05]  /*c720*/  @P3 IMAD.HI.U32 R14, R11, UR6, RZ ;  /* 0x000000060b0e3c27 */ /* 0x000fca000f8e00ff */
[----:B------:R-:W-:-:S07]  /*c730*/  @P3 SHF.R.U32.HI R11, RZ, UR7, R14 ;  /* 0x00000007ff0b3c19 */ /* 0x000fce000801160e */
.L_x_1448:
[----:B------:R-:W-:Y:S05]  /*c740*/  BSYNC B0 ;  /* 0x0000000000007941 */ /* 0x000fea0003800000 */
.L_x_1446:
[----:B------:R-:W-:-:S04]  /*c750*/  IMAD.U32 R14, RZ, RZ, UR5 ;  /* 0x00000005ff0e7e24 */ /* 0x000fc8000f8e00ff */
[----:B------:R-:W-:-:S05]  /*c760*/  IMAD R14, R11, UR5, R14 ;  /* 0x000000050b0e7c24 */ /* 0x000fca000f8e020e */
[----:B------:R-:W-:-:S07]  /*c770*/  VIMNMX R7, R7, R14, PT ;  /* 0x0000000e07077248 */ /* 0x000fce0003fe0100 */
.L_x_1445:
[----:B------:R-:W2:Y:S01]  /*c780*/  LDL R11, [R1+0x30] ;  /* 0x00003000010b7983 */ /* 0x000ea20000100800 */
[----:B------:R-:W-:Y:S01]  /*c790*/  SHF.R.S32.HI R14, RZ, 0x1f, R7 ;  /* 0x0000001fff0e7819 */ /* 0x000fe20000011407 */
[----:B------:R-:W-:Y:S01]  /*c7a0*/  ULDC UR24, c[0x0][0x9e4] ;  /* 0x0002790000187ab9 */ /* 0x000fe20000000800 */
[----:B------:R-:W-:Y:S01]  /*c7b0*/  ULDC UR4, c[0x0][0x9e4] ;  /* 0x0002790000047ab9 */ /* 0x000fe20000000800 */
[----:B------:R-:W-:Y:S01]  /*c7c0*/  ULDC UR25, c[0x0][0x9dc] ;  /* 0x0002770000197ab9 */ /* 0x000fe20000000800 */
[----:B------:R-:W-:Y:S01]  /*c7d0*/  LEA.HI R14, R14, R7, RZ, 0x7 ;  /* 0x000000070e0e7211 */ /* 0x000fe200078f38ff */
[----:B------:R-:W-:Y:S01]  /*c7e0*/  ULDC UR27, c[0x0][0x9dc] ;  /* 0x00027700001b7ab9 */ /* 0x000fe20000000800 */
[----:B------:R-:W-:Y:S01]  /*c7f0*/  ULDC UR5, c[0x0][0x988] ;  /* 0x0002620000057ab9 */ /* 0x000fe20000000800 */
[----:B------:R-:W-:Y:S01]  /*c800*/  ULDC UR7, c[0x0][0x988] ;  /* 0x0002620000077ab9 */ /* 0x000fe20000000800 */
[----:B------:R-:W-:Y:S01]  /*c810*/  SHF.R.S32.HI R14, RZ, 0x7, R14 ;  /* 0x00000007ff0e7819 */ /* 0x000fe2000001140e */
[----:B------:R-:W-:Y:S01]  /*c820*/  ULDC UR6, c[0x0][0x988] ;  /* 0x0002620000067ab9 */ /* 0x000fe20000000800 */
[----:B------:R-:W-:Y:S01]  /*c830*/  ULDC UR28, c[0x0][0x9e0] ;  /* 0x00027800001c7ab9 */ /* 0x000fe20000000800 */
[----:B------:R-:W-:Y:S01]  /*c840*/  ULDC UR26, c[0x0][0x9e0] ;  /* 0x00027800001a7ab9 */ /* 0x000fe20000000800 */
        /* <DEDUP_REMOVED lines=16> */
[----:B--2---:R-:W-:-:S04]  /*c950*/  VIMNMX R21, R11, R14, !PT ;  /* 0x0000000e0b157248 */ /* 0x004fc80007fe0100 */
[----:B------:R-:W-:-:S13]  /*c960*/  ISETP.GE.AND P3, PT, R4, R21, PT ;  /* 0x000000150400720c */ /* 0x000fda0003f66270 */
[----:B------:R-:W-:Y:S05]  /*c970*/  @!P3 BRA `(.L_x_1449) ;  /* 0x0000002c00fcb947 */ /* 0x000fea0003800000 */
[----:B------:R-:W-:-:S07]  /*c980*/  IMAD.MOV.U32 R119, RZ, RZ, RZ ;  /* 0x000000ffff777224 */ /* 0x000fce00078e00ff */
.L_x_1467:
        /* <DEDUP_REMOVED lines=11> */
.L_x_1451:
[----:B------:R-:W-:Y:S01]  /*ca40*/  IMAD R11, R7, 0x8, R2 ;  /* 0x00000008070b7824 */ /* 0x000fe200078e0202 */
[----:B------:R-:W-:-:S04]  /*ca50*/  SHF.L.U32 R10, R20, 0x1f, RZ ;  /* 0x0000001f140a7819 */ /* 0x000fc800000006ff */
[----:B------:R0:W1:Y:S01]  /*ca60*/  SYNCS.PHASECHK.TRANS64.TRYWAIT P4, [R11+URZ+0x16830], R10 ;  /* 0x0168300a0b0075a7 */ /* 0x000062000808017f */
[----:B------:R-:W-:Y:S05]  /*ca70*/  @!P0 BRA `(.L_x_1452) ;  /* 0x0000000000048947 */ /* 0x000fea0003800000 */
[----:B------:R-:W-:Y:S01]  /*ca80*/  BPT.TRAP 0x1 ;  /* 0x000000040000795c */ /* 0x000fe20000300000 */
.L_x_1452:
[----:B------:R-:W-:Y:S04]  /*ca90*/  BSSY B0, `(.L_x_1450) ;  /* 0x0000004000007945 */ /* 0x000fe80003800000 */
[----:B-1----:R-:W-:Y:S05]  /*caa0*/  @P4 BRA `(.L_x_1453) ;  /* 0x0000000000084947 */ /* 0x002fea0003800000 */
[----:B------:R-:W1:Y:S02]  /*cab0*/  SYNCS.PHASECHK.TRANS64.TRYWAIT P4, [R11+URZ+0x16830], R10 ;  /* 0x0168300a0b0075a7 */ /* 0x000e64000808017f */
[----:B-1----:R-:W-:Y:S05]  /*cac0*/  @!P4 BRA `(.L_x_1454) ;  /* 0x0000011c0004c947 */ /* 0x002fea0003800000 */
.L_x_1453:
[----:B------:R-:W-:Y:S05]  /*cad0*/  BSYNC B0 ;  /* 0x0000000000007941 */ /* 0x000fea0003800000 */
.L_x_1450:
[----:B01----:R-:W2:Y:S01]  /*cae0*/  LDL R11, [R1+0x20] ;  /* 0x00002000010b7983 */ /* 0x003ea20000100800 */
[----:B------:R-:W0:Y:S01]  /*caf0*/  S2R R10, SR_TID.X ;  /* 0x00000000000a7919 */ /* 0x000e220000002100 */
[----:B------:R-:W-:Y:S05]  /*cb00*/  WARPSYNC.ALL ;  /* 0x0000000000007948 */ /* 0x000fea0003800000 */
[----:B------:R-:W-:Y:S01]  /*cb10*/  IMAD.MOV.U32 R25, RZ, RZ, 0x40000040 ;  /* 0x40000040ff197424 */ /* 0x000fe200078e00ff */
[----:B0-----:R-:W-:Y:S02]  /*cb20*/  SHF.R.U32.HI R10, RZ, 0x7, R10 ;  /* 0x00000007ff0a7819 */ /* 0x001fe4000001160a */
[----:B------:R-:W-:-:S02]  /*cb30*/  R2UR UR8, R8 ;  /* 0x00000000080872ca */ /* 0x000fc400000e0000 */
[----:B------:R-:W-:Y:S02]  /*cb40*/  R2UR UR9, R9 ;  /* 0x00000000090972ca */ /* 0x000fe400000e0000 */
[C---:B------:R-:W-:Y:S02]  /*cb50*/  R2UR UR11, R25.reuse ;  /* 0x00000000190b72ca */ /* 0x040fe400000e0000 */
[----:B------:R-:W-:Y:S01]  /*cb60*/  R2UR UR23, R25 ;  /* 0x00000000191772ca */ /* 0x000fe200000e0000 */
[----:B------:R-:W-:Y:S01]  /*cb70*/  IMAD.MOV.U32 R15, RZ, RZ, 0x40000040 ;  /* 0x40000040ff0f7424 */ /* 0x000fe200078e00ff */
[----:B------:R-:W-:Y:S02]  /*cb80*/  R2UR UR12, R156 ;  /* 0x000000009c0c72ca */ /* 0x000fe400000e0000 */
[----:B------:R-:W-:Y:S02]  /*cb90*/  R2UR UR13, R157 ;  /* 0x000000009d0d72ca */ /* 0x000fe400000e0000 */
[----:B------:R-:W-:Y:S01]  /*cba0*/  R2UR UR15, R15 ;  /* 0x000000000f0f72ca */ /* 0x000fe200000e0000 */
[----:B--2---:R-:W-:-:S02]  /*cbb0*/  IMAD R24, R7, 0x400, R11 ;  /* 0x0000040007187824 */ /* 0x004fc400078e020b */
[----:B------:R-:W-:-:S05]  /*cbc0*/  VIADD R11, R10, 0x8 ;  /* 0x000000080a0b7836 */ /* 0x000fca0000000000 */
[----:B------:R0:W-:Y:S01]  /*cbd0*/  BAR.SYNC.DEFER_BLOCKING R11, 0x100 ;  /* 0x0004000b0000751d */ /* 0x0001e20000010000 */
[C---:B------:R-:W-:Y:S01]  /*cbe0*/  R2UR UR10, R24.reuse ;  /* 0x00000000180a72ca */ /* 0x040fe200000e0000 */
[C---:B------:R-:W-:Y:S02]  /*cbf0*/  VIADD R14, R24.reuse, 0x2 ;  /* 0x00000002180e7836 */ /* 0x040fe40000000000 */
[C---:B------:R-:W-:Y:S02]  /*cc00*/  VIADD R10, R24.reuse, 0x4 ;  /* 0x00000004180a7836 */ /* 0x040fe40000000000 */
[----:B------:R-:W-:-:S05]  /*cc10*/  VIADD R24, R24, 0x6 ;  /* 0x0000000618187836 */ /* 0x000fca0000000000 */
[----:B------:R-:W-:Y:S02]  /*cc20*/  R2UR UR22, R24 ;  /* 0x00000000181672ca */ /* 0x000fe400000e0000 */
[----:B------:R-:W-:-:S06]  /*cc30*/  WARPGROUP.ARRIVE ;  /* 0x00000000000079c5 */ /* 0x000fcc0000000000 */
[----:B------:R-:W-:Y:S01]  /*cc40*/  HGMMA.64x128x16.F32.BF16 R24, gdesc[UR8], RZ, !UPT, gsb0 ;  /* 0x01e00000081879f0 */ /* 0x000fe2000c0018ff */
[----:B------:R-:W-:Y:S01]  /*cc50*/  R2UR UR14, R14 ;  /* 0x000000000e0e72ca */ /* 0x000fe200000e0000 */
[----:B0-----:R-:W-:Y:S01]  /*cc60*/  IMAD.MOV.U32 R11, RZ, RZ, 0x40000040 ;  /* 0x40000040ff0b7424 */ /* 0x001fe200078e00ff */
[----:B------:R-:W-:Y:S02]  /*cc70*/  R2UR UR18, R10 ;  /* 0x000000000a1272ca */ /* 0x000fe400000e0000 */
[----:B------:R-:W-:Y:S02]  /*cc80*/  R2UR UR16, R154 ;  /* 0x000000009a1072ca */ /* 0x000fe400000e0000 */
[----:B------:R-:W-:Y:S02]  /*cc90*/  R2UR UR19, R11 ;  /* 0x000000000b1372ca */ /* 0x000fe400000e0000 */
[----:B------:R-:W-:Y:S01]  /*cca0*/  R2UR UR17, R155 ;  /* 0x000000009b1172ca */ /* 0x000fe200000e0000 */
[----:B------:R-:W-:-:S02]  /*ccb0*/  WARPGROUP.DEPBAR.LE gsb0, 0x0 ;  /* 0x00008000000079c5 */ /* 0x000fc40000010000 */
[----:B------:R-:W-:-:S06]  /*ccc0*/  WARPGROUP.ARRIVE ;  /* 0x00000000000079c5 */ /* 0x000fcc0000000000 */
[----:B------:R-:W-:Y:S01]  /*ccd0*/  HGMMA.64x128x16.F32.BF16 R24, gdesc[UR12], R24, gsb0 ;  /* 0x01e000000c1879f0 */ /* 0x000fe20008001818 */
[----:B------:R-:W-:Y:S02]  /*cce0*/  R2UR UR20, R12 ;  /* 0x000000000c1472ca */ /* 0x000fe400000e0000 */
[----:B------:R-:W-:Y:S01]  /*ccf0*/  R2UR UR21, R13 ;  /* 0x000000000d1572ca */ /* 0x000fe200000e0000 */
[----:B------:R-:W-:Y:S02]  /*cd00*/  WARPGROUP.DEPBAR.LE gsb0, 0x0 ;  /* 0x00008000000079c5 */ /* 0x000fe40000010000 */
[----:B------:R-:W-:-:S06]  /*cd10*/  WARPGROUP.ARRIVE ;  /* 0x00000000000079c5 */ /* 0x000fcc0000000000 */
[----:B------:R-:W-:Y:S03]  /*cd20*/  HGMMA.64x128x16.F32.BF16 R24, gdesc[UR16], R24, gsb0 ;  /* 0x01e00000101879f0 */ /* 0x000fe60008001818 */
[----:B------:R-:W-:Y:S02]  /*cd30*/  WARPGROUP.DEPBAR.LE gsb0, 0x0 ;  /* 0x00008000000079c5 */ /* 0x000fe40000010000 */
[----:B------:R-:W-:-:S07]  /*cd40*/  WARPGROUP.ARRIVE ;  /* 0x00000000000079c5 */ /* 0x000fce0000000000 */
[----:B------:R-:W-:Y:S03]  /*cd50*/  HGMMA.64x128x16.F32.BF16 R24, gdesc[UR20], R24, gsb0 ;  /* 0x01e00000141879f0 */ /* 0x000fe60008001818 */
[----:B------:R-:W-:Y:S02]  /*cd60*/  WARPGROUP.DEPBAR.LE gsb0, 0x0 ;  /* 0x00008000000079c5 */ /* 0x000fe40000010000 */
[----:B------:R-:W-:Y:S05]  /*cd70*/  @P3 BRA `(.L_x_1455) ;  /* 0x0000000000283947 */ /* 0x000fea0003800000 */
[----:B------:R-:W-:Y:S05]  /*cd80*/  @!P0 BRA `(.L_x_1456) ;  /* 0x0000000000048947 */ /* 0x000fea0003800000 */
[----:B------:R-:W-:Y:S01]  /*cd90*/  BPT.TRAP 0x1 ;  /* 0x000000040000795c */ /* 0x000fe20000300000 */
.L_x_1456:
[----:B------:R-:W-:Y:S01]  /*cda0*/  SHF.L.U32 R10, R23, 0x1f, RZ ;  /* 0x0000001f170a7819 */ /* 0x000fe200000006ff */
[----:B------:R-:W-:-:S04]  /*cdb0*/  IMAD R11, R16, 0x8, R2 ;  /* 0x00000008100b7824 */ /* 0x000fc800078e0202 */
[----:B------:R0:W1:Y:S01]  /*cdc0*/  SYNCS.PHASECHK.TRANS64.TRYWAIT P3, [R11+URZ+0x16850], R10 ;  /* 0x0168500a0b0075a7 */ /* 0x000062000806017f */
[----:B------:R-:W-:Y:S05]  /*cdd0*/  @!P0 BRA `(.L_x_1457) ;  /* 0x0000000000048947 */ /* 0x000fea0003800000 */
[----:B------:R-:W-:Y:S01]  /*cde0*/  BPT.TRAP 0x1 ;  /* 0x000000040000795c */ /* 0x000fe20000300000 */
.L_x_1457:
[----:B-1----:R-:W-:Y:S05]  /*cdf0*/  @P3 BRA `(.L_x_1455) ;  /* 0x0000000000083947 */ /* 0x002fea0003800000 */
[----:B------:R-:W1:Y:S02]  /*ce00*/  SYNCS.PHASECHK.TRANS64.TRYWAIT P3, [R11+URZ+0x16850], R10 ;  /* 0x0168500a0b0075a7 */ /* 0x000e64000806017f */
[----:B-1----:R-:W-:Y:S05]  /*ce10*/  @!P3 BRA `(.L_x_1458) ;  /* 0x000001180044b947 */ /* 0x002fea0003800000 */
.L_x_1455:
[----:B01----:R-:W-:Y:S01]  /*ce20*/  VIADD R10, R2, 0x400 ;  /* 0x00000400020a7836 */ /* 0x003fe20000000000 */
[----:B------:R-:W2:Y:S01]  /*ce30*/  LDL R23, [R1+0x28] ;  /* 0x0000280001177983 */ /* 0x000ea20000100800 */
[----:B------:R-:W-:Y:S01]  /*ce40*/  IMAD.MOV.U32 R11, RZ, RZ, 0x40000040 ;  /* 0x40000040ff0b7424 */ /* 0x000fe200078e00ff */
[----:B------:R-:W-:Y:S05]  /*ce50*/  WARPSYNC.ALL ;  /* 0x0000000000007948 */ /* 0x000fea0003800000 */
[----:B------:R-:W-:Y:S01]  /*ce60*/  SHF.R.U32.HI R10, RZ, 0x4, R10 ;  /* 0x00000004ff0a7819 */ /* 0x000fe2000001160a */
[----:B------:R-:W-:Y:S01]  /*ce70*/  WARPGROUP.ARRIVE ;  /* 0x00000000000079c5 */ /* 0x000fe20000000000 */
[----:B------:R-:W-:-:S02]  /*ce80*/  R2UR UR11, R11 ;  /* 0x000000000b0b72ca */ /* 0x000fc400000e0000 */
[----:B------:R-:W-:-:S05]  /*ce90*/  LOP3.LUT R10, R10, 0x3fff, RZ, 0xc0, !PT ;  /* 0x00003fff0a0a7812 */ /* 0x000fca00078ec0ff */
[----:B------:R-:W-:-:S05]  /*cea0*/  IMAD R10, R16, 0x400, R10 ;  /* 0x00000400100a7824 */ /* 0x000fca00078e020a */
[----:B------:R-:W-:-:S13]  /*ceb0*/  R2UR UR10, R10 ;  /* 0x000000000a0a72ca */ /* 0x000fda00000e0000 */
[----:B------:R-:W-:Y:S01]  /*cec0*/  HGMMA.64x64x16.F32.BF16 R88, R148, gdesc[UR8].tnspB, R88, gsb0 ;  /* 0x40e0000894587df0 */ /* 0x000fe20008001858 */
[----:B------:R-:W-:Y:S02]  /*ced0*/  VIADD R14, R10, 0x80 ;  /* 0x000000800a0e7836 */ /* 0x000fe40000000000 */
[----:B------:R-:W-:-:S03]  /*cee0*/  IMAD.MOV.U32 R15, RZ, RZ, 0x40000040 ;  /* 0x40000040ff0f7424 */ /* 0x000fc600078e00ff */
[----:B------:R-:W-:Y:S02]  /*cef0*/  R2UR UR10, R14 ;  /* 0x000000000e0a72ca */ /* 0x000fe400000e0000 */
[----:B------:R-:W-:Y:S01]  /*cf00*/  R2UR UR11, R15 ;  /* 0x000000000f0b72ca */ /* 0x000fe200000e0000 */
[----:B------:R-:W-:Y:S02]  /*cf10*/  VIADD R14, R10, 0x100 ;  /* 0x000001000a0e7836 */ /* 0x000fe40000000000 */
[----:B------:R-:W-:Y:S01]  /*cf20*/  IMAD.MOV.U32 R15, RZ, RZ, 0x40000040 ;  /* 0x40000040ff0f7424 */ /* 0x000fe200078e00ff */
[----:B------:R-:W-:Y:S02]  /*cf30*/  WARPGROUP.DEPBAR.LE gsb0, 0x0 ;  /* 0x00008000000079c5 */ /* 0x000fe40000010000 */
[----:B------:R-:W-:Y:S01]  /*cf40*/  WARPGROUP.ARRIVE ;  /* 0x00000000000079c5 */ /* 0x000fe20000000000 */
[----:B------:R-:W3:Y:S04]  /*cf50*/  LDL R151, [R1+0xc] ;  /* 0x00000c0001977983 */ /* 0x000ee80000100800 */
[----:B------:R-:W4:Y:S02]  /*cf60*/  LDL R149, [R1+0x8] ;  /* 0x0000080001957983 */ /* 0x000f240000100800 */
[----:B------:R-:W-:Y:S01]  /*cf70*/  HGMMA.64x64x16.F32.BF16 R88, R144, gdesc[UR8].tnspB, R88, gsb0 ;  /* 0x40e0000890587df0 */ /* 0x000fe20008001858 */
[----:B------:R-:W-:-:S02]  /*cf80*/  R2UR UR10, R14 ;  /* 0x000000000e0a72ca */ /* 0x000fc400000e0000 */
[----:B------:R-:W-:Y:S01]  /*cf90*/  R2UR UR11, R15 ;  /* 0x000000000f0b72ca */ /* 0x000fe200000e0000 */
[----:B------:R-:W-:Y:S01]  /*cfa0*/  VIADD R14, R10, 0x180 ;  /* 0x000001800a0e7836 */ /* 0x000fe20000000000 */
[----:B------:R-:W4:Y:S01]  /*cfb0*/  LDL R150, [R1+0x4] ;  /* 0x0000040001967983 */ /* 0x000f220000100800 */
[----:B------:R-:W-:Y:S01]  /*cfc0*/  IMAD.MOV.U32 R15, RZ, RZ, 0x40000040 ;  /* 0x40000040ff0f7424 */ /* 0x000fe200078e00ff */
[----:B------:R-:W-:Y:S02]  /*cfd0*/  WARPGROUP.DEPBAR.LE gsb0, 0x0 ;  /* 0x00008000000079c5 */ /* 0x000fe40000010000 */
[----:B------:R-:W-:Y:S01]  /*cfe0*/  WARPGROUP.ARRIVE ;  /* 0x00000000000079c5 */ /* 0x000fe20000000000 */
[----:B------:R-:W2:Y:S06]  /*cff0*/  LDL R147, [R1+0x18] ;  /* 0x0000180001937983 */ /* 0x000eac0000100800 */
[----:B------:R-:W-:Y:S01]  /*d000*/  HGMMA.64x64x16.F32.BF16 R88, R140, gdesc[UR8].tnspB, R88, gsb0 ;  /* 0x40e000088c587df0 */ /* 0x000fe20008001858 */
[----:B------:R-:W-:-:S02]  /*d010*/  R2UR UR10, R14 ;  /* 0x000000000e0a72ca */ /* 0x000fc400000e0000 */
[----:B------:R-:W-:Y:S01]  /*d020*/  R2UR UR11, R15 ;  /* 0x000000000f0b72ca */ /* 0x000fe200000e0000 */
[----:B------:R-:W-:Y:S02]  /*d030*/  VIADD R14, R10, 0x200 ;  /* 0x000002000a0e7836 */ /* 0x000fe40000000000 */
[----:B------:R-:W-:Y:S01]  /*d040*/  IMAD.MOV.U32 R15, RZ, RZ, 0x40000040 ;  /* 0x40000040ff0f7424 */ /* 0x000fe200078e00ff */
[----:B------:R-:W-:Y:S02]  /*d050*/  WARPGROUP.DEPBAR.LE gsb0, 0x0 ;  /* 0x00008000000079c5 */ /* 0x000fe40000010000 */
[----:B------:R-:W-:-:S07]  /*d060*/  WARPGROUP.ARRIVE ;  /* 0x00000000000079c5 */ /* 0x000fce0000000000 */
[----:B------:R-:W-:Y:S01]  /*d070*/  HGMMA.64x64x16.F32.BF16 R88, R136, gdesc[UR8].tnspB, R88, gsb0 ;  /* 0x40e0000888587df0 */ /* 0x000fe20008001858 */
[----:B------:R-:W-:Y:S02]  /*d080*/  R2UR UR10, R14 ;  /* 0x000000000e0a72ca */ /* 0x000fe400000e0000 */
        /* <DEDUP_REMOVED lines=22> */
[----:B------:R-:W0:Y:S01]  /*d1f0*/  S2R R148, SR_TID.X ;  /* 0x0000000000947919 */ /* 0x000e220000002100 */
[----:B------:R-:W1:Y:S08]  /*d200*/  @P2 LDC R10, c[0x0][0x44c] ;  /* 0x00011300ff0a2b82 */ /* 0x000e700000000800 */
[----:B------:R-:W5:Y:S01]  /*d210*/  @P2 LDC R11, c[0x0][0x450] ;  /* 0x00011400ff0b2b82 */ /* 0x000f620000000800 */
[----:B------:R-:W-:-:S02]  /*d220*/  WARPGROUP.DEPBAR.LE gsb0, 0x0 ;  /* 0x00008000000079c5 */ /* 0x000fc40000010000 */
[----:B------:R-:W-:-:S06]  /*d230*/  WARPGROUP.ARRIVE ;  /* 0x00000000000079c5 */ /* 0x000fcc0000000000 */
[----:B------:R-:W-:Y:S01]  /*d240*/  HGMMA.64x64x16.F32.BF16 R88, R120, gdesc[UR8].tnspB, R88, gsb0 ;  /* 0x40e0000878587df0 */ /* 0x000fe20008001858 */
[----:B0-----:R-:W-:Y:S02]  /*d250*/  ISETP.GE.U32.AND P3, PT, R148, 0x180, PT ;  /* 0x000001809400780c */ /* 0x001fe40003f66070 */
[----:B------:R-:W-:Y:S02]  /*d260*/  WARPGROUP.DEPBAR.LE gsb0, 0x0 ;  /* 0x00008000000079c5 */ /* 0x000fe40000010000 */
[----:B--2---:R-:W-:Y:S01]  /*d270*/  IMAD.IADD R123, R23, 0x1, R147 ;  /* 0x00000001177b7824 */ /* 0x004fe200078e0293 */
[----:B------:R-:W-:-:S03]  /*d280*/  SHF.R.U32.HI R23, RZ, 0x7, R148 ;  /* 0x00000007ff177819 */ /* 0x000fc60000011694 */
[----:B-1----:R-:W-:-:S05]  /*d290*/  @P2 IMAD.HI.U32 R10, R123, R10, RZ ;  /* 0x0000000a7b0a2227 */ /* 0x002fca00078e00ff */
[----:B-----5:R-:W-:Y:S01]  /*d2a0*/  @P2 SHF.R.U32.HI R123, RZ, R11, R10 ;  /* 0x0000000bff7b2219 */ /* 0x020fe2000001160a */
[----:B------:R-:W-:Y:S02]  /*d2b0*/  @!P1 IMAD R10, R7, 0x8, R2 ;  /* 0x00000008070a9824 */ /* 0x000fe400078e0202 */
[----:B------:R-:W-:Y:S02]  /*d2c0*/  VIADD R15, R23, 0x9 ;  /* 0x00000009170f7836 */ /* 0x000fe40000000000 */
[----:B------:R-:W-:Y:S01]  /*d2d0*/  IMAD.SHL.U32 R11, R4, 0x80, RZ ;  /* 0x00000080040b7824 */ /* 0x000fe200078e00ff */
[----:B------:R-:W0:Y:S01]  /*d2e0*/  SHFL.IDX PT, R124, R123, RZ, 0x1c1f ;  /* 0x001c1fff7b7c7589 */ /* 0x000e2200000e0000 */
[----:B------:R-:W-:Y:S01]  /*d2f0*/  @!P1 VIADD R10, R10, 0x16840 ;  /* 0x000168400a0a9836 */ /* 0x000fe20000000000 */
[----:B------:R-:W-:Y:S02]  /*d300*/  SEL R15, R15, 0x9, !P3 ;  /* 0x000000090f0f7807 */ /* 0x000fe40005800000 */
[----:B------:R-:W-:-:S02]  /*d310*/  IADD3 R14, -R11, 0x1, RZ ;  /* 0x000000010b0e7810 */ /* 0x000fc40007ffe1ff */
[----:B------:R-:W-:Y:S01]  /*d320*/  @!P1 PRMT R10, RZ, 0x654, R10 ;  /* 0x00000654ff0a9816 */ /* 0x000fe2000000000a */
[----:B------:R1:W-:Y:S06]  /*d330*/  BAR.ARV R15, 0x100 ;  /* 0x0004000f0000751d */ /* 0x0003ec0000002000 */
[----:B------:R2:W-:Y:S01]  /*d340*/  @!P1 SYNCS.ARRIVE.TRANS64.RED.A1T0 RZ, [R10+URZ], RZ ;  /* 0x000000ff0aff99a7 */ /* 0x0005e2000810043f */
[----:B---3--:R-:W-:Y:S01]  /*d350*/  IMAD R14, R151, -0x2, R14 ;  /* 0xfffffffe970e7824 */ /* 0x008fe200078e020e */
[----:B------:R-:W-:Y:S01]  /*d360*/  PLOP3.LUT P3, PT, PT, PT, UP0, 0x40, 0x0 ;  /* 0x000000000000781c */ /* 0x000fe20003f6e808 */
[----:B--2---:R-:W-:-:S03]  /*d370*/  IMAD.U32 R10, RZ, RZ, UR25 ;  /* 0x00000019ff0a7e24 */ /* 0x004fc6000f8e00ff */
[----:B----4-:R-:W-:Y:S02]  /*d380*/  IADD3 R121, -R150, R14, R149 ;  /* 0x0000000e96797210 */ /* 0x010fe40007ffe195 */
[----:B------:R-:W-:-:S03]  /*d390*/  LOP3.LUT R14, RZ, R10, RZ, 0x33, !PT ;  /* 0x0000000aff0e7212 */ /* 0x000fc600078e33ff */
[----:B------:R-:W-:Y:S02]  /*d3a0*/  VIADD R122, R121, UR28 ;  /* 0x0000001c797a7c36 */ /* 0x000fe40008000000 */
[----:B------:R-:W-:Y:S02]  /*d3b0*/  IMAD.IADD R121, R14, 0x1, R121 ;  /* 0x000000010e797824 */ /* 0x000fe400078e0279 */
[--C-:B0-----:R-:W-:Y:S02]  /*d3c0*/  IMAD.IADD R120, R122, 0x1, R124.reuse ;  /* 0x000000017a787824 */ /* 0x101fe400078e027c */
[----:B------:R-:W-:Y:S01]  /*d3d0*/  IMAD.IADD R23, R121, 0x1, R124 ;  /* 0x0000000179177824 */ /* 0x000fe200078e027c */
[----:B-1----:R-:W-:Y:S06]  /*d3e0*/  @P3 BRA `(.L_x_1459) ;  /* 0x0000000000583947 */ /* 0x002fec0003800000 */
[----:B------:R-:W-:Y:S01]  /*d3f0*/  IADD3 R124, -R150, R149, R124 ;  /* 0x00000095967c7210 */ /* 0x000fe20007ffe17c */
[----:B------:R-:W-:Y:S03]  /*d400*/  BSSY B0, `(.L_x_1460) ;  /* 0x0000010000007945 */ /* 0x000fe60003800000 */
        /* <DEDUP_REMOVED lines=10> */
.L_x_1461:
[----:B------:R-:W-:-:S05]  /*d4b0*/  IMAD.U32 R125, RZ, RZ, UR24 ;  /* 0x00000018ff7d7e24 */ /* 0x000fca000f8e00ff */
[----:B------:R-:W-:-:S13]  /*d4c0*/  ISETP.NE.AND P3, PT, R125, 0x1, PT ;  /* 0x000000017d00780c */ /* 0x000fda0003f65270 */
[----:B------:R-:W0:Y:S02]  /*d4d0*/  @P3 LDC.64 R14, c[0x0][0x9e8] ;  /* 0x00027a00ff0e3b82 */ /* 0x000e240000000a00 */
[----:B0-----:R-:W-:-:S05]  /*d4e0*/  @P3 IMAD.HI.U32 R14, R124, R14, RZ ;  /* 0x0000000e7c0e3227 */ /* 0x001fca00078e00ff */
[----:B------:R-:W-:-:S07]  /*d4f0*/  @P3 SHF.R.U32.HI R124, RZ, R15, R14 ;  /* 0x0000000fff7c3219 */ /* 0x000fce000001160e */
.L_x_1462:
[----:B------:R-:W-:Y:S05]  /*d500*/  BSYNC B0 ;  /* 0x0000000000007941 */ /* 0x000fea0003800000 */
.L_x_1460:
[----:B------:R-:W-:-:S04]  /*d510*/  IMAD R124, R124, R125, -R11 ;  /* 0x0000007d7c7c7224 */ /* 0x000fc800078e0a0b */
[----:B------:R-:W-:-:S05]  /*d520*/  IMAD R124, R151, -0x2, R124 ;  /* 0xfffffffe977c7824 */ /* 0x000fca00078e027c */
[----:B------:R-:W-:Y:S02]  /*d530*/  VIMNMX R23, R23, R124, !PT ;  /* 0x0000007c17177248 */ /* 0x000fe40007fe0100 */
[----:B------:R-:W-:-:S07]  /*d540*/  VIADDMNMX R120, R124, R125, R120, PT ;  /* 0x0000007d7c787246 */ /* 0x000fce0003800178 */
.L_x_1459:
[----:B------:R-:W-:Y:S01]  /*d550*/  ISETP.GT.AND P3, PT, R4, -0x1, PT ;  /* 0xffffffff0400780c */ /* 0x000fe20003f64270 */
[----:B------:R-:W0:Y:S03]  /*d560*/  SHFL.IDX PT, R123, R123, 0x1, 0x1c1f ;  /* 0x003c1f007b7b7f89 */ /* 0x000e2600000e0000 */
[C---:B------:R-:W-:Y:S02]  /*d570*/  ISETP.GT.AND P4, PT, R23.reuse, RZ, P3 ;  /* 0x000000ff1700720c */ /* 0x040fe40001f84270 */
[----:B------:R-:W-:Y:S02]  /*d580*/  ISETP.GT.AND P5, PT, R23, 0x1, P3 ;  /* 0x000000011700780c */ /* 0x000fe40001fa4270 */
[C---:B------:R-:W-:Y:S02]  /*d590*/  ISETP.LT.OR P4, PT, R120.reuse, 0x1, P4 ;  /* 0x000000017800780c */ /* 0x040fe40002781670 */
[----:B------:R-:W-:-:S02]  /*d5a0*/  ISETP.LT.OR P5, PT, R120, 0x2, P5 ;  /* 0x000000027800780c */ /* 0x000fc40002fa1670 */
[----:B------:R-:W-:Y:S02]  /*d5b0*/  FSEL R24, R24, -INF , !P4 ;  /* 0xff80000018187808 */ /* 0x000fe40006000000 */
[----:B------:R-:W-:Y:S02]  /*d5c0*/  ISETP.GT.AND P4, PT, R23, 0x8, P3 ;  /* 0x000000081700780c */ /* 0x000fe40001f84270 */
[----:B------:R-:W-:Y:S02]  /*d5d0*/  FSEL R25, R25, -INF , !P5 ;  /* 0xff80000019197808 */ /* 0x000fe40006800000 */
[----:B------:R-:W-:Y:S02]  /*d5e0*/  ISETP.LT.OR P4, PT, R120, 0x9, P4 ;  /* 0x000000097800780c */ /* 0x000fe40002781670 */
[----:B------:R-:W-:Y:S02]  /*d5f0*/  ISETP.GT.AND P5, PT, R23, 0x9, P3 ;  /* 0x000000091700780c */ /* 0x000fe40001fa4270 */
[----:B------:R-:W-:-:S02]  /*d600*/  FSEL R28, R28, -INF , !P4 ;  /* 0xff8000001c1c7808 */ /* 0x000fc40006000000 */
[----:B------:R-:W-:Y:S01]  /*d610*/  ISETP.GT.AND P4, PT, R23, 0x10, P3 ;  /* 0x000000101700780c */ /* 0x000fe20001f84270 */
[--C-:B0-----:R-:W-:Y:S01]  /*d620*/  IMAD.IADD R122, R122, 0x1, R123.reuse ;  /* 0x000000017a7a7824 */ /* 0x101fe200078e027b */
[C---:B------:R-:W-:Y:S01]  /*d630*/  ISETP.LT.OR P5, PT, R120.reuse, 0xa, P5 ;  /* 0x0000000a7800780c */ /* 0x040fe20002fa1670 */
[----:B------:R-:W-:Y:S01]  /*d640*/  IMAD.IADD R121, R121, 0x1, R123 ;  /* 0x0000000179797824 */ /* 0x000fe200078e027b */
[----:B------:R-:W-:Y:S02]  /*d650*/  ISETP.LT.OR P4, PT, R120, 0x11, P4 ;  /* 0x000000117800780c */ /* 0x000fe40002781670 */
[----:B------:R-:W-:Y:S02]  /*d660*/  FSEL R29, R29, -INF , !P5 ;  /* 0xff8000001d1d7808 */ /* 0x000fe40006800000 */
[----:B------:R-:W-:Y:S02]  /*d670*/  FSEL R32, R32, -INF , !P4 ;  /* 0xff80000020207808 */ /* 0x000fe40006000000 */
[----:B------:R-:W-:-:S02]  /*d680*/  ISETP.GT.AND P4, PT, R23, 0x18, P3 ;  /* 0x000000181700780c */ /* 0x000fc40001f84270 */
[C---:B------:R-:W-:Y:S02]  /*d690*/  ISETP.GT.AND P5, PT, R23.reuse, 0x11, P3 ;  /* 0x000000111700780c */ /* 0x040fe40001fa4270 */
[C---:B------:R-:W-:Y:S02]  /*d6a0*/  ISETP.LT.OR P4, PT, R120.reuse, 0x19, P4 ;  /* 0x000000197800780c */ /* 0x040fe40002781670 */
[----:B------:R-:W-:Y:S02]  /*d6b0*/  ISETP.LT.OR P5, PT, R120, 0x12, P5 ;  /* 0x000000127800780c */ /* 0x000fe40002fa1670 */
[----:B------:R-:W-:Y:S02]  /*d6c0*/  FSEL R36, R36, -INF , !P4 ;  /* 0xff80000024247808 */ /* 0x000fe40006000000 */
[----:B------:R-:W-:Y:S02]  /*d6d0*/  ISETP.GT.AND P4, PT, R23, 0x20, P3 ;  /* 0x000000201700780c */ /* 0x000fe40001f84270 */
[----:B------:R-:W-:-:S02]  /*d6e0*/  FSEL R33, R33, -INF , !P5 ;  /* 0xff80000021217808 */ /* 0x000fc40006800000 */
[----:B------:R-:W-:Y:S02]  /*d6f0*/  ISETP.LT.OR P4, PT, R120, 0x21, P4 ;  /* 0x000000217800780c */ /* 0x000fe40002781670 */
[C---:B------:R-:W-:Y:S02]  /*d700*/  ISETP.GT.AND P5, PT, R23.reuse, 0x19, P3 ;  /* 0x000000191700780c */ /* 0x040fe40001fa4270 */
[----:B------:R-:W-:Y:S02]  /*d710*/  FSEL R40, R40, -INF , !P4 ;  /* 0xff80000028287808 */ /* 0x000fe40006000000 */
[----:B------:R-:W-:Y:S02]  /*d720*/  ISETP.GT.AND P4, PT, R23, 0x28, P3 ;  /* 0x000000281700780c */ /* 0x000fe40001f84270 */
[C---:B------:R-:W-:Y:S02]  /*d730*/  ISETP.LT.OR P5, PT, R120.reuse, 0x1a, P5 ;  /* 0x0000001a7800780c */ /* 0x040fe40002fa1670 */
        /* <DEDUP_REMOVED lines=62> */
[----:B------:R-:W-:Y:S02]  /*db20*/  ISETP.GT.AND P5, PT, R23, 0x71, P3 ;  /* 0x000000711700780c */ /* 0x000fe40001fa4270 */
[----:B------:R-:W-:Y:S02]  /*db30*/  FSEL R84, R84, -INF , !P4 ;  /* 0xff80000054547808 */ /* 0x000fe40006000000 */
[----:B------:R-:W-:Y:S02]  /*db40*/  PLOP3.LUT P4, PT, PT, PT, UP0, 0x40, 0x0 ;  /* 0x000000000000781c */ /* 0x000fe40003f8e808 */
[----:B------:R-:W-:-:S04]  /*db50*/  ISETP.LT.OR P5, PT, R120, 0x72, P5 ;  /* 0x000000727800780c */ /* 0x000fc80002fa1670 */
[----:B------:R-:W-:Y:S02]  /*db60*/  FSEL R81, R81, -INF , !P5 ;  /* 0xff80000051517808 */ /* 0x000fe40006800000 */
[----:B------:R-:W-:-:S04]  /*db70*/  ISETP.GT.AND P5, PT, R23, 0x79, P3 ;  /* 0x000000791700780c */ /* 0x000fc80001fa4270 */
[----:B------:R-:W-:-:S04]  /*db80*/  ISETP.LT.OR P5, PT, R120, 0x7a, P5 ;  /* 0x0000007a7800780c */ /* 0x000fc80002fa1670 */
[----:B------:R-:W-:Y:S01]  /*db90*/  FSEL R85, R85, -INF , !P5 ;  /* 0xff80000055557808 */ /* 0x000fe20006800000 */
[----:B------:R-:W-:Y:S08]  /*dba0*/  @P4 BRA `(.L_x_1463) ;  /* 0x0000000000584947 */ /* 0x000ff00003800000 */
        /* <DEDUP_REMOVED lines=12> */
.L_x_1465:
[----:B------:R-:W-:-:S05]  /*dc70*/  IMAD.U32 R23, RZ, RZ, UR24 ;  /* 0x00000018ff177e24 */ /* 0x000fca000f8e00ff */
[----:B------:R-:W-:-:S13]  /*dc80*/  ISETP.NE.AND P4, PT, R23, 0x1, PT ;  /* 0x000000011700780c */ /* 0x000fda0003f85270 */
[----:B------:R-:W0:Y:S02]  /*dc90*/  @P4 LDC.64 R14, c[0x0][0x9e8] ;  /* 0x00027a00ff0e4b82 */ /* 0x000e240000000a00 */
[----:B0-----:R-:W-:-:S05]  /*dca0*/  @P4 IMAD.HI.U32 R14, R123, R14, RZ ;  /* 0x0000000e7b0e4227 */ /* 0x001fca00078e00ff */
[----:B------:R-:W-:-:S07]  /*dcb0*/  @P4 SHF.R.U32.HI R123, RZ, R15, R14 ;  /* 0x0000000fff7b4219 */ /* 0x000fce000001160e */
.L_x_1466:
[----:B------:R-:W-:Y:S05]  /*dcc0*/  BSYNC B0 ;  /* 0x0000000000007941 */ /* 0x000fea0003800000 */
.L_x_1464:
[----:B------:R-:W-:-:S04]  /*dcd0*/  IMAD R11, R123, R23, -R11 ;  /* 0x000000177b0b7224 */ /* 0x000fc800078e0a0b */
[----:B------:R-:W-:-:S05]  /*dce0*/  IMAD R14, R151, -0x2, R11 ;  /* 0xfffffffe970e7824 */ /* 0x000fca00078e020b */
[----:B------:R-:W-:Y:S02]  /*dcf0*/  VIADDMNMX R122, R14, R23, R122, PT ;  /* 0x000000170e7a7246 */ /* 0x000fe4000380017a */
[----:B------:R-:W-:-:S07]  /*dd00*/  VIMNMX R121, R121, R14, !PT ;  /* 0x0000000e79797248 */ /* 0x000fce0007fe0100 */
.L_x_1463:
[----:B------:R-:W-:Y:S01]  /*dd10*/  FMNMX.FTZ R14, R24, R3, !PT ;  /* 0x00000003180e7209 */ /* 0x000fe20007810000 */
[----:B------:R-:W-:Y:S01]  /*dd20*/  UMOV UR41, UR7 ;  /* 0x0000000700297c82 */ /* 0x000fe20008000000 */
[----:B------:R-:W-:Y:S01]  /*dd30*/  ISETP.GT.AND P5, PT, R121, 0x8, P3 ;  /* 0x000000087900780c */ /* 0x000fe20001fa4270 */
[----:B------:R-:W-:Y:S01]  /*dd40*/  @!P1 IMAD R16, R16, 0x8, R2 ;  /* 0x0000000810109824 */ /* 0x000fe200078e0202 */
[----:B------:R-:W-:Y:S02]  /*dd50*/  FMNMX.FTZ R11, R25, R14, !PT ;  /* 0x0000000e190b7209 */ /* 0x000fe40007810000 */
[----:B------:R-:W-:Y:S01]  /*dd60*/  ISETP.LT.OR P5, PT, R122, 0x9, P5 ;  /* 0x000000097a00780c */ /* 0x000fe20002fa1670 */
[----:B------:R-:W-:Y:S01]  /*dd70*/  @!P1 VIADD R16, R16, 0x16860 ;  /* 0x0001686010109836 */ /* 0x000fe20000000000 */
        /* <DEDUP_REMOVED lines=42> */
[----:B------:R-:W-:Y:S02]  /*e020*/  ISETP.LT.OR P5, PT, R122, 0x29, P5 ;  /* 0x000000297a00780c */ /* 0x000fe40002fa1670 */
[----:B------:R-:W-:-:S02]  /*e030*/  FMNMX.FTZ R11, R69, R14, !PT ;  /* 0x0000000e450b7209 */ /* 0x000fc40007810000 */
[----:B------:R-:W-:Y:S02]  /*e040*/  ISETP.LT.OR P4, PT, R122, 0x1a, P4 ;  /* 0x0000001a7a00780c */ /* 0x000fe40002781670 */
[----:B------:R-:W-:Y:S02]  /*e050*/  FSEL R46, R46, -INF , !P5 ;  /* 0xff8000002e2e7808 */ /* 0x000fe40006800000 */
[----:B------:R-:W-:Y:S02]  /*e060*/  FMNMX.FTZ R14, R72, R11, !PT ;  /* 0x0000000b480e7209 */ /* 0x000fe40007810000 */
[----:B------:R-:W-:Y:S02]  /*e070*/  ISETP.GT.AND P5, PT, R121, 0x30, P3 ;  /* 0x000000307900780c */ /* 0x000fe40001fa4270 */
[----:B------:R-:W-:Y:S02]  /*e080*/  FSEL R39, R39, -INF , !P4 ;  /* 0xff80000027277808 */ /* 0x000fe40006000000 */
[----:B------:R-:W-:-:S02]  /*e090*/  ISETP.GT.AND P4, PT, R121, 0x21, P3 ;  /* 0x000000217900780c */ /* 0x000fc40001f84270 */
[----:B------:R-:W-:Y:S02]  /*e0a0*/  FMNMX.FTZ R11, R73, R14, !PT ;  /* 0x0000000e490b7209 */ /* 0x000fe40007810000 */
[C---:B------:R-:W-:Y:S02]  /*e0b0*/  ISETP.LT.OR P5, PT, R122.reuse, 0x31, P5 ;  /* 0x000000317a00780c */ /* 0x040fe40002fa1670 */
[----:B------:R-:W-:Y:S02]  /*e0c0*/  ISETP.LT.OR P4, PT, R122, 0x22, P4 ;  /* 0x000000227a00780c */ /* 0x000fe40002781670 */
[----:B------:R-:W-:Y:S02]  /*e0d0*/  FMNMX.FTZ R14, R76, R11, !PT ;  /* 0x0000000b4c0e7209 */ /* 0x000fe40007810000 */
[----:B------:R-:W-:Y:S02]  /*e0e0*/  FSEL R50, R50, -INF , !P5 ;  /* 0xff80000032327808 */ /* 0x000fe40006800000 */
[----:B------:R-:W-:-:S02]  /*e0f0*/  ISETP.GT.AND P5, PT, R121, 0x38, P3 ;  /* 0x000000387900780c */ /* 0x000fc40001fa4270 */
[----:B------:R-:W-:Y:S02]  /*e100*/  FSEL R43, R43, -INF , !P4 ;  /* 0xff8000002b2b7808 */ /* 0x000fe40006000000 */
[----:B------:R-:W-:Y:S02]  /*e110*/  ISETP.GT.AND P4, PT, R121, 0x29, P3 ;  /* 0x000000297900780c */ /* 0x000fe40001f84270 */
[----:B------:R-:W-:Y:S02]  /*e120*/  FMNMX.FTZ R11, R77, R14, !PT ;  /* 0x0000000e4d0b7209 */ /* 0x000fe40007810000 */
[C---:B------:R-:W-:Y:S02]  /*e130*/  ISETP.LT.OR P5, PT, R122.reuse, 0x39, P5 ;  /* 0x000000397a00780c */ /* 0x040fe40002fa1670 */
[----:B------:R-:W-:Y:S02]  /*e140*/  ISETP.LT.OR P4, PT, R122, 0x2a, P4 ;  /* 0x0000002a7a00780c */ /* 0x000fe40002781670 */
[----:B------:R-:W-:-:S02]  /*e150*/  FMNMX.FTZ R14, R80, R11, !PT ;  /* 0x0000000b500e7209 */ /* 0x000fc40007810000 */
[----:B------:R-:W-:Y:S02]  /*e160*/  FSEL R54, R54, -INF , !P5 ;  /* 0xff80000036367808 */ /* 0x000fe40006800000 */
[----:B------:R-:W-:Y:S02]  /*e170*/  ISETP.GT.AND P5, PT, R121, 0x40, P3 ;  /* 0x000000407900780c */ /* 0x000fe40001fa4270 */
[----:B------:R-:W-:Y:S02]  /*e180*/  FSEL R47, R47, -INF , !P4 ;  /* 0xff8000002f2f7808 */ /* 0x000fe40006000000 */
[----:B------:R-:W-:Y:S02]  /*e190*/  FMNMX.FTZ R11, R81, R14, !PT ;  /* 0x0000000e510b7209 */ /* 0x000fe40007810000 */
[----:B------:R-:W-:Y:S02]  /*e1a0*/  ISETP.GT.AND P4, PT, R121, 0x31, P3 ;  /* 0x000000317900780c */ /* 0x000fe40001f84270 */
[----:B------:R-:W-:-:S02]  /*e1b0*/  ISETP.LT.OR P5, PT, R122, 0x41, P5 ;  /* 0x000000417a00780c */ /* 0x000fc40002fa1670 */
[----:B------:R-:W-:Y:S02]  /*e1c0*/  FMNMX.FTZ R14, R84, R11, !PT ;  /* 0x0000000b540e7209 */ /* 0x000fe40007810000 */
[----:B------:R-:W-:Y:S02]  /*e1d0*/  ISETP.LT.OR P4, PT, R122, 0x32, P4 ;  /* 0x000000327a00780c */ /* 0x000fe40002781670 */
[----:B------:R-:W-:Y:S02]  /*e1e0*/  FSEL R58, R58, -INF , !P5 ;  /* 0xff8000003a3a7808 */ /* 0x000fe40006800000 */
[----:B------:R-:W-:Y:S02]  /*e1f0*/  ISETP.GT.AND P5, PT, R121, 0x48, P3 ;  /* 0x000000487900780c */ /* 0x000fe40001fa4270 */
[----:B------:R-:W-:Y:S02]  /*e200*/  FMNMX.FTZ R14, R85, R14, !PT ;  /* 0x0000000e550e7209 */ /* 0x000fe40007810000 */
[----:B------:R-:W-:-:S02]  /*e210*/  FSEL R51, R51, -INF , !P4 ;  /* 0xff80000033337808 */ /* 0x000fc40006000000 */
[C---:B------:R-:W-:Y:S01]  /*e220*/  ISETP.GT.AND P4, PT, R121.reuse, 0x39, P3 ;  /* 0x000000397900780c */ /* 0x040fe20001f84270 */
[----:B------:R-:W0:Y:S01]  /*e230*/  SHFL.BFLY PT, R11, R14, 0x2, 0x1f ;  /* 0x0c401f000e0b7f89 */ /* 0x000e2200000e0000 */
[C---:B------:R-:W-:Y:S02]  /*e240*/  ISETP.LT.OR P5, PT, R122.reuse, 0x49, P5 ;  /* 0x000000497a00780c */ /* 0x040fe40002fa1670 */
[----:B------:R-:W-:Y:S02]  /*e250*/  ISETP.LT.OR P4, PT, R122, 0x3a, P4 ;  /* 0x0000003a7a00780c */ /* 0x000fe40002781670 */
[----:B------:R-:W-:Y:S02]  /*e260*/  FSEL R62, R62, -INF , !P5 ;  /* 0xff8000003e3e7808 */ /* 0x000fe40006800000 */
[----:B------:R-:W-:Y:S02]  /*e270*/  ISETP.GT.AND P5, PT, R121, 0x50, P3 ;  /* 0x000000507900780c */ /* 0x000fe40001fa4270 */
[----:B------:R-:W-:-:S02]  /*e280*/  FSEL R55, R55, -INF , !P4 ;  /* 0xff80000037377808 */ /* 0x000fc40006000000 */
[C---:B------:R-:W-:Y:S02]  /*e290*/  ISETP.GT.AND P4, PT, R121.reuse, 0x41, P3 ;  /* 0x000000417900780c */ /* 0x040fe40001f84270 */
        /* <DEDUP_REMOVED lines=12> */
[----:B0-----:R-:W-:Y:S02]  /*e360*/  FMNMX.FTZ R15, R14, R11, !PT ;  /* 0x0000000b0e0f7209 */ /* 0x001fe40007810000 */
[C---:B------:R-:W-:Y:S02]  /*e370*/  ISETP.LT.OR P5, PT, R122.reuse, 0x61, P5 ;  /* 0x000000617a00780c */ /* 0x040fe40002fa1670 */
[----:B------:R-:W-:Y:S01]  /*e380*/  ISETP.LT.OR P4, PT, R122, 0x52, P4 ;  /* 0x000000527a00780c */ /* 0x000fe20002781670 */
[----:B------:R-:W0:Y:S01]  /*e390*/  SHFL.BFLY PT, R120, R15, 0x1, 0x1f ;  /* 0x0c201f000f787f89 */ /* 0x000e2200000e0000 */
[----:B------:R-:W-:Y:S02]  /*e3a0*/  FSEL R74, R74, -INF , !P5 ;  /* 0xff8000004a4a7808 */ /* 0x000fe40006800000 */
[----:B------:R-:W-:-:S02]  /*e3b0*/  ISETP.GT.AND P5, PT, R121, 0x68, P3 ;  /* 0x000000687900780c */ /* 0x000fc40001fa4270 */
[----:B------:R-:W-:Y:S02]  /*e3c0*/  FSEL R67, R67, -INF , !P4 ;  /* 0xff80000043437808 */ /* 0x000fe40006000000 */
[C---:B------:R-:W-:Y:S02]  /*e3d0*/  ISETP.GT.AND P4, PT, R121.reuse, 0x59, P3 ;  /* 0x000000597900780c */ /* 0x040fe40001f84270 */
[C---:B------:R-:W-:Y:S02]  /*e3e0*/  ISETP.LT.OR P5, PT, R122.reuse, 0x69, P5 ;  /* 0x000000697a00780c */ /* 0x040fe40002fa1670 */
[----:B------:R-:W-:Y:S02]  /*e3f0*/  ISETP.LT.OR P4, PT, R122, 0x5a, P4 ;  /* 0x0000005a7a00780c */ /* 0x000fe40002781670 */
        /* <DEDUP_REMOVED lines=9> */
[----:B------:R-:W-:Y:S02]  /*e490*/  ISETP.GT.AND P4, PT, R121, 0x69, P3 ;  /* 0x000000697900780c */ /* 0x000fe40001f84270 */
[C---:B------:R-:W-:Y:S02]  /*e4a0*/  ISETP.LT.OR P5, PT, R122.reuse, 0x72, P5 ;  /* 0x000000727a00780c */ /* 0x040fe40002fa1670 */
[----:B0-----:R-:W-:Y:S02]  /*e4b0*/  FMNMX.FTZ R11, R15, R120, !PT ;  /* 0x000000780f0b7209 */ /* 0x001fe40007810000 */
[----:B------:R-:W-:Y:S02]  /*e4c0*/  ISETP.LT.OR P4, PT, R122, 0x6a, P4 ;  /* 0x0000006a7a00780c */ /* 0x000fe40002781670 */
[----:B------:R-:W-:Y:S01]  /*e4d0*/  FSEL R83, R83, -INF , !P5 ;  /* 0xff80000053537808 */ /* 0x000fe20006800000 */
[----:B------:R-:W-:Y:S01]  /*e4e0*/  FMUL.FTZ R14, R11, UR41 ;  /* 0x000000290b0e7c20 */ /* 0x000fe20008410000 */
[----:B------:R-:W-:-:S02]  /*e4f0*/  ISETP.GT.AND P5, PT, R121, RZ, P3 ;  /* 0x000000ff7900720c */ /* 0x000fc40001fa4270 */
[----:B------:R-:W-:Y:S02]  /*e500*/  FSEL R79, R79, -INF , !P4 ;  /* 0xff8000004f4f7808 */ /* 0x000fe40006000000 */
[----:B------:R-:W-:Y:S02]  /*e510*/  FSETP.NEU.FTZ.AND P4, PT, R11, -INF , PT ;  /* 0xff8000000b00780b */ /* 0x000fe40003f9d000 */
[----:B------:R-:W-:Y:S02]  /*e520*/  ISETP.LT.OR P5, PT, R122, 0x1, P5 ;  /* 0x000000017a00780c */ /* 0x000fe40002fa1670 */
[----:B------:R-:W-:Y:S02]  /*e530*/  FSEL R14, R14, RZ, P4 ;  /* 0x000000ff0e0e7208 */ /* 0x000fe40002000000 */
[----:B------:R-:W-:Y:S02]  /*e540*/  FSEL R26, R26, -INF , !P5 ;  /* 0xff8000001a1a7808 */ /* 0x000fe40006800000 */
[----:B------:R-:W-:Y:S01]  /*e550*/  ISETP.GT.AND P5, PT, R121, 0x78, P3 ;  /* 0x000000787900780c */ /* 0x000fe20001fa4270 */
        /* <DEDUP_REMOVED lines=25> */
[--C-:B------:R-:W-:Y:S01]  /*e6f0*/  FFMA.FTZ R134, R60, UR41, -R14.reuse ;  /* 0x000000293c867c23 */ /* 0x100fe2000801080e */
[----:B------:R-:W-:Y:S01]  /*e700*/  FMNMX.FTZ R28, R38, R25, !PT ;  /* 0x00000019261c7209 */ /* 0x000fe20007810000 */
[--C-:B------:R-:W-:Y:S01]  /*e710*/  FFMA.FTZ R61, R61, UR41, -R14.reuse ;  /* 0x000000293d3d7c23 */ /* 0x100fe2000801080e */
[----:B------:R0:W-:Y:S01]  /*e720*/  MUFU.EX2 R25, R37 ;  /* 0x0000002500197308 */ /* 0x0001e20000000800 */
[----:B------:R-:W-:Y:S01]  /*e730*/  FSEL R87, R87, -INF , !P3 ;  /* 0xff80000057577808 */ /* 0x000fe20005800000 */
        /* <DEDUP_REMOVED lines=14> */
[----:B------:R-:W-:Y:S01]  /*e820*/  FFMA.FTZ R85, R85, UR41, -R14 ;  /* 0x0000002955557c23 */ /* 0x000fe2000801080e */
[----:B------:R-:W-:Y:S02]  /*e830*/  MUFU.EX2 R148, R148 ;  /* 0x0000009400947308 */ /* 0x000fe40000000800 */
[----:B------:R-:W-:-:S04]  /*e840*/  FMNMX.FTZ R29, R47, R32, !PT ;  /* 0x000000202f1d7209 */ /* 0x000fc80007810000 */
[----:B------:R-:W-:Y:S02]  /*e850*/  FMNMX.FTZ R32, R50, R29, !PT ;  /* 0x0000001d32207209 */ /* 0x000fe40007810000 */
[----:B------:R-:W-:Y:S02]  /*e860*/  MUFU.EX2 R15, R15 ;  /* 0x0000000f000f7308 */ /* 0x000fe40000000800 */
[----:B------:R-:W-:-:S04]  /*e870*/  FMNMX.FTZ R29, R51, R32, !PT ;  /* 0x00000020331d7209 */ /* 0x000fc80007810000 */
[----:B------:R-:W-:Y:S02]  /*e880*/  FMNMX.FTZ R32, R54, R29, !PT ;  /* 0x0000001d36207209 */ /* 0x000fe40007810000 */
[----:B------:R1:W-:Y:S02]  /*e890*/  MUFU.EX2 R29, R45 ;  /* 0x0000002d001d7308 */ /* 0x0003e40000000800 */
[----:B------:R-:W-:-:S04]  /*e8a0*/  FMNMX.FTZ R33, R55, R32, !PT ;  /* 0x0000002037217209 */ /* 0x000fc80007810000 */
[----:B------:R-:W-:Y:S02]  /*e8b0*/  FMNMX.FTZ R32, R58, R33, !PT ;  /* 0x000000213a207209 */ /* 0x000fe40007810000 */
[----:B------:R-:W-:Y:S02]  /*e8c0*/  MUFU.EX2 R150, R150 ;  /* 0x0000009600967308 */ /* 0x000fe40000000800 */
[----:B------:R-:W-:Y:S01]  /*e8d0*/  FMNMX.FTZ R33, R59, R32, !PT ;  /* 0x000000203b217209 */ /* 0x000fe20007810000 */
[----:B------:R-:W-:-:S03]  /*e8e0*/  FFMA.FTZ R32, R49, UR41, -R14 ;  /* 0x0000002931207c23 */ /* 0x000fc6000801080e */
[----:B------:R-:W-:Y:S02]  /*e8f0*/  FMNMX.FTZ R36, R62, R33, !PT ;  /* 0x000000213e247209 */ /* 0x000fe40007810000 */
[----:B------:R-:W-:Y:S02]  /*e900*/  MUFU.EX2 R23, R23 ;  /* 0x0000001700177308 */ /* 0x000fe40000000800 */
        /* <DEDUP_REMOVED lines=16> */
[----:B------:R-:W-:Y:S01]  /*ea10*/  FMNMX.FTZ R37, R83, R40, !PT ;  /* 0x0000002853257209 */ /* 0x000fe20007810000 */
[----:B------:R-:W-:-:S03]  /*ea20*/  FFMA.FTZ R40, R65, UR41, -R14 ;  /* 0x0000002941287c23 */ /* 0x000fc6000801080e */
[----:B------:R-:W-:Y:S02]  /*ea30*/  FMNMX.FTZ R44, R86, R37, !PT ;  /* 0x00000025562c7209 */ /* 0x000fe40007810000 */
[----:B------:R-:W-:Y:S02]  /*ea40*/  MUFU.EX2 R28, R28 ;  /* 0x0000001c001c7308 */ /* 0x000fe40000000800 */
[----:B------:R-:W-:-:S05]  /*ea50*/  FMNMX.FTZ R44, R87, R44, !PT ;  /* 0x0000002c572c7209 */ /* 0x000fca0007810000 */
[----:B-1----:R-:W0:Y:S01]  /*ea60*/  SHFL.BFLY PT, R45, R44, 0x2, 0x1f ;  /* 0x0c401f002c2d7f89 */ /* 0x002e2200000e0000 */
[----:B------:R-:W-:Y:S08]  /*ea70*/  MUFU.EX2 R142, R142 ;  /* 0x0000008e008e7308 */ /* 0x000ff00000000800 */
[----:B------:R-:W-:Y:S08]  /*ea80*/  MUFU.EX2 R136, R136 ;  /* 0x0000008800887308 */ /* 0x000ff00000000800 */
[----:B------:R-:W-:Y:S01]  /*ea90*/  MUFU.EX2 R32, R32 ;  /* 0x0000002000207308 */ /* 0x000fe20000000800 */
[----:B0-----:R-:W-:Y:S01]  /*eaa0*/  FMNMX.FTZ R49, R44, R45, !PT ;  /* 0x0000002d2c317209 */ /* 0x001fe20007810000 */
[----:B------:R-:W-:-:S06]  /*eab0*/  FFMA.FTZ R45, R77, UR41, -R14 ;  /* 0x000000294d2d7c23 */ /* 0x000fcc000801080e */
[----:B------:R-:W-:Y:S01]  /*eac0*/  MUFU.EX2 R138, R138 ;  /* 0x0000008a008a7308 */ /* 0x000fe20000000800 */
[----:B------:R-:W0:Y:S07]  /*ead0*/  SHFL.BFLY PT, R52, R49, 0x1, 0x1f ;  /* 0x0c201f0031347f89 */ /* 0x000e2e00000e0000 */
[----:B------:R-:W-:Y:S08]  /*eae0*/  MUFU.EX2 R132, R132 ;  /* 0x0000008400847308 */ /* 0x000ff00000000800 */
[----:B------:R-:W-:Y:S08]  /*eaf0*/  MUFU.EX2 R36, R36 ;  /* 0x0000002400247308 */ /* 0x000ff00000000800 */
[----:B------:R-:W-:Y:S01]  /*eb00*/  MUFU.EX2 R134, R134 ;  /* 0x0000008600867308 */ /* 0x000fe20000000800 */
[----:B0-----:R-:W-:-:S02]  /*eb10*/  FMNMX.FTZ R14, R49, R52, !PT ;  /* 0x00000034310e7209 */ /* 0x001fc40007810000 */
[----:B------:R-:W-:Y:S02]  /*eb20*/  FSEL R52, R11, RZ, P4 ;  /* 0x000000ff0b347208 */ /* 0x000fe40002000000 */
[C---:B------:R-:W-:Y:S01]  /*eb30*/  FSETP.NEU.FTZ.AND P3, PT, R14.reuse, -INF , PT ;  /* 0xff8000000e00780b */ /* 0x040fe20003f7d000 */
[----:B--2---:R-:W-:Y:S02]  /*eb40*/  FMUL.FTZ R53, R14, UR41 ;  /* 0x000000290e357c20 */ /* 0x004fe40008410000 */
[----:B------:R-:W-:Y:S01]  /*eb50*/  MUFU.EX2 R37, R61 ;  /* 0x0000003d00257308 */ /* 0x000fe20000000800 */
[----:B------:R-:W-:-:S04]  /*eb60*/  FADD.FTZ R52, -R52, R3 ;  /* 0x0000000334347221 */ /* 0x000fc80000010100 */
[----:B------:R-:W-:Y:S01]  /*eb70*/  FMUL.FTZ R3, R52, UR41 ;  /* 0x0000002934037c20 */ /* 0x000fe20008410000 */
[----:B------:R-:W-:Y:S02]  /*eb80*/  FSEL R52, R53, RZ, P3 ;  /* 0x000000ff35347208 */ /* 0x000fe40001800000 */
[----:B------:R-:W-:Y:S03]  /*eb90*/  MUFU.EX2 R128, R128 ;  /* 0x0000008000807308 */ /* 0x000fe60000000800 */
        /* <DEDUP_REMOVED lines=9> */
[----:B------:R-:W-:Y:S01]  /*ec30*/  FFMA.FTZ R141, R42, UR41, -R52 ;  /* 0x000000292a8d7c23 */ /* 0x000fe20008010834 */
[----:B------:R-:W-:Y:S01]  /*ec40*/  @!P1 PRMT R34, RZ, 0x654, R16 ;  /* 0x00000654ff229816 */ /* 0x000fe20000000010 */
[--C-:B------:R-:W-:Y:S01]  /*ec50*/  FFMA.FTZ R16, R43, UR41, -R52.reuse ;  /* 0x000000292b107c23 */ /* 0x100fe20008010834 */
[--C-:B------:R-:W-:Y:S01]  /*ec60*/  FFMA.FTZ R143, R46, UR41, -R52.reuse ;  /* 0x000000292e8f7c23 */ /* 0x100fe20008010834 */
[----:B------:R-:W-:Y:S01]  /*ec70*/  MUFU.EX2 R149, R149 ;  /* 0x0000009500957308 */ /* 0x000fe20000000800 */
[----:B------:R1:W-:Y:S01]  /*ec80*/  @!P1 SYNCS.ARRIVE.TRANS64.RED.A1T0 RZ, [R34+URZ], RZ ;  /* 0x000000ff22ff99a7 */ /* 0x0003e2000810043f */
        /* <DEDUP_REMOVED lines=8> */
[----:B------:R-:W-:Y:S01]  /*ed10*/  F2FP.BF16.F32.PACK_AB R148, R15, R148 ;  /* 0x000000940f94723e */ /* 0x000fe200000010ff */
[--C-:B-1----:R-:W-:Y:S01]  /*ed20*/  FFMA.FTZ R34, R47, UR41, -R52.reuse ;  /* 0x000000292f227c23 */ /* 0x102fe20008010834 */
[----:B------:R-:W-:Y:S01]  /*ed30*/  FFMA.FTZ R62, R62, UR41, -R52 ;  /* 0x000000293e3e7c23 */ /* 0x000fe20008010834 */
[----:B------:R-:W-:Y:S01]  /*ed40*/  FADD.FTZ R39, R15, R6 ;  /* 0x000000060f277221 */ /* 0x000fe20000010000 */
[----:B------:R-:W-:Y:S01]  /*ed50*/  FSEL R15, R14, RZ, P3 ;  /* 0x000000ff0e0f7208 */ /* 0x000fe20001800000 */
[--C-:B------:R-:W-:Y:S01]  /*ed60*/  FFMA.FTZ R63, R63, UR41, -R52.reuse ;  /* 0x000000293f3f7c23 */ /* 0x100fe20008010834 */
[----:B------:R-:W-:Y:S01]  /*ed70*/  MUFU.EX2 R151, R151 ;  /* 0x0000009700977308 */ /* 0x000fe20000000800 */
[----:B------:R-:W-:Y:S01]  /*ed80*/  FADD.FTZ R6, R150, R39 ;  /* 0x0000002796067221 */ /* 0x000fe20000010000 */
[----:B------:R-:W-:Y:S01]  /*ed90*/  FFMA.FTZ R66, R66, UR41, -R52 ;  /* 0x0000002942427c23 */ /* 0x000fe20008010834 */
[----:B------:R-:W-:Y:S01]  /*eda0*/  FADD.FTZ R15, -R15, R0 ;  /* 0x000000000f0f7221 */ /* 0x000fe20000010100 */
[----:B------:R-:W-:Y:S01]  /*edb0*/  FFMA.FTZ R67, R67, UR41, -R52 ;  /* 0x0000002943437c23 */ /* 0x000fe20008010834 */
[----:B------:R-:W-:Y:S01]  /*edc0*/  FADD.FTZ R39, R23, R6 ;  /* 0x0000000617277221 */ /* 0x000fe20000010000 */
[--C-:B------:R-:W-:Y:S01]  /*edd0*/  FFMA.FTZ R70, R70, UR41, -R52.reuse ;  /* 0x0000002946467c23 */ /* 0x100fe20008010834 */
[----:B------:R-:W-:Y:S01]  /*ede0*/  FMUL.FTZ R0, R15, UR41 ;  /* 0x000000290f007c20 */ /* 0x000fe20008410000 */
[----:B------:R-:W-:Y:S01]  /*edf0*/  MUFU.EX2 R27, R27 ;  /* 0x0000001b001b7308 */ /* 0x000fe20000000800 */
[----:B------:R-:W-:Y:S01]  /*ee00*/  FADD.FTZ R39, R144, R39 ;  /* 0x0000002790277221 */ /* 0x000fe20000010000 */
[----:B------:R-:W-:Y:S01]  /*ee10*/  F2FP.BF16.F32.PACK_AB R144, R24, R144 ;  /* 0x000000901890723e */ /* 0x000fe200000010ff */
[--C-:B------:R-:W-:Y:S01]  /*ee20*/  FFMA.FTZ R71, R71, UR41, -R52.reuse ;  /* 0x0000002947477c23 */ /* 0x100fe20008010834 */
[--C-:B------:R-:W-:Y:S01]  /*ee30*/  FFMA.FTZ R74, R74, UR41, -R52.reuse ;  /* 0x000000294a4a7c23 */ /* 0x100fe20008010834 */
[----:B------:R-:W-:Y:S01]  /*ee40*/  FADD.FTZ R39, R24, R39 ;  /* 0x0000002718277221 */ /* 0x000fe20000010000 */
[--C-:B------:R-:W-:Y:S01]  /*ee50*/  FFMA.FTZ R75, R75, UR41, -R52.reuse ;  /* 0x000000294b4b7c23 */ /* 0x100fe20008010834 */
[--C-:B------:R-:W-:Y:S01]  /*ee60*/  FFMA.FTZ R78, R78, UR41, -R52.reuse ;  /* 0x000000294e4e7c23 */ /* 0x100fe20008010834 */
[----:B------:R-:W0:Y:S01]  /*ee70*/  MUFU.EX2 R0, R0 ;  /* 0x0000000000007308 */ /* 0x000e220000000800 */
[----:B------:R-:W-:Y:S01]  /*ee80*/  FADD.FTZ R6, R146, R39 ;  /* 0x0000002792067221 */ /* 0x000fe20000010000 */
[--C-:B------:R-:W-:Y:S01]  /*ee90*/  FFMA.FTZ R79, R79, UR41, -R52.reuse ;  /* 0x000000294f4f7c23 */ /* 0x100fe20008010834 */
[--C-:B------:R-:W-:Y:S01]  /*eea0*/  FFMA.FTZ R82, R82, UR41, -R52.reuse ;  /* 0x0000002952527c23 */ /* 0x100fe20008010834 */
[----:B------:R-:W-:Y:S01]  /*eeb0*/  FFMA.FTZ R83, R83, UR41, -R52 ;  /* 0x0000002953537c23 */ /* 0x000fe20008010834 */
[----:B------:R-:W-:Y:S01]  /*eec0*/  FADD.FTZ R15, R25, R6 ;  /* 0x00000006190f7221 */ /* 0x000fe20000010000 */
[--C-:B------:R-:W-:Y:S01]  /*eed0*/  FFMA.FTZ R86, R86, UR41, -R52.reuse ;  /* 0x0000002956567c23 */ /* 0x100fe20008010834 */
[----:B------:R-:W-:Y:S01]  /*eee0*/  FFMA.FTZ R52, R87, UR41, -R52 ;  /* 0x0000002957347c23 */ /* 0x000fe20008010834 */
[----:B------:R-:W1:Y:S01]  /*eef0*/  MUFU.EX2 R145, R145 ;  /* 0x0000009100917308 */ /* 0x000e620000000800 */
[----:B------:R-:W-:Y:S01]  /*ef00*/  FADD.FTZ R15, R140, R15 ;  /* 0x0000000f8c0f7221 */ /* 0x000fe20000010000 */
[-C--:B------:R-:W-:Y:S01]  /*ef10*/  FMUL.FTZ R88, R88, R3.reuse ;  /* 0x0000000358587220 */ /* 0x080fe20000410000 */
[-C--:B------:R-:W-:Y:S01]  /*ef20*/  FMUL.FTZ R89, R89, R3.reuse ;  /* 0x0000000359597220 */ /* 0x080fe20000410000 */
[-C--:B------:R-:W-:Y:S01]  /*ef30*/  FMUL.FTZ R92, R92, R3.reuse ;  /* 0x000000035c5c7220 */ /* 0x080fe20000410000 */
[----:B------:R-:W-:Y:S01]  /*ef40*/  FADD.FTZ R15, R28, R15 ;  /* 0x0000000f1c0f7221 */ /* 0x000fe20000010000 */
[-C--:B------:R-:W-:Y:S01]  /*ef50*/  FMUL.FTZ R93, R93, R3.reuse ;  /* 0x000000035d5d7220 */ /* 0x080fe20000410000 */
[----:B------:R-:W-:Y:S01]  /*ef60*/  FMUL.FTZ R96, R96, R3 ;  /* 0x0000000360607220 */ /* 0x000fe20000410000 */
[----:B------:R-:W2:Y:S01]  /*ef70*/  MUFU.EX2 R30, R30 ;  /* 0x0000001e001e7308 */ /* 0x000ea20000000800 */
[----:B------:R-:W-:Y:S01]  /*ef80*/  FADD.FTZ R6, R142, R15 ;  /* 0x0000000f8e067221 */ /* 0x000fe20000010000 */
[----:B0-----:R-:W-:Y:S01]  /*ef90*/  FFMA.FTZ R5, R0, R5, R149 ;  /* 0x0000000500057223 */ /* 0x001fe20000010095 */
[-C--:B------:R-:W-:Y:S01]  /*efa0*/  FMUL.FTZ R97, R97, R3.reuse ;  /* 0x0000000361617220 */ /* 0x080fe20000410000 */
[-C--:B------:R-:W-:Y:S01]  /*efb0*/  FMUL.FTZ R100, R100, R3.reuse ;  /* 0x0000000364647220 */ /* 0x080fe20000410000 */
[----:B------:R-:W-:Y:S01]  /*efc0*/  FADD.FTZ R15, R29, R6 ;  /* 0x000000061d0f7221 */ /* 0x000fe20000010000 */
[----:B------:R-:W-:Y:S01]  /*efd0*/  FADD.FTZ R6, R26, R5 ;  /* 0x000000051a067221 */ /* 0x000fe20000010000 */
[-C--:B------:R-:W-:Y:S01]  /*efe0*/  FMUL.FTZ R101, R101, R3.reuse ;  /* 0x0000000365657220 */ /* 0x080fe20000410000 */
[----:B------:R-:W0:Y:S01]  /*eff0*/  MUFU.EX2 R147, R147 ;  /* 0x0000009300937308 */ /* 0x000e220000000800 */
[----:B------:R-:W-:Y:S01]  /*f000*/  FADD.FTZ R15, R136, R15 ;  /* 0x0000000f880f7221 */ /* 0x000fe20000010000 */
[----:B------:R-:W-:Y:S01]  /*f010*/  FADD.FTZ R6, R151, R6 ;  /* 0x0000000697067221 */ /* 0x000fe20000010000 */
[-C--:B------:R-:W-:Y:S01]  /*f020*/  FMUL.FTZ R104, R104, R3.reuse ;  /* 0x0000000368687220 */ /* 0x080fe20000410000 */
[-C--:B------:R-:W-:Y:S01]  /*f030*/  FMUL.FTZ R105, R105, R3.reuse ;  /* 0x0000000369697220 */ /* 0x080fe20000410000 */
[----:B------:R-:W-:Y:S01]  /*f040*/  FADD.FTZ R15, R32, R15 ;  /* 0x0000000f200f7221 */ /* 0x000fe20000010000 */
[----:B------:R-:W-:Y:S01]  /*f050*/  FADD.FTZ R6, R27, R6 ;  /* 0x000000061b067221 */ /* 0x000fe20000010000 */
[-C--:B------:R-:W-:Y:S01]  /*f060*/  FMUL.FTZ R108, R108, R3.reuse ;  /* 0x000000036c6c7220 */ /* 0x080fe20000410000 */
[----:B------:R-:W3:Y:S01]  /*f070*/  MUFU.EX2 R31, R31 ;  /* 0x0000001f001f7308 */ /* 0x000ee20000000800 */
[----:B------:R-:W-:Y:S01]  /*f080*/  FADD.FTZ R24, R138, R15 ;  /* 0x0000000f8a187221 */ /* 0x000fe20000010000 */
[----:B-1----:R-:W-:Y:S01]  /*f090*/  FADD.FTZ R5, R145, R6 ;  /* 0x0000000691057221 */ /* 0x002fe20000010000 */
[-C--:B------:R-:W-:Y:S01]  /*f0a0*/  FMUL.FTZ R109, R109, R3.reuse ;  /* 0x000000036d6d7220 */ /* 0x080fe20000410000 */
[-C--:B------:R-:W-:Y:S01]  /*f0b0*/  FMUL.FTZ R112, R112, R3.reuse ;  /* 0x0000000370707220 */ /* 0x080fe20000410000 */
[----:B------:R-:W-:Y:S01]  /*f0c0*/  FADD.FTZ R15, R33, R24 ;  /* 0x00000018210f7221 */ /* 0x000fe20000010000 */
[----:B--2---:R-:W-:Y:S01]  /*f0d0*/  FADD.FTZ R6, R30, R5 ;  /* 0x000000051e067221 */ /* 0x004fe20000010000 */
[-C--:B------:R-:W-:Y:S01]  /*f0e0*/  FMUL.FTZ R113, R113, R3.reuse ;  /* 0x0000000371717220 */ /* 0x080fe20000410000 */
[----:B------:R-:W1:Y:S01]  /*f0f0*/  MUFU.EX2 R141, R141 ;  /* 0x0000008d008d7308 */ /* 0x000e620000000800 */
[----:B------:R-:W-:Y:S01]  /*f100*/  FADD.FTZ R15, R132, R15 ;  /* 0x0000000f840f7221 */ /* 0x000fe20000010000 */
[----:B0-----:R-:W-:Y:S01]  /*f110*/  FADD.FTZ R6, R147, R6 ;  /* 0x0000000693067221 */ /* 0x001fe20000010000 */
[-C--:B------:R-:W-:Y:S01]  /*f120*/  FMUL.FTZ R116, R116, R3.reuse ;  /* 0x0000000374747220 */ /* 0x080fe20000410000 */
[----:B------:R-:W-:Y:S01]  /*f130*/  FMUL.FTZ R117, R117, R3 ;  /* 0x0000000375757220 */ /* 0x000fe20000410000 */
[----:B------:R-:W-:Y:S01]  /*f140*/  FADD.FTZ R15, R36, R15 ;  /* 0x0000000f240f7221 */ /* 0x000fe20000010000 */
[----:B------:R-:W-:Y:S01]  /*f150*/  ISETP.GT.AND P3, PT, R4, R21, PT ;  /* 0x000000150400720c */ /* 0x000fe20003f64270 */
[----:B------:R-:W-:Y:S01]  /*f160*/  FMUL.FTZ R90, R90, R0 ;  /* 0x000000005a5a7220 */ /* 0x000fe20000410000 */
[----:B------:R-:W0:Y:S01]  /*f170*/  MUFU.EX2 R16, R16 ;  /* 0x0000001000107308 */ /* 0x000e220000000800 */
[----:B------:R-:W-:Y:S01]  /*f180*/  FADD.FTZ R24, R134, R15 ;  /* 0x0000000f86187221 */ /* 0x000fe20000010000 */
[----:B---3--:R-:W-:Y:S01]  /*f190*/  FADD.FTZ R6, R31, R6 ;  /* 0x000000061f067221 */ /* 0x008fe20000010000 */
[----:B------:R-:W-:Y:S01]  /*f1a0*/  F2FP.BF16.F32.PACK_AB R150, R23, R150 ;  /* 0x000000961796723e */ /* 0x000fe200000010ff */
[-C--:B------:R-:W-:Y:S01]  /*f1b0*/  FMUL.FTZ R91, R91, R0.reuse ;  /* 0x000000005b5b7220 */ /* 0x080fe20000410000 */
[----:B------:R-:W-:Y:S01]  /*f1c0*/  FADD.FTZ R15, R37, R24 ;  /* 0x00000018250f7221 */ /* 0x000fe20000010000 */
[-C--:B------:R-:W-:Y:S01]  /*f1d0*/  FMUL.FTZ R94, R94, R0.reuse ;  /* 0x000000005e5e7220 */ /* 0x080fe20000410000 */
[-C--:B------:R-:W-:Y:S01]  /*f1e0*/  FMUL.FTZ R95, R95, R0.reuse ;  /* 0x000000005f5f7220 */ /* 0x080fe20000410000 */
[----:B------:R-:W2:Y:S01]  /*f1f0*/  MUFU.EX2 R40, R40 ;  /* 0x0000002800287308 */ /* 0x000ea20000000800 */
[----:B-1----:R-:W-:Y:S01]  /*f200*/  FADD.FTZ R5, R141, R6 ;  /* 0x000000068d057221 */ /* 0x002fe20000010000 */
[----:B------:R-:W-:Y:S01]  /*f210*/  FADD.FTZ R15, R128, R15 ;  /* 0x0000000f800f7221 */ /* 0x000fe20000010000 */
[-C--:B------:R-:W-:Y:S01]  /*f220*/  FMUL.FTZ R98, R98, R0.reuse ;  /* 0x0000000062627220 */ /* 0x080fe20000410000 */
[-C--:B------:R-:W-:Y:S01]  /*f230*/  FMUL.FTZ R99, R99, R0.reuse ;  /* 0x0000000063637220 */ /* 0x080fe20000410000 */
[-C--:B------:R-:W-:Y:S01]  /*f240*/  FMUL.FTZ R102, R102, R0.reuse ;  /* 0x0000000066667220 */ /* 0x080fe20000410000 */
[-C--:B------:R-:W-:Y:S01]  /*f250*/  FMUL.FTZ R103, R103, R0.reuse ;  /* 0x0000000067677220 */ /* 0x080fe20000410000 */
[-C--:B------:R-:W-:Y:S01]  /*f260*/  FMUL.FTZ R106, R106, R0.reuse ;  /* 0x000000006a6a7220 */ /* 0x080fe20000410000 */
[----:B------:R-:W1:Y:S01]  /*f270*/  MUFU.EX2 R143, R143 ;  /* 0x0000008f008f7308 */ /* 0x000e620000000800 */
[C---:B0-----:R-:W-:Y:S01]  /*f280*/  FADD.FTZ R6, R16.reuse, R5 ;  /* 0x0000000510067221 */ /* 0x041fe20000010000 */
[----:B------:R-:W-:Y:S01]  /*f290*/  F2FP.BF16.F32.PACK_AB R141, R16, R141 ;  /* 0x0000008d108d723e */ /* 0x000fe200000010ff */
[-C--:B------:R-:W-:Y:S01]  /*f2a0*/  FMUL.FTZ R107, R107, R0.reuse ;  /* 0x000000006b6b7220 */ /* 0x080fe20000410000 */
[-C--:B------:R-:W-:Y:S01]  /*f2b0*/  FMUL.FTZ R110, R110, R0.reuse ;  /* 0x000000006e6e7220 */ /* 0x080fe20000410000 */
[-C--:B------:R-:W-:Y:S01]  /*f2c0*/  FMUL.FTZ R111, R111, R0.reuse ;  /* 0x000000006f6f7220 */ /* 0x080fe20000410000 */
[-C--:B------:R-:W-:Y:S01]  /*f2d0*/  FMUL.FTZ R114, R114, R0.reuse ;  /* 0x0000000072727220 */ /* 0x080fe20000410000 */
[-C--:B------:R-:W-:Y:S01]  /*f2e0*/  FMUL.FTZ R115, R115, R0.reuse ;  /* 0x0000000073737220 */ /* 0x080fe20000410000 */
[----:B------:R-:W0:Y:S01]  /*f2f0*/  MUFU.EX2 R130, R130 ;  /* 0x0000008200827308 */ /* 0x000e220000000800 */
[----:B--2---:R-:W-:Y:S01]  /*f300*/  FADD.FTZ R15, R40, R15 ;  /* 0x0000000f280f7221 */ /* 0x004fe20000010000 */
[-C--:B------:R-:W-:Y:S01]  /*f310*/  FMUL.FTZ R118, R118, R0.reuse ;  /* 0x0000000076767220 */ /* 0x080fe20000410000 */
[----:B------:R-:W-:Y:S01]  /*f320*/  FMUL.FTZ R119, R119, R0 ;  /* 0x0000000077777220 */ /* 0x000fe20000410000 */
[----:B------:R-:W-:Y:S01]  /*f330*/  F2FP.BF16.F32.PACK_AB R146, R25, R146 ;  /* 0x000000921992723e */ /* 0x000fe200000010ff */
[----:B------:R-:W-:Y:S01]  /*f340*/  VIADD R4, R4, 0xffffffff ;  /* 0xffffffff04047836 */ /* 0x000fe20000000000 */
[----:B------:R-:W-:Y:S01]  /*f350*/  F2FP.BF16.F32.PACK_AB R140, R28, R140 ;  /* 0x0000008c1c8c723e */ /* 0x000fe200000010ff */
[----:B------:R-:W-:Y:S01]  /*f360*/  IMAD.MOV.U32 R23, RZ, RZ, R20 ;  /* 0x000000ffff177224 */ /* 0x000fe200078e0014 */
[----:B------:R-:W2:Y:S01]  /*f370*/  MUFU.EX2 R34, R34 ;  /* 0x0000002200227308 */ /* 0x000ea20000000800 */
[----:B-1----:R-:W-:Y:S01]  /*f380*/  FADD.FTZ R5, R143, R6 ;  /* 0x000000068f057221 */ /* 0x002fe20000010000 */
[----:B------:R-:W-:Y:S01]  /*f390*/  F2FP.BF16.F32.PACK_AB R142, R29, R142 ;  /* 0x0000008e1d8e723e */ /* 0x000fe200000010ff */
[----:B------:R-:W-:Y:S01]  /*f3a0*/  IMAD.MOV.U32 R0, RZ, RZ, R14 ;  /* 0x000000ffff007224 */ /* 0x000fe200078e000e */
[----:B------:R-:W-:-:S02]  /*f3b0*/  F2FP.BF16.F32.PACK_AB R136, R32, R136 ;  /* 0x000000882088723e */ /* 0x000fc400000010ff */
[----:B------:R-:W-:Y:S02]  /*f3c0*/  F2FP.BF16.F32.PACK_AB R138, R33, R138 ;  /* 0x0000008a218a723e */ /* 0x000fe400000010ff */
[----:B------:R-:W1:Y:S01]  /*f3d0*/  MUFU.EX2 R41, R41 ;  /* 0x0000002900297308 */ /* 0x000e620000000800 */
[----:B0-----:R-:W-:Y:S01]  /*f3e0*/  FADD.FTZ R24, R130, R15 ;  /* 0x0000000f82187221 */ /* 0x001fe20000010000 */
[----:B------:R-:W-:Y:S02]  /*f3f0*/  F2FP.BF16.F32.PACK_AB R132, R36, R132 ;  /* 0x000000842484723e */ /* 0x000fe400000010ff */
[----:B------:R-:W-:Y:S02]  /*f400*/  F2FP.BF16.F32.PACK_AB R134, R37, R134 ;  /* 0x000000862586723e */ /* 0x000fe400000010ff */
[----:B------:R-:W-:Y:S02]  /*f410*/  F2FP.BF16.F32.PACK_AB R128, R40, R128 ;  /* 0x000000802880723e */ /* 0x000fe400000010ff */
[----:B------:R-:W0:Y:S01]  /*f420*/  MUFU.EX2 R137, R137 ;  /* 0x0000008900897308 */ /* 0x000e220000000800 */
[----:B--2---:R-:W-:Y:S01]  /*f430*/  FADD.FTZ R6, R34, R5 ;  /* 0x0000000522067221 */ /* 0x004fe20000010000 */
[----:B------:R-:W-:-:S02]  /*f440*/  F2FP.BF16.F32.PACK_AB R149, R26, R149 ;  /* 0x000000951a95723e */ /* 0x000fc400000010ff */
[----:B------:R-:W-:Y:S02]  /*f450*/  F2FP.BF16.F32.PACK_AB R151, R27, R151 ;  /* 0x000000971b97723e */ /* 0x000fe400000010ff */
[----:B------:R-:W-:Y:S02]  /*f460*/  F2FP.BF16.F32.PACK_AB R145, R30, R145 ;  /* 0x000000911e91723e */ /* 0x000fe400000010ff */
[----:B------:R-:W2:Y:S01]  /*f470*/  MUFU.EX2 R124, R124 ;  /* 0x0000007c007c7308 */ /* 0x000ea20000000800 */
[C---:B-1----:R-:W-:Y:S01]  /*f480*/  FADD.FTZ R5, R41.reuse, R24 ;  /* 0x0000001829057221 */ /* 0x042fe20000010000 */
[----:B------:R-:W-:Y:S02]  /*f490*/  F2FP.BF16.F32.PACK_AB R130, R41, R130 ;  /* 0x000000822982723e */ /* 0x000fe400000010ff */
[----:B------:R-:W-:Y:S02]  /*f4a0*/  F2FP.BF16.F32.PACK_AB R147, R31, R147 ;  /* 0x000000931f93723e */ /* 0x000fe400000010ff */
[----:B------:R-:W-:-:S02]  /*f4b0*/  F2FP.BF16.F32.PACK_AB R143, R34, R143 ;  /* 0x0000008f228f723e */ /* 0x000fc400000010ff */
        /* <DEDUP_REMOVED lines=64> */
[----:B------:R-:W-:Y:S01]  /*f8c0*/  F2FP.BF16.F32.PACK_AB R121, R83, R82 ;  /* 0x000000525379723e */ /* 0x000fe200000010ff */
[----:B------:R-:W-:Y:S02]  /*f8d0*/  IMAD.MOV.U32 R16, RZ, RZ, R7 ;  /* 0x000000ffff107224 */ /* 0x000fe400078e0007 */
[----:B-1----:R-:W-:-:S04]  /*f8e0*/  FADD.FTZ R3, R86, R3 ;  /* 0x0000000356037221 */ /* 0x002fc80000010000 */
[C---:B0-----:R-:W-:Y:S01]  /*f8f0*/  FADD.FTZ R5, R52.reuse, R3 ;  /* 0x0000000334057221 */ /* 0x041fe20000010000 */
[----:B------:R-:W-:Y:S01]  /*f900*/  F2FP.BF16.F32.PACK_AB R123, R52, R86 ;  /* 0x00000056347b723e */ /* 0x000fe200000010ff */
[----:B------:R-:W-:Y:S01]  /*f910*/  IMAD.MOV.U32 R3, RZ, RZ, R11 ;  /* 0x000000ffff037224 */ /* 0x000fe200078e000b */
[----:B------:R-:W-:Y:S06]  /*f920*/  @P3 BRA `(.L_x_1467) ;  /* 0xffffffd000183947 */ /* 0x000fec000383ffff */
[----:B------:R-:W-:Y:S02]  /*f930*/  IMAD.MOV.U32 R0, RZ, RZ, R14 ;  /* 0x000000ffff007224 */ /* 0x000fe400078e000e */
[----:B------:R-:W-:Y:S02]  /*f940*/  IMAD.MOV.U32 R3, RZ, RZ, R11 ;  /* 0x000000ffff037224 */ /* 0x000fe400078e000b */
[----:B------:R-:W-:Y:S02]  /*f950*/  IMAD.MOV.U32 R16, RZ, RZ, R7 ;  /* 0x000000ffff107224 */ /* 0x000fe400078e0007 */
[----:B------:R-:W-:-:S07]  /*f960*/  IMAD.MOV.U32 R23, RZ, RZ, R20 ;  /* 0x000000ffff177224 */ /* 0x000fce00078e0014 */
.L_x_1449:
[----:B------:R-:W2:Y:S01]  /*f970*/  LDL R21, [R1+0x18] ;  /* 0x0000180001157983 */ /* 0x000ea20000100800 */
[----:B------:R-:W0:Y:S03]  /*f980*/  LDC R7, c[0x0][0x448] ;  /* 0x00011200ff077b82 */ /* 0x000e260000000800 */
[----:B------:R-:W3:Y:S04]  /*f990*/  LDL R20, [R1+0x4] ;  /* 0x0000040001147983 */ /* 0x000ee80000100800 */
[----:B------:R-:W3:Y:S01]  /*f9a0*/  LDL R15, [R1+0x8] ;  /* 0x00000800010f7983 */ /* 0x000ee20000100800 */
[----:B------:R-:W1:Y:S01]  /*f9b0*/  LDC R24, c[0x0][0x9e4] ;  /* 0x00027900ff187b82 */ /* 0x000e620000000800 */
[----:B0-----:R-:W-:-:S02]  /*f9c0*/  ISETP.NE.AND P4, PT, R7, 0x1, PT ;  /* 0x000000010700780c */ /* 0x001fc40003f85270 */
[----:B-1----:R-:W-:-:S11]  /*f9d0*/  ISETP.GE.AND P5, PT, R24, 0x1, PT ;  /* 0x000000011800780c */ /* 0x002fd60003fa6270 */
[----:B------:R-:W0:Y:S08]  /*f9e0*/  @P4 LDC R14, c[0x0][0x44c] ;  /* 0x00011300ff0e4b82 */ /* 0x000e300000000800 */
[----:B------:R-:W1:Y:S01]  /*f9f0*/  @P4 LDC R11, c[0x0][0x450] ;  /* 0x00011400ff0b4b82 */ /* 0x000e620000000800 */
[----:B--2---:R-:W-:-:S04]  /*fa00*/  VIADD R7, R21, 0xbf ;  /* 0x000000bf15077836 */ /* 0x004fc80000000000 */
[----:B0-----:R-:W-:Y:S01]  /*fa10*/  @P4 IMAD.HI.U32 R14, R7, R14, RZ ;  /* 0x0000000e070e4227 */ /* 0x001fe200078e00ff */
[----:B---3--:R-:W-:-:S04]  /*fa20*/  IADD3 R20, R15, 0x1, -R20 ;  /* 0x000000010f147810 */ /* 0x008fc80007ffe814 */
[----:B-1----:R-:W-:-:S05]  /*fa30*/  @P4 SHF.R.U32.HI R7, RZ, R11, R14 ;  /* 0x0000000bff074219 */ /* 0x002fca000001160e */
[----:B------:R-:W-:-:S04]  /*fa40*/  IMAD.IADD R7, R7, 0x1, R20 ;  /* 0x0000000107077824 */ /* 0x000fc800078e0214 */
[----:B------:R-:W-:Y:S01]  /*fa50*/  IMAD.IADD R14, R7, 0x1, -R10 ;  /* 0x00000001070e7824 */ /* 0x000fe200078e0a0a */
[----:B------:R-:W-:Y:S06]  /*fa60*/  @!P5 BRA `(.L_x_1468) ;  /* 0x000000000044d947 */ /* 0x000fec0003800000 */
[----:B------:R-:W-:Y:S01]  /*fa70*/  ISETP.GT.AND P2, PT, R7, -0x1, PT ;  /* 0xffffffff0700780c */ /* 0x000fe20003f44270 */
[----:B------:R-:W-:-:S12]  /*fa80*/  BSSY B0, `(.L_x_1469) ;  /* 0x000000d000007945 */ /* 0x000fd80003800000 */
        /* <DEDUP_REMOVED lines=8> */
.L_x_1470:
[----:B------:R-:W-:-:S13]  /*fb10*/  ISETP.NE.AND P2, PT, R24, 0x1, PT ;  /* 0x000000011800780c */ /* 0x000fda0003f45270 */
[----:B------:R-:W0:Y:S02]  /*fb20*/  @P2 LDC.64 R10, c[0x0][0x9e8] ;  /* 0x00027a00ff0a2b82 */ /* 0x000e240000000a00 */
[----:B0-----:R-:W-:-:S05]  /*fb30*/  @P2 IMAD.HI.U32 R10, R7, R10, RZ ;  /* 0x0000000a070a2227 */ /* 0x001fca00078e00ff */
[----:B------:R-:W-:-:S07]  /*fb40*/  @P2 SHF.R.U32.HI R7, RZ, R11, R10 ;  /* 0x0000000bff072219 */ /* 0x000fce000001160a */
.L_x_1471:
[----:B------:R-:W-:Y:S05]  /*fb50*/  BSYNC B0 ;  /* 0x0000000000007941 */ /* 0x000fea0003800000 */
.L_x_1469:
[----:B------:R-:W-:-:S05]  /*fb60*/  IMAD R7, R7, R24, RZ ;  /* 0x0000001807077224 */ /* 0x000fca00078e02ff */
[----:B------:R-:W-:-:S07]  /*fb70*/  VIMNMX R14, R14, R7, !PT ;  /* 0x000000070e0e7248 */ /* 0x000fce0007fe0100 */
.L_x_1468:
[----:B------:R-:W2:Y:S01]  /*fb80*/  LDL R10, [R1+0x30] ;  /* 0x00003000010a7983 */ /* 0x000ea20000100800 */
[----:B------:R-:W-:-:S05]  /*fb90*/  VIADD R14, R14, 0x7f ;  /* 0x0000007f0e0e7836 */ /* 0x000fca0000000000 */
[----:B------:R-:W-:-:S04]  /*fba0*/  SHF.R.S32.HI R7, RZ, 0x1f, R14 ;  /* 0x0000001fff077819 */ /* 0x000fc8000001140e */
[----:B------:R-:W-:-:S04]  /*fbb0*/  LEA.HI R7, R7, R14, RZ, 0x7 ;  /* 0x0000000e07077211 */ /* 0x000fc800078f38ff */
[----:B------:R-:W-:-:S04]  /*fbc0*/  SHF.R.S32.HI R7, RZ, 0x7, R7 ;  /* 0x00000007ff077819 */ /* 0x000fc80000011407 */
[----:B--2---:R-:W-:-:S04]  /*fbd0*/  VIMNMX R10, R10, R7, !PT ;  /* 0x000000070a0a7248 */ /* 0x004fc80007fe0100 */
[----:B------:R-:W-:Y:S01]  /*fbe0*/  ISETP.GE.AND P2, PT, R4, R10, PT ;  /* 0x0000000a0400720c */ /* 0x000fe20003f46270 */
[----:B------:R0:W-:-:S12]  /*fbf0*/  STL [R1+0x24], R10 ;  /* 0x0000240a01007387 */ /* 0x0001d80000100800 */
[----:B0-----:R-:W-:Y:S05]  /*fc00*/  @!P2 BRA `(.L_x_1472) ;  /* 0x0000001c00c0a947 */ /* 0x001fea0003800000 */
[----:B------:R-:W-:Y:S02]  /*fc10*/  IMAD.MOV.U32 R7, RZ, RZ, R0 ;  /* 0x000000ffff077224 */ /* 0x000fe400078e0000 */
[----:B------:R-:W-:Y:S02]  /*fc20*/  IMAD.MOV.U32 R14, RZ, RZ, R3 ;  /* 0x000000ffff0e7224 */ /* 0x000fe400078e0003 */
[----:B------:R-:W-:Y:S02]  /*fc30*/  IMAD.MOV.U32 R10, RZ, RZ, R23 ;  /* 0x000000ffff0a7224 */ /* 0x000fe400078e0017 */
[----:B------:R-:W-:-:S07]  /*fc40*/  IMAD.MOV.U32 R15, RZ, RZ, R16 ;  /* 0x000000ffff0f7224 */ /* 0x000fce00078e0010 */
.L_x_1482:
        /* <DEDUP_REMOVED lines=11> */
.L_x_1474:
[----:B------:R-:W-:Y:S01]  /*fd00*/  IMAD R0, R16, 0x8, R2 ;  /* 0x0000000810007824 */ /* 0x000fe200078e0202 */
[----:B------:R-:W-:-:S04]  /*fd10*/  SHF.L.U32 R3, R23, 0x1f, RZ ;  /* 0x0000001f17037819 */ /* 0x000fc800000006ff */
[----:B------:R0:W1:Y:S01]  /*fd20*/  SYNCS.PHASECHK.TRANS64.TRYWAIT P3, [R0+URZ+0x16830], R3 ;  /* 0x01683003000075a7 */ /* 0x000062000806017f */
[----:B------:R-:W-:Y:S05]  /*fd30*/  @!P0 BRA `(.L_x_1475) ;  /* 0x0000000000048947 */ /* 0x000fea0003800000 */
[----:B------:R-:W-:Y:S01]  /*fd40*/  BPT.TRAP 0x1 ;  /* 0x000000040000795c */ /* 0x000fe20000300000 */
.L_x_1475:
[----:B------:R-:W-:Y:S04]  /*fd50*/  BSSY B0, `(.L_x_1473) ;  /* 0x0000004000007945 */ /* 0x000fe80003800000 */
[----:B-1----:R-:W-:Y:S05]  /*fd60*/  @P3 BRA `(.L_x_1476) ;  /* 0x0000000000083947 */ /* 0x002fea0003800000 */
[----:B------:R-:W1:Y:S02]  /*fd70*/  SYNCS.PHASECHK.TRANS64.TRYWAIT P3, [R0+URZ+0x16830], R3 ;  /* 0x01683003000075a7 */ /* 0x000e64000806017f */
[----:B-1----:R-:W-:Y:S05]  /*fd80*/  @!P3 BRA `(.L_x_1477) ;  /* 0x000000e8007cb947 */ /* 0x002fea0003800000 */
.L_x_1476:
[----:B------:R-:W-:Y:S05]  /*fd90*/  BSYNC B0 ;  /* 0x0000000000007941 */ /* 0x000fea0003800000 */
.L_x_1473:
[----:B01----:R-:W2:Y:S01]  /*fda0*/  LDL R3, [R1+0x20] ;  /* 0x0000200001037983 */ /* 0x003ea20000100800 */
[----:B------:R-:W0:Y:S01]  /*fdb0*/  S2R R0, SR_TID.X ;  /* 0x0000000000007919 */ /* 0x000e220000002100 */
[----:B------:R-:W-:Y:S05]  /*fdc0*/  WARPSYNC.ALL ;  /* 0x0000000000007948 */ /* 0x000fea0003800000 */
[----:B------:R-:W-:Y:S01]  /*fdd0*/  IMAD.MOV.U32 R27, RZ, RZ, 0x40000040 ;  /* 0x40000040ff1b7424 */ /* 0x000fe200078e00ff */
[----:B0-----:R-:W-:-:S05]  /*fde0*/  SHF.R.U32.HI R0, RZ, 0x7, R0 ;  /* 0x00000007ff007819 */ /* 0x001fca0000011600 */
[----:B------:R-:W-:Y:S01]  /*fdf0*/  VIADD R0, R0, 0x8 ;  /* 0x0000000800007836 */ /* 0x000fe20000000000 */
[----:B------:R-:W-:Y:S01]  /*fe00*/  R2UR UR8, R8 ;  /* 0x00000000080872ca */ /* 0x000fe200000e0000 */
[----:B------:R-:W-:Y:S01]  /*fe10*/  IMAD.MOV.U32 R25, RZ, RZ, 0x40000040 ;  /* 0x40000040ff197424 */ /* 0x000fe200078e00ff */
[----:B------:R-:W-:Y:S02]  /*fe20*/  R2UR UR9, R9 ;  /* 0x00000000090972ca */ /* 0x000fe400000e0000 */
[----:B------:R-:W-:Y:S02]  /*fe30*/  R2UR UR11, R27 ;  /* 0x000000001b0b72ca */ /* 0x000fe400000e0000 */
[----:B------:R-:W-:Y:S02]  /*fe40*/  R2UR UR15, R25 ;  /* 0x00000000190f72ca */ /* 0x000fe400000e0000 */
[----:B------:R-:W-:Y:S02]  /*fe50*/  R2UR UR23, R27 ;  /* 0x000000001b1772ca */ /* 0x000fe400000e0000 */
[----:B------:R-:W-:-:S02]  /*fe60*/  R2UR UR12, R156 ;  /* 0x000000009c0c72ca */ /* 0x000fc400000e0000 */
[----:B------:R-:W-:Y:S01]  /*fe70*/  R2UR UR13, R157 ;  /* 0x000000009d0d72ca */ /* 0x000fe200000e0000 */
[----:B------:R0:W-:Y:S01]  /*fe80*/  BAR.SYNC.DEFER_BLOCKING R0, 0x100 ;  /* 0x000400000000751d */ /* 0x0001e20000010000 */
[----:B------:R-:W-:Y:S01]  /*fe90*/  IMAD.MOV.U32 R21, RZ, RZ, 0x40000040 ;  /* 0x40000040ff157424 */ /* 0x000fe200078e00ff */
[----:B------:R-:W-:Y:S02]  /*fea0*/  R2UR UR16, R154 ;  /* 0x000000009a1072ca */ /* 0x000fe400000e0000 */
[----:B------:R-:W-:Y:S02]  /*feb0*/  R2UR UR17, R155 ;  /* 0x000000009b1172ca */ /* 0x000fe400000e0000 */
[----:B------:R-:W-:Y:S01]  /*fec0*/  R2UR UR19, R21 ;  /* 0x00000000151372ca */ /* 0x000fe200000e0000 */
[----:B--2---:R-:W-:-:S04]  /*fed0*/  IMAD R26, R16, 0x400, R3 ;  /* 0x00000400101a7824 */ /* 0x004fc800078e0203 */
[C---:B------:R-:W-:Y:S01]  /*fee0*/  VIADD R24, R26.reuse, 0x2 ;  /* 0x000000021a187836 */ /* 0x040fe20000000000 */
[C---:B------:R-:W-:Y:S01]  /*fef0*/  R2UR UR10, R26.reuse ;  /* 0x000000001a0a72ca */ /* 0x040fe200000e0000 */
[C---:B------:R-:W-:Y:S02]  /*ff00*/  VIADD R20, R26.reuse, 0x4 ;  /* 0x000000041a147836 */ /* 0x040fe40000000000 */
[----:B------:R-:W-:Y:S01]  /*ff10*/  VIADD R26, R26, 0x6 ;  /* 0x000000061a1a7836 */ /* 0x000fe20000000000 */
[----:B------:R-:W-:-:S04]  /*ff20*/  R2UR UR14, R24 ;  /* 0x00000000180e72ca */ /* 0x000fc800000e0000 */
[----:B------:R-:W-:Y:S02]  /*ff30*/  R2UR UR22, R26 ;  /* 0x000000001a1672ca */ /* 0x000fe400000e0000 */
[----:B------:R-:W-:-:S06]  /*ff40*/  WARPGROUP.ARRIVE ;  /* 0x00000000000079c5 */ /* 0x000fcc0000000000 */
[----:B------:R-:W-:Y:S01]  /*ff50*/  HGMMA.64x128x16.F32.BF16 R24, gdesc[UR8], RZ, !UPT, gsb0 ;  /* 0x01e00000081879f0 */ /* 0x000fe2000c0018ff */
[----:B------:R-:W-:Y:S02]  /*ff60*/  R2UR UR18, R20 ;  /* 0x00000000141272ca */ /* 0x000fe400000e0000 */
[----:B------:R-:W-:Y:S02]  /*ff70*/  WARPGROUP.DEPBAR.LE gsb0, 0x0 ;  /* 0x00008000000079c5 */ /* 0x000fe40000010000 */
[----:B------:R-:W-:-:S07]  /*ff80*/  WARPGROUP.ARRIVE ;  /* 0x00000000000079c5 */ /* 0x000fce0000000000 */
        /* <DEDUP_REMOVED lines=13> */
.L_x_1479:
[----:B------:R-:W-:Y:S01]  /*10060*/  SHF.L.U32 R0, R10, 0x1f, RZ ;  /* 0x0000001f0a007819 */ /* 0x000fe200000006ff */
[----:B------:R-:W-:-:S04]  /*10070*/  IMAD R3, R15, 0x8, R2 ;  /* 0x000000080f037824 */ /* 0x000fc800078e0202 */
[----:B------:R0:W1:Y:S01]  /*10080*/  SYNCS.PHASECHK.TRANS64.TRYWAIT P2, [R3+URZ+0x16850], R0 ;  /* 0x01685000030075a7 */ /* 0x000062000804017f */
[----:B------:R-:W-:Y:S05]  /*10090*/  @!P0 BRA `(.L_x_1480) ;  /* 0x0000000000048947 */ /* 0x000fea0003800000 */
[----:B------:R-:W-:Y:S01]  /*100a0*/  BPT.TRAP 0x1 ;  /* 0x000000040000795c */ /* 0x000fe20000300000 */
.L_x_1480:
[----:B-1----:R-:W-:Y:S05]  /*100b0*/  @P2 BRA `(.L_x_1478) ;  /* 0x0000000000082947 */ /* 0x002fea0003800000 */
[----:B------:R-:W1:Y:S02]  /*100c0*/  SYNCS.PHASECHK.TRANS64.TRYWAIT P2, [R3+URZ+0x16850], R0 ;  /* 0x01685000030075a7 */ /* 0x000e64000804017f */
[----:B-1----:R-:W-:Y:S05]  /*100d0*/  @!P2 BRA `(.L_x_1481) ;  /* 0x000000e400bca947 */ /* 0x002fea0003800000 */
.L_x_1478:
[----:B01----:R-:W-:Y:S01]  /*100e0*/  VIADD R0, R2, 0x400 ;  /* 0x0000040002007836 */ /* 0x003fe20000000000 */
[----:B------:R-:W-:Y:S05]  /*100f0*/  WARPSYNC.ALL ;  /* 0x0000000000007948 */ /* 0x000fea0003800000 */
[----:B------:R-:W-:-:S04]  /*10100*/  SHF.R.U32.HI R0, RZ, 0x4, R0 ;  /* 0x00000004ff007819 */ /* 0x000fc80000011600 */
[----:B------:R-:W-:-:S05]  /*10110*/  LOP3.LUT R10, R0, 0x3fff, RZ, 0xc0, !PT ;  /* 0x00003fff000a7812 */ /* 0x000fca00078ec0ff */
[----:B------:R-:W-:Y:S01]  /*10120*/  IMAD R10, R15, 0x400, R10 ;  /* 0x000004000f0a7824 */ /* 0x000fe200078e020a */
[----:B------:R-:W-:Y:S01]  /*10130*/  WARPGROUP.ARRIVE ;  /* 0x00000000000079c5 */ /* 0x000fe20000000000 */
[----:B------:R-:W-:Y:S01]  /*10140*/  IMAD.MOV.U32 R11, RZ, RZ, 0x40000040 ;  /* 0x40000040ff0b7424 */ /* 0x000fe200078e00ff */
[----:B------:R-:W-:Y:S01]  /*10150*/  FMNMX.FTZ R0, R24, R14, !PT ;  /* 0x0000000e18007209 */ /* 0x000fe20007810000 */
[C---:B------:R-:W-:Y:S01]  /*10160*/  VIADD R20, R10.reuse, 0x80 ;  /* 0x000000800a147836 */ /* 0x040fe20000000000 */
[----:B------:R-:W-:Y:S01]  /*10170*/  R2UR UR10, R10 ;  /* 0x000000000a0a72ca */ /* 0x000fe200000e0000 */
[----:B------:R-:W-:Y:S01]  /*10180*/  IMAD.MOV.U32 R21, RZ, RZ, 0x40000040 ;  /* 0x40000040ff157424 */ /* 0x000fe200078e00ff */
[----:B------:R-:W-:Y:S01]  /*10190*/  R2UR UR11, R11 ;  /* 0x000000000b0b72ca */ /* 0x000fe200000e0000 */
[----:B------:R-:W-:Y:S01]  /*101a0*/  UMOV UR41, UR6 ;  /* 0x0000000600297c82 */ /* 0x000fe20008000000 */
[----:B------:R-:W-:-:S04]  /*101b0*/  FMNMX.FTZ R0, R25, R0, !PT ;  /* 0x0000000019007209 */ /* 0x000fc80007810000 */
[----:B------:R-:W-:-:S04]  /*101c0*/  FMNMX.FTZ R0, R28, R0, !PT ;  /* 0x000000001c007209 */ /* 0x000fc80007810000 */
[----:B------:R-:W-:-:S03]  /*101d0*/  FMNMX.FTZ R0, R29, R0, !PT ;  /* 0x000000001d007209 */ /* 0x000fc60007810000 */
[----:B------:R-:W-:Y:S01]  /*101e0*/  HGMMA.64x64x16.F32.BF16 R88, R148, gdesc[UR8].tnspB, R88, gsb0 ;  /* 0x40e0000894587df0 */ /* 0x000fe20008001858 */
[----:B------:R-:W-:Y:S02]  /*101f0*/  FMNMX.FTZ R0, R32, R0, !PT ;  /* 0x0000000020007209 */ /* 0x000fe40007810000 */
[----:B------:R-:W-:Y:S01]  /*10200*/  R2UR UR10, R20 ;  /* 0x00000000140a72ca */ /* 0x000fe200000e0000 */
[----:B------:R-:W-:Y:S01]  /*10210*/  VIADD R20, R10, 0x100 ;  /* 0x000001000a147836 */ /* 0x000fe20000000000 */
[----:B------:R-:W-:Y:S02]  /*10220*/  FMNMX.FTZ R0, R33, R0, !PT ;  /* 0x0000000021007209 */ /* 0x000fe40007810000 */
[----:B------:R-:W-:Y:S01]  /*10230*/  R2UR UR11, R21 ;  /* 0x00000000150b72ca */ /* 0x000fe200000e0000 */
[----:B------:R-:W-:Y:S01]  /*10240*/  IMAD.MOV.U32 R21, RZ, RZ, 0x40000040 ;  /* 0x40000040ff157424 */ /* 0x000fe200078e00ff */
        /* <DEDUP_REMOVED lines=32> */
[----:B------:R-:W-:-:S05]  /*10450*/  FMNMX.FTZ R3, R85, R0, !PT ;  /* 0x0000000055037209 */ /* 0x000fca0007810000 */
[----:B------:R-:W0:Y:S02]  /*10460*/  SHFL.BFLY PT, R0, R3, 0x2, 0x1f ;  /* 0x0c401f0003007f89 */ /* 0x000e2400000e0000 */
[----:B0-----:R-:W-:-:S05]  /*10470*/  FMNMX.FTZ R3, R3, R0, !PT ;  /* 0x0000000003037209 */ /* 0x001fca0007810000 */
[----:B------:R-:W0:Y:S01]  /*10480*/  SHFL.BFLY PT, R0, R3, 0x1, 0x1f ;  /* 0x0c201f0003007f89 */ /* 0x000e2200000e0000 */
[----:B------:R-:W-:Y:S02]  /*10490*/  WARPGROUP.DEPBAR.LE gsb0, 0x0 ;  /* 0x00008000000079c5 */ /* 0x000fe40000010000 */
[----:B------:R-:W-:Y:S01]  /*104a0*/  WARPGROUP.ARRIVE ;  /* 0x00000000000079c5 */ /* 0x000fe20000000000 */
[----:B0-----:R-:W-:Y:S02]  /*104b0*/  FMNMX.FTZ R3, R3, R0, !PT ;  /* 0x0000000003037209 */ /* 0x001fe40007810000 */
[----:B------:R-:W-:-:S03]  /*104c0*/  FMNMX.FTZ R0, R26, R7, !PT ;  /* 0x000000071a007209 */ /* 0x000fc60007810000 */
[----:B------:R-:W-:Y:S01]  /*104d0*/  HGMMA.64x64x16.F32.BF16 R88, R140, gdesc[UR8].tnspB, R88, gsb0 ;  /* 0x40e000088c587df0 */ /* 0x000fe20008001858 */
[----:B------:R-:W-:Y:S01]  /*104e0*/  FMNMX.FTZ R0, R27, R0, !PT ;  /* 0x000000001b007209 */ /* 0x000fe20007810000 */
[C---:B------:R-:W-:Y:S01]  /*104f0*/  FADD.FTZ R11, -R3.reuse, R14 ;  /* 0x0000000e030b7221 */ /* 0x040fe20000010100 */
[----:B------:R-:W-:Y:S01]  /*10500*/  R2UR UR10, R20 ;  /* 0x00000000140a72ca */ /* 0x000fe200000e0000 */
[----:B------:R-:W-:Y:S01]  /*10510*/  VIADD R20, R10, 0x200 ;  /* 0x000002000a147836 */ /* 0x000fe20000000000 */
[----:B------:R-:W-:Y:S01]  /*10520*/  FMNMX.FTZ R0, R30, R0, !PT ;  /* 0x000000001e007209 */ /* 0x000fe20007810000 */
[----:B------:R-:W-:Y:S01]  /*10530*/  FMUL.FTZ R14, R3, UR41 ;  /* 0x00000029030e7c20 */ /* 0x000fe20008410000 */
[----:B------:R-:W-:Y:S01]  /*10540*/  R2UR UR11, R21 ;  /* 0x00000000150b72ca */ /* 0x000fe200000e0000 */
[----:B------:R-:W-:Y:S01]  /*10550*/  IMAD.MOV.U32 R21, RZ, RZ, 0x40000040 ;  /* 0x40000040ff157424 */ /* 0x000fe200078e00ff */
[----:B------:R-:W-:Y:S01]  /*10560*/  FMNMX.FTZ R0, R31, R0, !PT ;  /* 0x000000001f007209 */ /* 0x000fe20007810000 */
[----:B------:R-:W-:Y:S01]  /*10570*/  FFMA.FTZ R147, R24, UR41, -R14 ;  /* 0x0000002918937c23 */ /* 0x000fe2000801080e */
[----:B------:R-:W-:-:S02]  /*10580*/  VIADD R24, R10, 0x280 ;  /* 0x000002800a187836 */ /* 0x000fc40000000000 */
[--C-:B------:R-:W-:Y:S01]  /*10590*/  FFMA.FTZ R148, R25, UR41, -R14.reuse ;  /* 0x0000002919947c23 */ /* 0x100fe2000801080e */
[----:B------:R-:W-:Y:S01]  /*105a0*/  FMNMX.FTZ R0, R34, R0, !PT ;  /* 0x0000000022007209 */ /* 0x000fe20007810000 */
[----:B------:R-:W-:Y:S02]  /*105b0*/  IMAD.MOV.U32 R25, RZ, RZ, 0x40000040 ;  /* 0x40000040ff197424 */ /* 0x000fe400078e00ff */
        /* <DEDUP_REMOVED lines=9> */
[----:B------:R-:W-:Y:S01]  /*10650*/  FFMA.FTZ R37, R69, UR41, -R14 ;  /* 0x0000002945257c23 */ /* 0x000fe2000801080e */
[----:B------:R-:W-:Y:S01]  /*10660*/  FMNMX.FTZ R0, R39, R0, !PT ;  /* 0x0000000027007209 */ /* 0x000fe20007810000 */
[----:B------:R-:W-:Y:S01]  /*10670*/  FMUL.FTZ R11, R11, UR41 ;  /* 0x000000290b0b7c20 */ /* 0x000fe20008410000 */
[----:B------:R-:W-:Y:S02]  /*10680*/  MUFU.EX2 R147, R147 ;  /* 0x0000009300937308 */ /* 0x000fe40000000800 */
[----:B------:R-:W-:-:S04]  /*10690*/  FMNMX.FTZ R0, R42, R0, !PT ;  /* 0x000000002a007209 */ /* 0x000fc80007810000 */
[----:B------:R-:W-:Y:S02]  /*106a0*/  FMNMX.FTZ R0, R43, R0, !PT ;  /* 0x000000002b007209 */ /* 0x000fe40007810000 */
[----:B------:R-:W0:Y:S02]  /*106b0*/  MUFU.EX2 R11, R11 ;  /* 0x0000000b000b7308 */ /* 0x000e240000000800 */
[----:B------:R-:W-:-:S04]  /*106c0*/  FMNMX.FTZ R0, R46, R0, !PT ;  /* 0x000000002e007209 */ /* 0x000fc80007810000 */
[----:B------:R-:W-:Y:S02]  /*106d0*/  FMNMX.FTZ R0, R47, R0, !PT ;  /* 0x000000002f007209 */ /* 0x000fe40007810000 */
[----:B------:R-:W1:Y:S02]  /*106e0*/  MUFU.EX2 R148, R148 ;  /* 0x0000009400947308 */ /* 0x000e640000000800 */
[----:B------:R-:W-:-:S04]  /*106f0*/  FMNMX.FTZ R0, R50, R0, !PT ;  /* 0x0000000032007209 */ /* 0x000fc80007810000 */
[----:B------:R-:W-:Y:S02]  /*10700*/  FMNMX.FTZ R0, R51, R0, !PT ;  /* 0x0000000033007209 */ /* 0x000fe40007810000 */
[----:B------:R-:W-:Y:S02]  /*10710*/  MUFU.EX2 R145, R145 ;  /* 0x0000009100917308 */ /* 0x000fe40000000800 */
        /* <DEDUP_REMOVED lines=9> */
[----:B------:R-:W-:Y:S01]  /*107b0*/  FMNMX.FTZ R0, R66, R0, !PT ;  /* 0x0000000042007209 */ /* 0x000fe20007810000 */
[----:B------:R-:W-:Y:S02]  /*107c0*/  WARPGROUP.DEPBAR.LE gsb0, 0x0 ;  /* 0x00008000000079c5 */ /* 0x000fe40000010000 */
[----:B------:R-:W-:Y:S01]  /*107d0*/  WARPGROUP.ARRIVE ;  /* 0x00000000000079c5 */ /* 0x000fe20000000000 */
[----:B------:R-:W-:Y:S01]  /*107e0*/  FMNMX.FTZ R0, R67, R0, !PT ;  /* 0x0000000043007209 */ /* 0x000fe20007810000 */
[--C-:B------:R-:W-:Y:S01]  /*107f0*/  FFMA.FTZ R140, R41, UR41, -R14.reuse ;  /* 0x00000029298c7c23 */ /* 0x100fe2000801080e */
[--C-:B------:R-:W-:Y:S01]  /*10800*/  FFMA.FTZ R143, R32, UR41, -R14.reuse ;  /* 0x00000029208f7c23 */ /* 0x100fe2000801080e */
[--C-:B------:R-:W-:Y:S01]  /*10810*/  FFMA.FTZ R141, R36, UR41, -R14.reuse ;  /* 0x00000029248d7c23 */ /* 0x100fe2000801080e */
[----:B------:R-:W-:Y:S01]  /*10820*/  FMNMX.FTZ R0, R70, R0, !PT ;  /* 0x0000000046007209 */ /* 0x000fe20007810000 */
[----:B------:R-:W-:Y:S01]  /*10830*/  HGMMA.64x64x16.F32.BF16 R88, R136, gdesc[UR8].tnspB, R88, gsb0 ;  /* 0x40e0000888587df0 */ /* 0x000fe20008001858 */
[----:B------:R-:W-:Y:S01]  /*10840*/  R2UR UR10, R20 ;  /* 0x00000000140a72ca */ /* 0x000fe200000e0000 */
[--C-:B------:R-:W-:Y:S01]  /*10850*/  FFMA.FTZ R142, R45, UR41, -R14.reuse ;  /* 0x000000292d8e7c23 */ /* 0x100fe2000801080e */
[----:B------:R-:W-:Y:S01]  /*10860*/  FMNMX.FTZ R0, R71, R0, !PT ;  /* 0x0000000047007209 */ /* 0x000fe20007810000 */
[--C-:B------:R-:W-:Y:S01]  /*10870*/  FFMA.FTZ R20, R49, UR41, -R14.reuse ;  /* 0x0000002931147c23 */ /* 0x100fe2000801080e */
[----:B------:R-:W-:Y:S01]  /*10880*/  R2UR UR11, R21 ;  /* 0x00000000150b72ca */ /* 0x000fe200000e0000 */
        /* <DEDUP_REMOVED lines=16> */
[----:B------:R-:W-:Y:S03]  /*10990*/  MUFU.EX2 R142, R142 ;  /* 0x0000008e008e7308 */ /* 0x000fe60000000800 */
[----:B------:R-:W2:Y:S05]  /*109a0*/  SHFL.BFLY PT, R41, R0, 0x2, 0x1f ;  /* 0x0c401f0000297f89 */ /* 0x000eaa00000e0000 */
[----:B------:R-:W-:Y:S08]  /*109b0*/  MUFU.EX2 R20, R20 ;  /* 0x0000001400147308 */ /* 0x000ff00000000800 */
[----:B------:R-:W-:Y:S08]  /*109c0*/  MUFU.EX2 R21, R21 ;  /* 0x0000001500157308 */ /* 0x000ff00000000800 */
[----:B------:R-:W-:Y:S01]  /*109d0*/  MUFU.EX2 R29, R29 ;  /* 0x0000001d001d7308 */ /* 0x000fe20000000800 */
[----:B--2---:R-:W-:Y:S01]  /*109e0*/  FMNMX.FTZ R0, R0, R41, !PT ;  /* 0x0000002900007209 */ /* 0x004fe20007810000 */
[----:B------:R-:W-:-:S06]  /*109f0*/  FFMA.FTZ R41, R73, UR41, -R14 ;  /* 0x0000002949297c23 */ /* 0x000fcc000801080e */
[----:B------:R-:W-:Y:S08]  /*10a00*/  MUFU.EX2 R32, R32 ;  /* 0x0000002000207308 */ /* 0x000ff00000000800 */
[----:B------:R-:W-:Y:S01]  /*10a10*/  MUFU.EX2 R28, R28 ;  /* 0x0000001c001c7308 */ /* 0x000fe20000000800 */
[----:B------:R-:W-:Y:S02]  /*10a20*/  WARPGROUP.DEPBAR.LE gsb0, 0x0 ;  /* 0x00008000000079c5 */ /* 0x000fe40000010000 */
[----:B------:R-:W-:Y:S01]  /*10a30*/  WARPGROUP.ARRIVE ;  /* 0x00000000000079c5 */ /* 0x000fe20000000000 */
[--C-:B------:R-:W-:Y:S01]  /*10a40*/  FFMA.FTZ R139, R40, UR41, -R14.reuse ;  /* 0x00000029288b7c23 */ /* 0x100fe2000801080e */
[--C-:B------:R-:W-:Y:S01]  /*10a50*/  FFMA.FTZ R137, R44, UR41, -R14.reuse ;  /* 0x000000292c897c23 */ /* 0x100fe2000801080e */
[--C-:B------:R-:W-:Y:S01]  /*10a60*/  FFMA.FTZ R136, R48, UR41, -R14.reuse ;  /* 0x0000002930887c23 */ /* 0x100fe2000801080e */
[--C-:B------:R-:W-:Y:S01]  /*10a70*/  FFMA.FTZ R138, R52, UR41, -R14.reuse ;  /* 0x00000029348a7c23 */ /* 0x100fe2000801080e */
[--C-:B------:R-:W-:Y:S01]  /*10a80*/  FFMA.FTZ R40, R72, UR41, -R14.reuse ;  /* 0x0000002948287c23 */ /* 0x100fe2000801080e */
[----:B------:R-:W-:Y:S01]  /*10a90*/  HGMMA.64x64x16.F32.BF16 R88, R132, gdesc[UR8].tnspB, R88, gsb0 ;  /* 0x40e0000884587df0 */ /* 0x000fe20008001858 */
[----:B------:R-:W-:Y:S01]  /*10aa0*/  R2UR UR10, R24 ;  /* 0x00000000180a72ca */ /* 0x000fe200000e0000 */
[--C-:B------:R-:W-:Y:S01]  /*10ab0*/  FFMA.FTZ R44, R76, UR41, -R14.reuse ;  /* 0x000000294c2c7c23 */ /* 0x100fe2000801080e */
[----:B------:R-:W2:Y:S01]  /*10ac0*/  SHFL.BFLY PT, R24, R0, 0x1, 0x1f ;  /* 0x0c201f0000187f89 */ /* 0x000ea200000e0000 */
[----:B------:R-:W-:Y:S01]  /*10ad0*/  R2UR UR11, R25 ;  /* 0x00000000190b72ca */ /* 0x000fe200000e0000 */
[--C-:B------:R-:W-:Y:S01]  /*10ae0*/  FFMA.FTZ R48, R80, UR41, -R14.reuse ;  /* 0x0000002950307c23 */ /* 0x100fe2000801080e */
[----:B------:R-:W-:Y:S01]  /*10af0*/  FFMA.FTZ R52, R84, UR41, -R14 ;  /* 0x0000002954347c23 */ /* 0x000fe2000801080e */
[----:B------:R-:W-:Y:S01]  /*10b00*/  IMAD.MOV.U32 R25, RZ, RZ, 0x40000040 ;  /* 0x40000040ff197424 */ /* 0x000fe200078e00ff */
[----:B------:R-:W-:Y:S08]  /*10b10*/  MUFU.EX2 R139, R139 ;  /* 0x0000008b008b7308 */ /* 0x000ff00000000800 */
[----:B------:R-:W-:Y:S08]  /*10b20*/  MUFU.EX2 R137, R137 ;  /* 0x0000008900897308 */ /* 0x000ff00000000800 */
[----:B------:R-:W-:Y:S01]  /*10b30*/  MUFU.EX2 R136, R136 ;  /* 0x0000008800887308 */ /* 0x000fe20000000800 */
[----:B--2---:R-:W-:-:S05]  /*10b40*/  FMNMX.FTZ R0, R0, R24, !PT ;  /* 0x0000001800007209 */ /* 0x004fca0007810000 */
[C---:B------:R-:W-:Y:S01]  /*10b50*/  FADD.FTZ R24, -R0.reuse, R7 ;  /* 0x0000000700187221 */ /* 0x040fe20000010100 */
[----:B------:R-:W-:Y:S01]  /*10b60*/  FMUL.FTZ R53, R0, UR41 ;  /* 0x0000002900357c20 */ /* 0x000fe20008410000 */
[----:B------:R-:W-:Y:S03]  /*10b70*/  MUFU.EX2 R138, R138 ;  /* 0x0000008a008a7308 */ /* 0x000fe60000000800 */
        /* <DEDUP_REMOVED lines=12> */
[----:B------:R-:W-:-:S02]  /*10c40*/  FFMA.FTZ R55, R55, UR41, -R53 ;  /* 0x0000002937377c23 */ /* 0x000fc40008010835 */
[----:B------:R-:W-:Y:S08]  /*10c50*/  MUFU.EX2 R26, R26 ;  /* 0x0000001a001a7308 */ /* 0x000ff00000000800 */
[----:B------:R-:W-:Y:S08]  /*10c60*/  MUFU.EX2 R151, R151 ;  /* 0x0000009700977308 */ /* 0x000ff00000000800 */
[----:B------:R-:W-:Y:S08]  /*10c70*/  MUFU.EX2 R33, R33 ;  /* 0x0000002100217308 */ /* 0x000ff00000000800 */
[----:B------:R-:W-:Y:S01]  /*10c80*/  MUFU.EX2 R36, R36 ;  /* 0x0000002400247308 */ /* 0x000fe20000000800 */
[----:B------:R-:W-:-:S02]  /*10c90*/  WARPGROUP.DEPBAR.LE gsb0, 0x0 ;  /* 0x00008000000079c5 */ /* 0x000fc40000010000 */
[----:B------:R-:W-:Y:S01]  /*10ca0*/  WARPGROUP.ARRIVE ;  /* 0x00000000000079c5 */ /* 0x000fe20000000000 */
[--C-:B------:R-:W-:Y:S01]  /*10cb0*/  FFMA.FTZ R132, R56, UR41, -R14.reuse ;  /* 0x0000002938847c23 */ /* 0x100fe2000801080e */
[--C-:B------:R-:W-:Y:S01]  /*10cc0*/  FFMA.FTZ R134, R60, UR41, -R14.reuse ;  /* 0x000000293c867c23 */ /* 0x100fe2000801080e */
[----:B------:R-:W-:-:S03]  /*10cd0*/  FFMA.FTZ R14, R85, UR41, -R14 ;  /* 0x00000029550e7c23 */ /* 0x000fc6000801080e */
[----:B------:R-:W2:Y:S01]  /*10ce0*/  S2R R60, SR_TID.X ;  /* 0x00000000003c7919 */ /* 0x000ea20000002100 */
[--C-:B------:R-:W-:Y:S01]  /*10cf0*/  FFMA.FTZ R56, R35, UR41, -R53.reuse ;  /* 0x0000002923387c23 */ /* 0x100fe20008010835 */
[----:B------:R-:W-:Y:S01]  /*10d00*/  HGMMA.64x64x16.F32.BF16 R88, R128, gdesc[UR8].tnspB, R88, gsb0 ;  /* 0x40e0000880587df0 */ /* 0x000fe20008001858 */
[----:B------:R3:W-:Y:S01]  /*10d10*/  MUFU.EX2 R7, R14 ;  /* 0x0000000e00077308 */ /* 0x0007e20000000800 */
[----:B------:R-:W-:Y:S01]  /*10d20*/  R2UR UR11, R25 ;  /* 0x00000000190b72ca */ /* 0x000fe200000e0000 */
[----:B------:R-:W-:Y:S02]  /*10d30*/  IMAD.MOV.U32 R25, RZ, RZ, 0x40000040 ;  /* 0x40000040ff197424 */ /* 0x000fe400078e00ff */
[----:B------:R-:W-:Y:S01]  /*10d40*/  FFMA.FTZ R35, R46, UR41, -R53 ;  /* 0x000000292e237c23 */ /* 0x000fe20008010835 */
[----:B------:R-:W-:-:S03]  /*10d50*/  @!P1 IMAD R46, R16, 0x8, R2 ;  /* 0x00000008102e9824 */ /* 0x000fc600078e0202 */
[----:B------:R-:W-:Y:S01]  /*10d60*/  MUFU.EX2 R30, R30 ;  /* 0x0000001e001e7308 */ /* 0x000fe20000000800 */
[----:B---3--:R-:W-:Y:S01]  /*10d70*/  FMUL.FTZ R14, R24, UR41 ;  /* 0x00000029180e7c20 */ /* 0x008fe20008410000 */
[----:B------:R-:W-:Y:S02]  /*10d80*/  VIADD R24, R10, 0x300 ;  /* 0x000003000a187836 */ /* 0x000fe40000000000 */
[----:B0-----:R-:W-:Y:S01]  /*10d90*/  FFMA.FTZ R51, R11, R6, R147 ;  /* 0x000000060b337223 */ /* 0x001fe20000010093 */
[--C-:B------:R-:W-:Y:S01]  /*10da0*/  FFMA.FTZ R38, R50, UR41, -R53.reuse ;  /* 0x0000002932267c23 */ /* 0x100fe20008010835 */
[--C-:B------:R-:W-:Y:S01]  /*10db0*/  FFMA.FTZ R133, R58, UR41, -R53.reuse ;  /* 0x000000293a857c23 */ /* 0x100fe20008010835 */
[----:B------:R-:W-:Y:S01]  /*10dc0*/  R2UR UR10, R24 ;  /* 0x00000000180a72ca */ /* 0x000fe200000e0000 */
[----:B------:R-:W-:Y:S02]  /*10dd0*/  VIADD R24, R10, 0x380 ;  /* 0x000003800a187836 */ /* 0x000fe40000000000 */
[----:B------:R-:W-:Y:S01]  /*10de0*/  FFMA.FTZ R10, R54, UR41, -R53 ;  /* 0x00000029360a7c23 */ /* 0x000fe20008010835 */
[----:B------:R-:W0:Y:S01]  /*10df0*/  MUFU.EX2 R14, R14 ;  /* 0x0000000e000e7308 */ /* 0x000e220000000800 */
[----:B------:R-:W3:Y:S07]  /*10e00*/  LDL R54, [R1+0x24] ;  /* 0x0000240001367983 */ /* 0x000eee0000100800 */
[----:B------:R-:W4:Y:S01]  /*10e10*/  MUFU.EX2 R27, R27 ;  /* 0x0000001b001b7308 */ /* 0x000f220000000800 */
[----:B--2---:R-:W-:-:S02]  /*10e20*/  SHF.R.U32.HI R135, RZ, 0x7, R60 ;  /* 0x00000007ff877819 */ /* 0x004fc4000001163c */
[----:B------:R-:W-:-:S05]  /*10e30*/  ISETP.GE.U32.AND P2, PT, R60, 0x180, PT ;  /* 0x000001803c00780c */ /* 0x000fca0003f46070 */
[----:B------:R-:W2:Y:S08]  /*10e40*/  MUFU.EX2 R56, R56 ;  /* 0x0000003800387308 */ /* 0x000eb00000000800 */
[----:B------:R-:W5:Y:S08]  /*10e50*/  MUFU.EX2 R31, R31 ;  /* 0x0000001f001f7308 */ /* 0x000f700000000800 */
[----:B------:R-:W5:Y:S08]  /*10e60*/  MUFU.EX2 R57, R57 ;  /* 0x0000003900397308 */ /* 0x000f700000000800 */
[----:B------:R-:W5:Y:S08]  /*10e70*/  MUFU.EX2 R34, R34 ;  /* 0x0000002200227308 */ /* 0x000f700000000800 */
[----:B------:R-:W5:Y:S08]  /*10e80*/  MUFU.EX2 R39, R39 ;  /* 0x0000002700277308 */ /* 0x000f700000000800 */
[----:B------:R-:W-:Y:S01]  /*10e90*/  MUFU.EX2 R42, R42 ;  /* 0x0000002a002a7308 */ /* 0x000fe20000000800 */
[----:B------:R-:W-:-:S02]  /*10ea0*/  WARPGROUP.DEPBAR.LE gsb0, 0x0 ;  /* 0x00008000000079c5 */ /* 0x000fc40000010000 */
[----:B------:R-:W-:Y:S01]  /*10eb0*/  WARPGROUP.ARRIVE ;  /* 0x00000000000079c5 */ /* 0x000fe20000000000 */
[----:B------:R-:W-:Y:S02]  /*10ec0*/  @!P1 VIADD R46, R46, 0x16840 ;  /* 0x000168402e2e9836 */ /* 0x000fe40000000000 */
[----:B-1----:R-:W-:Y:S01]  /*10ed0*/  FADD.FTZ R6, R148, R51 ;  /* 0x0000003394067221 */ /* 0x002fe20000010000 */
[----:B------:R-:W-:Y:S01]  /*10ee0*/  @!P1 IMAD R50, R15, 0x8, R2 ;  /* 0x000000080f329824 */ /* 0x000fe200078e0202 */
[----:B------:R-:W1:Y:S01]  /*10ef0*/  MUFU.EX2 R35, R35 ;  /* 0x0000002300237308 */ /* 0x000e620000000800 */
[----:B------:R-:W-:Y:S01]  /*10f00*/  HGMMA.64x64x16.F32.BF16 R88, R124, gdesc[UR8].tnspB, R88, gsb0 ;  /* 0x40e000087c587df0 */ /* 0x000fe20008001858 */
[----:B------:R-:W-:Y:S02]  /*10f10*/  R2UR UR10, R24 ;  /* 0x00000000180a72ca */ /* 0x000fe400000e0000 */
[----:B------:R-:W-:Y:S01]  /*10f20*/  R2UR UR11, R25 ;  /* 0x00000000190b72ca */ /* 0x000fe200000e0000 */
[----:B------:R-:W-:Y:S01]  /*10f30*/  VIADD R25, R135, 0x9 ;  /* 0x0000000987197836 */ /* 0x000fe20000000000 */
[----:B------:R-:W-:Y:S01]  /*10f40*/  @!P1 PRMT R46, RZ, 0x654, R46 ;  /* 0x00000654ff2e9816 */ /* 0x000fe2000000002e */
[----:B0-----:R-:W-:Y:S01]  /*10f50*/  FFMA.FTZ R5, R14, R5, R149 ;  /* 0x000000050e057223 */ /* 0x001fe20000010095 */
[----:B------:R-:W-:Y:S01]  /*10f60*/  FADD.FTZ R15, R145, R6 ;  /* 0x00000006910f7221 */ /* 0x000fe20000010000 */
[----:B------:R-:W-:Y:S01]  /*10f70*/  @!P1 VIADD R50, R50, 0x16860 ;  /* 0x0001686032329836 */ /* 0x000fe20000000000 */
[----:B------:R-:W-:Y:S01]  /*10f80*/  SEL R47, R25, 0x9, !P2 ;  /* 0x00000009192f7807 */ /* 0x000fe20005000000 */
[----:B------:R-:W0:Y:S08]  /*10f90*/  MUFU.EX2 R38, R38 ;  /* 0x0000002600267308 */ /* 0x000e300000000800 */
[----:B------:R-:W0:Y:S08]  /*10fa0*/  MUFU.EX2 R43, R43 ;  /* 0x0000002b002b7308 */ /* 0x000e300000000800 */
[----:B------:R-:W0:Y:S01]  /*10fb0*/  MUFU.EX2 R10, R10 ;  /* 0x0000000a000a7308 */ /* 0x000e220000000800 */
[----:B------:R-:W-:-:S07]  /*10fc0*/  FFMA.FTZ R59, R59, UR41, -R53 ;  /* 0x000000293b3b7c23 */ /* 0x000fce0008010835 */
[----:B------:R-:W-:Y:S08]  /*10fd0*/  MUFU.EX2 R132, R132 ;  /* 0x0000008400847308 */ /* 0x000ff00000000800 */
[----:B------:R-:W-:Y:S08]  /*10fe0*/  MUFU.EX2 R133, R133 ;  /* 0x0000008500857308 */ /* 0x000ff00000000800 */
[----:B------:R-:W-:Y:S08]  /*10ff0*/  MUFU.EX2 R134, R134 ;  /* 0x0000008600867308 */ /* 0x000ff00000000800 */
[----:B------:R-:W-:Y:S08]  /*11000*/  MUFU.EX2 R37, R37 ;  /* 0x0000002500257308 */ /* 0x000ff00000000800 */
[----:B------:R-:W-:Y:S08]  /*11010*/  MUFU.EX2 R40, R40 ;  /* 0x0000002800287308 */ /* 0x000ff00000000800 */
[----:B------:R-:W-:Y:S01]  /*11020*/  MUFU.EX2 R41, R41 ;  /* 0x0000002900297308 */ /* 0x000fe20000000800 */
[----:B------:R-:W-:-:S02]  /*11030*/  WARPGROUP.DEPBAR.LE gsb0, 0x0 ;  /* 0x00008000000079c5 */ /* 0x000fc40000010000 */
[----:B------:R-:W-:-:S05]  /*11040*/  WARPGROUP.ARRIVE ;  /* 0x00000000000079c5 */ /* 0x000fca0000000000 */
[----:B------:R-:W0:Y:S01]  /*11050*/  MUFU.EX2 R24, R55 ;  /* 0x0000003700187308 */ /* 0x000e220000000800 */
[----:B------:R-:W-:Y:S01]  /*11060*/  HGMMA.64x64x16.F32.BF16 R88, R120, gdesc[UR8].tnspB, R88, gsb0 ;  /* 0x40e0000878587df0 */ /* 0x000fe20008001858 */
[----:B------:R-:W-:Y:S01]  /*11070*/  FADD.FTZ R6, R150, R15 ;  /* 0x0000000f96067221 */ /* 0x000fe20000010000 */
[----:B------:R-:W-:-:S05]  /*11080*/  @!P1 PRMT R50, RZ, 0x654, R50 ;  /* 0x00000654ff329816 */ /* 0x000fca0000000032 */
[----:B------:R-:W-:Y:S01]  /*11090*/  MUFU.EX2 R44, R44 ;  /* 0x0000002c002c7308 */ /* 0x000fe20000000800 */
[----:B------:R-:W-:Y:S01]  /*110a0*/  FADD.FTZ R15, R143, R6 ;  /* 0x000000068f0f7221 */ /* 0x000fe20000010000 */
[----:B------:R-:W-:Y:S01]  /*110b0*/  FFMA.FTZ R135, R62, UR41, -R53 ;  /* 0x000000293e877c23 */ /* 0x000fe20008010835 */
[----:B------:R-:W-:-:S05]  /*110c0*/  F2FP.BF16.F32.PACK_AB R149, R26, R149 ;  /* 0x000000951a95723e */ /* 0x000fca00000010ff */
[----:B------:R-:W0:Y:S01]  /*110d0*/  MUFU.EX2 R25, R59 ;  /* 0x0000003b00197308 */ /* 0x000e220000000800 */
[--C-:B------:R-:W-:Y:S01]  /*110e0*/  FFMA.FTZ R129, R66, UR41, -R53.reuse ;  /* 0x0000002942817c23 */ /* 0x100fe20008010835 */
[----:B------:R-:W-:-:S06]  /*110f0*/  FFMA.FTZ R6, R67, UR41, -R53 ;  /* 0x0000002943067c23 */ /* 0x000fcc0008010835 */
[----:B------:R-:W0:Y:S08]  /*11100*/  MUFU.EX2 R135, R135 ;  /* 0x0000008700877308 */ /* 0x000e300000000800 */
[----:B------:R-:W-:Y:S08]  /*11110*/  MUFU.EX2 R45, R45 ;  /* 0x0000002d002d7308 */ /* 0x000ff00000000800 */
[----:B------:R-:W-:Y:S08]  /*11120*/  MUFU.EX2 R48, R48 ;  /* 0x0000003000307308 */ /* 0x000ff00000000800 */
[----:B------:R-:W-:Y:S08]  /*11130*/  MUFU.EX2 R49, R49 ;  /* 0x0000003100317308 */ /* 0x000ff00000000800 */
[----:B------:R-:W-:Y:S01]  /*11140*/  MUFU.EX2 R52, R52 ;  /* 0x0000003400347308 */ /* 0x000fe20000000800 */
[----:B------:R-:W-:-:S02]  /*11150*/  WARPGROUP.DEPBAR.LE gsb0, 0x0 ;  /* 0x00008000000079c5 */ /* 0x000fc40000010000 */
[----:B------:R4:W-:Y:S06]  /*11160*/  BAR.ARV R47, 0x100 ;  /* 0x0004002f0000751d */ /* 0x0009ec0000002000 */
[----:B------:R2:W-:Y:S02]  /*11170*/  @!P1 SYNCS.ARRIVE.TRANS64.RED.A1T0 RZ, [R46+URZ], RZ ;  /* 0x000000ff2eff99a7 */ /* 0x0005e4000810043f */
[----:B--2---:R-:W-:Y:S01]  /*11180*/  FADD.FTZ R46, R26, R5 ;  /* 0x000000051a2e7221 */ /* 0x004fe20000010000 */
[----:B------:R2:W-:Y:S03]  /*11190*/  @!P1 SYNCS.ARRIVE.TRANS64.RED.A1T0 RZ, [R50+URZ], RZ ;  /* 0x000000ff32ff99a7 */ /* 0x0005e6000810043f */
[----:B----4-:R-:W-:-:S04]  /*111a0*/  FADD.FTZ R47, R151, R46 ;  /* 0x0000002e972f7221 */ /* 0x010fc80000010000 */
[----:B------:R-:W-:-:S04]  /*111b0*/  FADD.FTZ R46, R30, R47 ;  /* 0x0000002f1e2e7221 */ /* 0x000fc80000010000 */
[----:B------:R-:W-:Y:S01]  /*111c0*/  FADD.FTZ R47, R27, R46 ;  /* 0x0000002e1b2f7221 */ /* 0x000fe20000010000 */
[----:B------:R-:W-:-:S03]  /*111d0*/  FADD.FTZ R46, R144, R15 ;  /* 0x0000000f902e7221 */ /* 0x000fc60000010000 */
[----:B--2---:R-:W-:Y:S01]  /*111e0*/  FADD.FTZ R50, R56, R47 ;  /* 0x0000002f38327221 */ /* 0x004fe20000010000 */
[----:B------:R-:W-:-:S03]  /*111f0*/  FADD.FTZ R47, R141, R46 ;  /* 0x0000002e8d2f7221 */ /* 0x000fc60000010000 */
[----:B-----5:R-:W-:Y:S01]  /*11200*/  FADD.FTZ R50, R31, R50 ;  /* 0x000000321f327221 */ /* 0x020fe20000010000 */
[----:B------:R-:W-:-:S03]  /*11210*/  FADD.FTZ R46, R146, R47 ;  /* 0x0000002f922e7221 */ /* 0x000fc60000010000 */
[----:B------:R-:W-:Y:S01]  /*11220*/  FADD.FTZ R47, R57, R50 ;  /* 0x00000032392f7221 */ /* 0x000fe20000010000 */
[----:B------:R-:W-:-:S03]  /*11230*/  FADD.FTZ R51, R139, R46 ;  /* 0x0000002e8b337221 */ /* 0x000fc60000010000 */
[----:B------:R-:W-:Y:S01]  /*11240*/  FADD.FTZ R46, R34, R47 ;  /* 0x0000002f222e7221 */ /* 0x000fe20000010000 */
[----:B------:R-:W-:-:S03]  /*11250*/  FADD.FTZ R50, R140, R51 ;  /* 0x000000338c327221 */ /* 0x000fc60000010000 */
[----:B------:R-:W-:Y:S01]  /*11260*/  FADD.FTZ R46, R39, R46 ;  /* 0x0000002e272e7221 */ /* 0x000fe20000010000 */
[----:B------:R-:W-:-:S03]  /*11270*/  FADD.FTZ R47, R137, R50 ;  /* 0x00000032892f7221 */ /* 0x000fc60000010000 */
[----:B-1----:R-:W-:Y:S01]  /*11280*/  FADD.FTZ R51, R35, R46 ;  /* 0x0000002e23337221 */ /* 0x002fe20000010000 */
[----:B------:R-:W-:-:S03]  /*11290*/  FADD.FTZ R47, R142, R47 ;  /* 0x0000002f8e2f7221 */ /* 0x000fc60000010000 */
[----:B------:R-:W-:Y:S01]  /*112a0*/  FADD.FTZ R51, R42, R51 ;  /* 0x000000332a337221 */ /* 0x000fe20000010000 */
[----:B------:R-:W-:-:S03]  /*112b0*/  FADD.FTZ R47, R136, R47 ;  /* 0x0000002f882f7221 */ /* 0x000fc60000010000 */
[----:B0-----:R-:W-:Y:S01]  /*112c0*/  FADD.FTZ R46, R38, R51 ;  /* 0x00000033262e7221 */ /* 0x001fe20000010000 */
[----:B------:R-:W-:Y:S01]  /*112d0*/  FADD.FTZ R47, R20, R47 ;  /* 0x0000002f142f7221 */ /* 0x000fe20000010000 */
[----:B------:R-:W-:Y:S02]  /*112e0*/  FFMA.FTZ R5, R63, UR41, -R53 ;  /* 0x000000293f057c23 */ /* 0x000fe40008010835 */
[----:B------:R-:W-:Y:S01]  /*112f0*/  FADD.FTZ R51, R43, R46 ;  /* 0x0000002e2b337221 */ /* 0x000fe20000010000 */
[----:B------:R-:W-:-:S03]  /*11300*/  FADD.FTZ R26, R138, R47 ;  /* 0x0000002f8a1a7221 */ /* 0x000fc60000010000 */
[----:B------:R-:W-:Y:S01]  /*11310*/  FADD.FTZ R51, R10, R51 ;  /* 0x000000330a337221 */ /* 0x000fe20000010000 */
[----:B------:R-:W0:Y:S01]  /*11320*/  MUFU.EX2 R5, R5 ;  /* 0x0000000500057308 */ /* 0x000e220000000800 */
[----:B------:R-:W-:Y:S01]  /*11330*/  F2FP.BF16.F32.PACK_AB R151, R30, R151 ;  /* 0x000000971e97723e */ /* 0x000fe200000010ff */
[----:B------:R-:W-:Y:S01]  /*11340*/  FADD.FTZ R47, R21, R26 ;  /* 0x0000001a152f7221 */ /* 0x000fe20000010000 */
[----:B------:R-:W-:Y:S01]  /*11350*/  FADD.FTZ R30, R24, R51 ;  /* 0x00000033181e7221 */ /* 0x000fe20000010000 */
[----:B------:R-:W-:Y:S02]  /*11360*/  FFMA.FTZ R131, R70, UR41, -R53 ;  /* 0x0000002946837c23 */ /* 0x000fe40008010835 */
[----:B------:R-:W-:Y:S01]  /*11370*/  FADD.FTZ R46, R132, R47 ;  /* 0x0000002f842e7221 */ /* 0x000fe20000010000 */
[----:B------:R-:W-:Y:S01]  /*11380*/  FADD.FTZ R30, R133, R30 ;  /* 0x0000001e851e7221 */ /* 0x000fe20000010000 */
[----:B------:R-:W1:Y:S01]  /*11390*/  MUFU.EX2 R129, R129 ;  /* 0x0000008100817308 */ /* 0x000e620000000800 */
[----:B------:R-:W-:-:S02]  /*113a0*/  F2FP.BF16.F32.PACK_AB R150, R150, R145 ;  /* 0x000000919696723e */ /* 0x000fc400000010ff */
[----:B------:R-:W-:Y:S01]  /*113b0*/  F2FP.BF16.F32.PACK_AB R145, R56, R27 ;  /* 0x0000001b3891723e */ /* 0x000fe200000010ff */
[----:B------:R-:W-:Y:S01]  /*113c0*/  FADD.FTZ R27, R29, R46 ;  /* 0x0000002e1d1b7221 */ /* 0x000fe20000010000 */
[----:B------:R-:W-:Y:S01]  /*113d0*/  FADD.FTZ R30, R25, R30 ;  /* 0x0000001e191e7221 */ /* 0x000fe20000010000 */
[----:B------:R-:W-:Y:S02]  /*113e0*/  FFMA.FTZ R15, R71, UR41, -R53 ;  /* 0x00000029470f7c23 */ /* 0x000fe40008010835 */
[----:B------:R-:W2:Y:S01]  /*113f0*/  MUFU.EX2 R6, R6 ;  /* 0x0000000600067308 */ /* 0x000ea20000000800 */
[----:B------:R-:W-:Y:S01]  /*11400*/  FADD.FTZ R27, R134, R27 ;  /* 0x0000001b861b7221 */ /* 0x000fe20000010000 */
[----:B------:R-:W-:Y:S01]  /*11410*/  FADD.FTZ R30, R135, R30 ;  /* 0x0000001e871e7221 */ /* 0x000fe20000010000 */
[----:B------:R-:W-:-:S05]  /*11420*/  FFMA.FTZ R125, R74, UR41, -R53 ;  /* 0x000000294a7d7c23 */ /* 0x000fca0008010835 */
[----:B------:R-:W4:Y:S01]  /*11430*/  MUFU.EX2 R131, R131 ;  /* 0x0000008300837308 */ /* 0x000f220000000800 */
[----:B------:R-:W-:Y:S01]  /*11440*/  FADD.FTZ R27, R32, R27 ;  /* 0x0000001b201b7221 */ /* 0x000fe20000010000 */
[----:B0-----:R-:W-:Y:S01]  /*11450*/  FADD.FTZ R30, R5, R30 ;  /* 0x0000001e051e7221 */ /* 0x001fe20000010000 */
[----:B------:R-:W-:Y:S01]  /*11460*/  F2FP.BF16.F32.PACK_AB R146, R146, R141 ;  /* 0x0000008d9292723e */ /* 0x000fe200000010ff */
[----:B------:R-:W-:Y:S01]  /*11470*/  FFMA.FTZ R75, R75, UR41, -R53 ;  /* 0x000000294b4b7c23 */ /* 0x000fe20008010835 */
[----:B------:R-:W-:-:S03]  /*11480*/  F2FP.BF16.F32.PACK_AB R141, R39, R34 ;  /* 0x00000022278d723e */ /* 0x000fc600000010ff */
[----:B------:R-:W0:Y:S01]  /*11490*/  MUFU.EX2 R15, R15 ;  /* 0x0000000f000f7308 */ /* 0x000e220000000800 */
[----:B------:R-:W-:Y:S01]  /*114a0*/  FADD.FTZ R34, R28, R27 ;  /* 0x0000001b1c227221 */ /* 0x000fe20000010000 */
[----:B-1----:R-:W-:Y:S01]  /*114b0*/  FADD.FTZ R27, R129, R30 ;  /* 0x0000001e811b7221 */ /* 0x002fe20000010000 */
[----:B------:R-:W-:Y:S01]  /*114c0*/  FFMA.FTZ R78, R78, UR41, -R53 ;  /* 0x000000294e4e7c23 */ /* 0x000fe20008010835 */
[----:B------:R-:W-:-:S04]  /*114d0*/  F2FP.BF16.F32.PACK_AB R148, R148, R147 ;  /* 0x000000939494723e */ /* 0x000fc800000010ff */
[----:B------:R-:W1:Y:S01]  /*114e0*/  MUFU.EX2 R125, R125 ;  /* 0x0000007d007d7308 */ /* 0x000e620000000800 */
[----:B------:R-:W-:Y:S01]  /*114f0*/  F2FP.BF16.F32.PACK_AB R147, R57, R31 ;  /* 0x0000001f3993723e */ /* 0x000fe200000010ff */
[----:B------:R-:W-:Y:S01]  /*11500*/  FADD.FTZ R31, R33, R34 ;  /* 0x00000022211f7221 */ /* 0x000fe20000010000 */
[----:B------:R-:W-:Y:S01]  /*11510*/  F2FP.BF16.F32.PACK_AB R136, R20, R136 ;  /* 0x000000881488723e */ /* 0x000fe200000010ff */
[----:B--2---:R-:W-:Y:S01]  /*11520*/  FADD.FTZ R20, R6, R27 ;  /* 0x0000001b06147221 */ /* 0x004fe20000010000 */
[----:B------:R-:W-:-:S03]  /*11530*/  FFMA.FTZ R79, R79, UR41, -R53 ;  /* 0x000000294f4f7c23 */ /* 0x000fc60008010835 */
[----:B------:R-:W2:Y:S01]  /*11540*/  MUFU.EX2 R26, R75 ;  /* 0x0000004b001a7308 */ /* 0x000ea20000000800 */
[----:B------:R-:W-:Y:S01]  /*11550*/  FADD.FTZ R30, R36, R31 ;  /* 0x0000001f241e7221 */ /* 0x000fe20000010000 */
[----:B----4-:R-:W-:Y:S01]  /*11560*/  FADD.FTZ R20, R131, R20 ;  /* 0x0000001483147221 */ /* 0x010fe20000010000 */
[----:B------:R-:W-:Y:S01]  /*11570*/  FFMA.FTZ R82, R82, UR41, -R53 ;  /* 0x0000002952527c23 */ /* 0x000fe20008010835 */
[----:B------:R-:W-:-:S04]  /*11580*/  F2FP.BF16.F32.PACK_AB R138, R21, R138 ;  /* 0x0000008a158a723e */ /* 0x000fc800000010ff */
[----:B------:R-:W4:Y:S01]  /*11590*/  MUFU.EX2 R78, R78 ;  /* 0x0000004e004e7308 */ /* 0x000f220000000800 */
[----:B------:R-:W-:Y:S01]  /*115a0*/  FADD.FTZ R21, R37, R30 ;  /* 0x0000001e25157221 */ /* 0x000fe20000010000 */
[----:B0-----:R-:W-:Y:S01]  /*115b0*/  FADD.FTZ R20, R15, R20 ;  /* 0x000000140f147221 */ /* 0x001fe20000010000 */
[----:B------:R-:W-:Y:S01]  /*115c0*/  FFMA.FTZ R83, R83, UR41, -R53 ;  /* 0x0000002953537c23 */ /* 0x000fe20008010835 */
[----:B------:R-:W-:-:S04]  /*115d0*/  F2FP.BF16.F32.PACK_AB R140, R140, R139 ;  /* 0x0000008b8c8c723e */ /* 0x000fc800000010ff */
[----:B------:R-:W0:Y:S01]  /*115e0*/  MUFU.EX2 R79, R79 ;  /* 0x0000004f004f7308 */ /* 0x000e220000000800 */
[----:B------:R-:W-:Y:S01]  /*115f0*/  F2FP.BF16.F32.PACK_AB R139, R24, R10 ;  /* 0x0000000a188b723e */ /* 0x000fe200000010ff */
[----:B------:R-:W-:Y:S01]  /*11600*/  FADD.FTZ R10, R40, R21 ;  /* 0x00000015280a7221 */ /* 0x000fe20000010000 */
[----:B-1----:R-:W-:Y:S01]  /*11610*/  FADD.FTZ R21, R125, R20 ;  /* 0x000000147d157221 */ /* 0x002fe20000010000 */
[----:B------:R-:W-:-:S04]  /*11620*/  FFMA.FTZ R86, R86, UR41, -R53 ;  /* 0x0000002956567c23 */ /* 0x000fc80008010835 */
[----:B------:R-:W1:Y:S01]  /*11630*/  MUFU.EX2 R82, R82 ;  /* 0x0000005200527308 */ /* 0x000e620000000800 */
[----:B------:R-:W-:Y:S01]  /*11640*/  F2FP.BF16.F32.PACK_AB R135, R5, R135 ;  /* 0x000000870587723e */ /* 0x000fe200000010ff */
[----:B------:R-:W-:Y:S01]  /*11650*/  FADD.FTZ R5, R41, R10 ;  /* 0x0000000a29057221 */ /* 0x000fe20000010000 */
[----:B--2---:R-:W-:Y:S01]  /*11660*/  FADD.FTZ R21, R26, R21 ;  /* 0x000000151a157221 */ /* 0x004fe20000010000 */
[----:B------:R-:W-:-:S04]  /*11670*/  FFMA.FTZ R53, R87, UR41, -R53 ;  /* 0x0000002957357c23 */ /* 0x000fc80008010835 */
[----:B------:R-:W2:Y:S01]  /*11680*/  MUFU.EX2 R83, R83 ;  /* 0x0000005300537308 */ /* 0x000ea20000000800 */
[----:B------:R-:W-:Y:S01]  /*11690*/  F2FP.BF16.F32.PACK_AB R129, R6, R129 ;  /* 0x000000810681723e */ /* 0x000fe200000010ff */
[----:B------:R-:W-:Y:S01]  /*116a0*/  FADD.FTZ R10, R44, R5 ;  /* 0x000000052c0a7221 */ /* 0x000fe20000010000 */
[----:B----4-:R-:W-:-:S05]  /*116b0*/  FADD.FTZ R6, R78, R21 ;  /* 0x000000154e067221 */ /* 0x010fca0000010000 */
[----:B------:R-:W4:Y:S01]  /*116c0*/  MUFU.EX2 R123, R86 ;  /* 0x00000056007b7308 */ /* 0x000f220000000800 */
[----:B------:R-:W-:Y:S01]  /*116d0*/  FADD.FTZ R5, R45, R10 ;  /* 0x0000000a2d057221 */ /* 0x000fe20000010000 */
[----:B0-----:R-:W-:Y:S01]  /*116e0*/  FADD.FTZ R21, R79, R6 ;  /* 0x000000064f157221 */ /* 0x001fe20000010000 */
[----:B---3--:R-:W-:-:S05]  /*116f0*/  ISETP.GT.AND P2, PT, R4, R54, PT ;  /* 0x000000360400720c */ /* 0x008fca0003f44270 */
[----:B------:R-:W0:Y:S01]  /*11700*/  MUFU.EX2 R53, R53 ;  /* 0x0000003500357308 */ /* 0x000e220000000800 */
[----:B------:R-:W-:Y:S01]  /*11710*/  FADD.FTZ R6, R48, R5 ;  /* 0x0000000530067221 */ /* 0x000fe20000010000 */
[----:B-1----:R-:W-:-:S03]  /*11720*/  FADD.FTZ R10, R82, R21 ;  /* 0x00000015520a7221 */ /* 0x002fc60000010000 */
[----:B------:R-:W-:Y:S01]  /*11730*/  FADD.FTZ R5, R49, R6 ;  /* 0x0000000631057221 */ /* 0x000fe20000010000 */
[----:B--2---:R-:W-:-:S03]  /*11740*/  FADD.FTZ R10, R83, R10 ;  /* 0x0000000a530a7221 */ /* 0x004fc60000010000 */
[----:B------:R-:W-:Y:S01]  /*11750*/  FADD.FTZ R6, R52, R5 ;  /* 0x0000000534067221 */ /* 0x000fe20000010000 */
[----:B----4-:R-:W-:Y:S01]  /*11760*/  FADD.FTZ R10, R123, R10 ;  /* 0x0000000a7b0a7221 */ /* 0x010fe20000010000 */
[----:B------:R-:W-:Y:S01]  /*11770*/  F2FP.BF16.F32.PACK_AB R144, R144, R143 ;  /* 0x0000008f9090723e */ /* 0x000fe200000010ff */
[-C--:B------:R-:W-:Y:S01]  /*11780*/  FMUL.FTZ R90, R90, R14.reuse ;  /* 0x0000000e5a5a7220 */ /* 0x080fe20000410000 */
[----:B------:R-:W-:Y:S01]  /*11790*/  F2FP.BF16.F32.PACK_AB R142, R142, R137 ;  /* 0x000000898e8e723e */ /* 0x000fe200000010ff */
[----:B------:R-:W-:Y:S01]  /*117a0*/  FADD.FTZ R6, R7, R6 ;  /* 0x0000000607067221 */ /* 0x000fe20000010000 */
[----:B------:R-:W-:Y:S01]  /*117b0*/  F2FP.BF16.F32.PACK_AB R131, R15, R131 ;  /* 0x000000830f83723e */ /* 0x000fe200000010ff */
[----:B------:R-:W-:Y:S01]  /*117c0*/  FMUL.FTZ R91, R91, R14 ;  /* 0x0000000e5b5b7220 */ /* 0x000fe20000410000 */
[----:B------:R-:W-:Y:S01]  /*117d0*/  F2FP.BF16.F32.PACK_AB R122, R7, R52 ;  /* 0x00000034077a723e */ /* 0x000fe200000010ff */
[----:B0-----:R-:W-:Y:S01]  /*117e0*/  FADD.FTZ R5, R53, R10 ;  /* 0x0000000a35057221 */ /* 0x001fe20000010000 */
        /* <DEDUP_REMOVED lines=15> */
[-C--:B------:R-:W-:Y:S01]  /*118e0*/  FMUL.FTZ R88, R88, R11.reuse ;  /* 0x0000000b58587220 */ /* 0x080fe20000410000 */
[----:B------:R-:W-:Y:S01]  /*118f0*/  F2FP.BF16.F32.PACK_AB R137, R43, R38 ;  /* 0x000000262b89723e */ /* 0x000fe200000010ff */
[-C--:B------:R-:W-:Y:S01]  /*11900*/  FMUL.FTZ R89, R89, R11.reuse ;  /* 0x0000000b59597220 */ /* 0x080fe20000410000 */
[----:B------:R-:W-:Y:S01]  /*11910*/  F2FP.BF16.F32.PACK_AB R132, R29, R132 ;  /* 0x000000841d84723e */ /* 0x000fe200000010ff */
[----:B------:R-:W-:Y:S01]  /*11920*/  FMUL.FTZ R92, R92, R11 ;  /* 0x0000000b5c5c7220 */ /* 0x000fe20000410000 */
[----:B------:R-:W-:Y:S01]  /*11930*/  F2FP.BF16.F32.PACK_AB R133, R25, R133 ;  /* 0x000000851985723e */ /* 0x000fe200000010ff */
[-C--:B------:R-:W-:Y:S01]  /*11940*/  FMUL.FTZ R93, R93, R11.reuse ;  /* 0x0000000b5d5d7220 */ /* 0x080fe20000410000 */
[----:B------:R-:W-:Y:S01]  /*11950*/  F2FP.BF16.F32.PACK_AB R134, R32, R134 ;  /* 0x000000862086723e */ /* 0x000fe200000010ff */
[-C--:B------:R-:W-:Y:S01]  /*11960*/  FMUL.FTZ R96, R96, R11.reuse ;  /* 0x0000000b60607220 */ /* 0x080fe20000410000 */
        /* <DEDUP_REMOVED lines=18> */
[-C--:B------:R-:W-:Y:S01]  /*11a90*/  FMUL.FTZ R116, R116, R11.reuse ;  /* 0x0000000b74747220 */ /* 0x080fe20000410000 */
[----:B------:R-:W-:Y:S01]  /*11aa0*/  FMUL.FTZ R117, R117, R11 ;  /* 0x0000000b75757220 */ /* 0x000fe20000410000 */
[----:B------:R-:W-:-:S02]  /*11ab0*/  VIADD R4, R4, 0xffffffff ;  /* 0xffffffff04047836 */ /* 0x000fc40000000000 */
[----:B------:R-:W-:Y:S02]  /*11ac0*/  IMAD.MOV.U32 R10, RZ, RZ, R23 ;  /* 0x000000ffff0a7224 */ /* 0x000fe400078e0017 */
[----:B------:R-:W-:Y:S02]  /*11ad0*/  IMAD.MOV.U32 R15, RZ, RZ, R16 ;  /* 0x000000ffff0f7224 */ /* 0x000fe400078e0010 */
[----:B------:R-:W-:Y:S02]  /*11ae0*/  IMAD.MOV.U32 R7, RZ, RZ, R0 ;  /* 0x000000ffff077224 */ /* 0x000fe400078e0000 */
[----:B------:R-:W-:Y:S01]  /*11af0*/  IMAD.MOV.U32 R14, RZ, RZ, R3 ;  /* 0x000000ffff0e7224 */ /* 0x000fe200078e0003 */
[----:B------:R-:W-:Y:S06]  /*11b00*/  @P2 BRA `(.L_x_1482) ;  /* 0xffffffe000502947 */ /* 0x000fec000383ffff */
.L_x_1472:
[----:B------:R-:W2:Y:S02]  /*11b10*/  LDL R7, [R1+0x30] ;  /* 0x0000300001077983 */ /* 0x000ea40000100800 */
[----:B--2---:R-:W-:-:S13]  /*11b20*/  ISETP.GE.AND P2, PT, R4, R7, PT ;  /* 0x000000070400720c */ /* 0x004fda0003f46270 */
[----:B------:R-:W-:Y:S05]  /*11b30*/  @!P2 BRA `(.L_x_1483) ;  /* 0x0000002c00f0a947 */ /* 0x000fea0003800000 */
[----:B------:R-:W-:Y:S02]  /*11b40*/  IMAD.MOV.U32 R7, RZ, RZ, R0 ;  /* 0x000000ffff077224 */ /* 0x000fe400078e0000 */
[----:B------:R-:W-:Y:S02]  /*11b50*/  IMAD.MOV.U32 R20, RZ, RZ, R3 ;  /* 0x000000ffff147224 */ /* 0x000fe400078e0003 */
[----:B------:R-:W-:Y:S02]  /*11b60*/  IMAD.MOV.U32 R10, RZ, RZ, R23 ;  /* 0x000000ffff0a7224 */ /* 0x000fe400078e0017 */
[----:B------:R-:W-:-:S07]  /*11b70*/  IMAD.MOV.U32 R21, RZ, RZ, R16 ;  /* 0x000000ffff157224 */ /* 0x000fce00078e0010 */
.L_x_1501:
        /* <DEDUP_REMOVED lines=11> */
.L_x_1485:
[----:B------:R-:W-:Y:S01]  /*11c30*/  IMAD R0, R16, 0x8, R2 ;  /* 0x0000000810007824 */ /* 0x000fe200078e0202 */
[----:B------:R-:W-:-:S04]  /*11c40*/  SHF.L.U32 R3, R23, 0x1f, RZ ;  /* 0x0000001f17037819 */ /* 0x000fc800000006ff */
[----:B------:R0:W1:Y:S01]  /*11c50*/  SYNCS.PHASECHK.TRANS64.TRYWAIT P3, [R0+URZ+0x16830], R3 ;  /* 0x01683003000075a7 */ /* 0x000062000806017f */
[----:B------:R-:W-:Y:S05]  /*11c60*/  @!P0 BRA `(.L_x_1486) ;  /* 0x0000000000048947 */ /* 0x000fea0003800000 */
[----:B------:R-:W-:Y:S01]  /*11c70*/  BPT.TRAP 0x1 ;  /* 0x000000040000795c */ /* 0x000fe20000300000 */
.L_x_1486:
[----:B------:R-:W-:Y:S04]  /*11c80*/  BSSY B0, `(.L_x_1484) ;  /* 0x0000004000007945 */ /* 0x000fe80003800000 */
[----:B-1----:R-:W-:Y:S05]  /*11c90*/  @P3 BRA `(.L_x_1487) ;  /* 0x0000000000083947 */ /* 0x002fea0003800000 */
[----:B------:R-:W1:Y:S02]  /*11ca0*/  SYNCS.PHASECHK.TRANS64.TRYWAIT P3, [R0+URZ+0x16830], R3 ;  /* 0x01683003000075a7 */ /* 0x000e64000806017f */
[----:B-1----:R-:W-:Y:S05]  /*11cb0*/  @!P3 BRA `(.L_x_1488) ;  /* 0x000000c800d8b947 */ /* 0x002fea0003800000 */
.L_x_1487:
[----:B------:R-:W-:Y:S05]  /*11cc0*/  BSYNC B0 ;  /* 0x0000000000007941 */ /* 0x000fea0003800000 */
.L_x_1484:
        /* <DEDUP_REMOVED lines=44> */
.L_x_1490:
[----:B------:R-:W-:Y:S01]  /*11f90*/  SHF.L.U32 R0, R10, 0x1f, RZ ;  /* 0x0000001f0a007819 */ /* 0x000fe200000006ff */
[----:B------:R-:W-:-:S04]  /*11fa0*/  IMAD R3, R21, 0x8, R2 ;  /* 0x0000000815037824 */ /* 0x000fc800078e0202 */
[----:B------:R0:W1:Y:S01]  /*11fb0*/  SYNCS.PHASECHK.TRANS64.TRYWAIT P2, [R3+URZ+0x16850], R0 ;  /* 0x01685000030075a7 */ /* 0x000062000804017f */
[----:B------:R-:W-:Y:S05]  /*11fc0*/  @!P0 BRA `(.L_x_1491) ;  /* 0x0000000000048947 */ /* 0x000fea0003800000 */
[----:B------:R-:W-:Y:S01]  /*11fd0*/  BPT.TRAP 0x1 ;  /* 0x000000040000795c */ /* 0x000fe20000300000 */
.L_x_1491:
[----:B-1----:R-:W-:Y:S05]  /*11fe0*/  @P2 BRA `(.L_x_1489) ;  /* 0x0000000000082947 */ /* 0x002fea0003800000 */
[----:B------:R-:W1:Y:S02]  /*11ff0*/  SYNCS.PHASECHK.TRANS64.TRYWAIT P2, [R3+URZ+0x16850], R0 ;  /* 0x01685000030075a7 */ /* 0x000e64000804017f */
[----:B-1----:R-:W-:Y:S05]  /*12000*/  @!P2 BRA `(.L_x_1492) ;  /* 0x000000c80018a947 */ /* 0x002fea0003800000 */
.L_x_1489:
        /* <DEDUP_REMOVED lines=8> */
[----:B------:R-:W-:Y:S02]  /*12090*/  IMAD R10, R21, 0x400, R0 ;  /* 0x00000400150a7824 */ /* 0x000fe400078e0200 */
[----:B------:R-:W-:Y:S01]  /*120a0*/  IMAD.MOV.U32 R15, RZ, RZ, 0x40000040 ;  /* 0x40000040ff0f7424 */ /* 0x000fe200078e00ff */
[----:B------:R-:W0:Y:S02]  /*120b0*/  @P4 LDC R0, c[0x0][0x450] ;  /* 0x00011400ff004b82 */ /* 0x000e240000000800 */
[----:B------:R-:W-:-:S13]  /*120c0*/  R2UR UR10, R10 ;  /* 0x000000000a0a72ca */ /* 0x000fda00000e0000 */
[----:B------:R-:W-:Y:S01]  /*120d0*/  HGMMA.64x64x16.F32.BF16 R88, R148, gdesc[UR8].tnspB, R88, gsb0 ;  /* 0x40e0000894587df0 */ /* 0x000fe20008001858 */
[----:B------:R-:W-:Y:S01]  /*120e0*/  VIADD R14, R10, 0x80 ;  /* 0x000000800a0e7836 */ /* 0x000fe20000000000 */
[----:B------:R-:W-:-:S04]  /*120f0*/  R2UR UR11, R15 ;  /* 0x000000000f0b72ca */ /* 0x000fc800000e0000 */
[----:B------:R-:W-:Y:S01]  /*12100*/  R2UR UR10, R14 ;  /* 0x000000000e0a72ca */ /* 0x000fe200000e0000 */
[----:B------:R-:W-:Y:S02]  /*12110*/  VIADD R14, R10, 0x100 ;  /* 0x000001000a0e7836 */ /* 0x000fe40000000000 */
[----:B------:R-:W-:Y:S01]  /*12120*/  IMAD.MOV.U32 R15, RZ, RZ, 0x40000040 ;  /* 0x40000040ff0f7424 */ /* 0x000fe200078e00ff */
[----:B------:R-:W-:Y:S02]  /*12130*/  WARPGROUP.DEPBAR.LE gsb0, 0x0 ;  /* 0x00008000000079c5 */ /* 0x000fe40000010000 */
[----:B------:R-:W-:Y:S01]  /*12140*/  WARPGROUP.ARRIVE ;  /* 0x00000000000079c5 */ /* 0x000fe20000000000 */
[----:B------:R-:W2:Y:S04]  /*12150*/  LDL R148, [R1+0x18] ;  /* 0x0000180001947983 */ /* 0x000ea80000100800 */
[----:B------:R-:W3:Y:S02]  /*12160*/  LDL R151, [R1+0xc] ;  /* 0x00000c0001977983 */ /* 0x000ee40000100800 */
[----:B------:R-:W-:Y:S01]  /*12170*/  HGMMA.64x64x16.F32.BF16 R88, R144, gdesc[UR8].tnspB, R88, gsb0 ;  /* 0x40e0000890587df0 */ /* 0x000fe20008001858 */
[----:B------:R-:W-:-:S02]  /*12180*/  R2UR UR10, R14 ;  /* 0x000000000e0a72ca */ /* 0x000fc400000e0000 */
[----:B------:R-:W-:Y:S01]  /*12190*/  R2UR UR11, R15 ;  /* 0x000000000f0b72ca */ /* 0x000fe200000e0000 */
[----:B------:R-:W-:Y:S01]  /*121a0*/  VIADD R14, R10, 0x180 ;  /* 0x000001800a0e7836 */ /* 0x000fe20000000000 */
[----:B------:R-:W4:Y:S01]  /*121b0*/  LDL R149, [R1+0x8] ;  /* 0x0000080001957983 */ /* 0x000f220000100800 */
[----:B------:R-:W-:-:S03]  /*121c0*/  IMAD.MOV.U32 R15, RZ, RZ, 0x40000040 ;  /* 0x40000040ff0f7424 */ /* 0x000fc600078e00ff */
[----:B------:R-:W4:Y:S01]  /*121d0*/  LDL R150, [R1+0x4] ;  /* 0x0000040001967983 */ /* 0x000f220000100800 */
[----:B------:R-:W-:Y:S02]  /*121e0*/  WARPGROUP.DEPBAR.LE gsb0, 0x0 ;  /* 0x00008000000079c5 */ /* 0x000fe40000010000 */
[----:B------:R-:W-:-:S06]  /*121f0*/  WARPGROUP.ARRIVE ;  /* 0x00000000000079c5 */ /* 0x000fcc0000000000 */
        /* <DEDUP_REMOVED lines=31> */
[----:B------:R-:W1:Y:S01]  /*123f0*/  @P4 LDC R10, c[0x0][0x44c] ;  /* 0x00011300ff0a4b82 */ /* 0x000e620000000800 */
[----:B------:R-:W5:Y:S01]  /*12400*/  S2R R147, SR_TID.X ;  /* 0x0000000000937919 */ /* 0x000f620000002100 */
[----:B------:R-:W-:Y:S02]  /*12410*/  WARPGROUP.DEPBAR.LE gsb0, 0x0 ;  /* 0x00008000000079c5 */ /* 0x000fe40000010000 */
[----:B------:R-:W-:-:S08]  /*12420*/  WARPGROUP.ARRIVE ;  /* 0x00000000000079c5 */ /* 0x000fd00000000000 */
[----:B------:R-:W-:Y:S01]  /*12430*/  HGMMA.64x64x16.F32.BF16 R88, R120, gdesc[UR8].tnspB, R88, gsb0 ;  /* 0x40e0000878587df0 */ /* 0x000fe20008001858 */
[----:B-----5:R-:W-:Y:S01]  /*12440*/  ISETP.GE.U32.AND P2, PT, R147, 0x180, PT ;  /* 0x000001809300780c */ /* 0x020fe20003f46070 */
[----:B------:R-:W-:Y:S01]  /*12450*/  ULOP3.LUT UR8, URZ, UR27, URZ, 0x33, !UPT ;  /* 0x0000001b3f087292 */ /* 0x000fe2000f8e333f */
[----:B------:R-:W-:Y:S02]  /*12460*/  WARPGROUP.DEPBAR.LE gsb0, 0x0 ;  /* 0x00008000000079c5 */ /* 0x000fe40000010000 */
[----:B--2---:R-:W-:-:S04]  /*12470*/  IMAD.IADD R121, R3, 0x1, R148 ;  /* 0x0000000103797824 */ /* 0x004fc800078e0294 */
[----:B-1----:R-:W-:-:S05]  /*12480*/  @P4 IMAD.HI.U32 R3, R121, R10, RZ ;  /* 0x0000000a79034227 */ /* 0x002fca00078e00ff */
[----:B0-----:R-:W-:Y:S01]  /*12490*/  @P4 SHF.R.U32.HI R121, RZ, R0, R3 ;  /* 0x00000000ff794219 */ /* 0x001fe20000011603 */
[----:B------:R-:W-:-:S04]  /*124a0*/  IMAD.SHL.U32 R0, R4, 0x80, RZ ;  /* 0x0000008004007824 */ /* 0x000fc800078e00ff */
[----:B------:R-:W0:Y:S01]  /*124b0*/  SHFL.IDX PT, R122, R121, RZ, 0x1c1f ;  /* 0x001c1fff797a7589 */ /* 0x000e2200000e0000 */
[----:B------:R-:W-:Y:S02]  /*124c0*/  SHF.R.U32.HI R148, RZ, 0x7, R147 ;  /* 0x00000007ff947819 */ /* 0x000fe40000011693 */
[----:B------:R-:W-:Y:S01]  /*124d0*/  IADD3 R11, -R0, 0x1, RZ ;  /* 0x00000001000b7810 */ /* 0x000fe20007ffe1ff */
[----:B------:R-:W-:Y:S02]  /*124e0*/  @!P1 IMAD R3, R16, 0x8, R2 ;  /* 0x0000000810039824 */ /* 0x000fe400078e0202 */
[----:B------:R-:W-:Y:S02]  /*124f0*/  VIADD R10, R148, 0x9 ;  /* 0x00000009940a7836 */ /* 0x000fe40000000000 */
[----:B---3--:R-:W-:Y:S02]  /*12500*/  IMAD R11, R151, -0x2, R11 ;  /* 0xfffffffe970b7824 */ /* 0x008fe400078e020b */
[----:B------:R-:W-:Y:S01]  /*12510*/  @!P1 VIADD R3, R3, 0x16840 ;  /* 0x0001684003039836 */ /* 0x000fe20000000000 */
[----:B------:R-:W-:-:S02]  /*12520*/  SEL R10, R10, 0x9, !P2 ;  /* 0x000000090a0a7807 */ /* 0x000fc40005000000 */
[----:B----4-:R-:W-:Y:S02]  /*12530*/  IADD3 R11, -R150, R11, R149 ;  /* 0x0000000b960b7210 */ /* 0x010fe40007ffe195 */
[----:B------:R-:W-:Y:S01]  /*12540*/  @!P1 PRMT R3, RZ, 0x654, R3 ;  /* 0x00000654ff039816 */ /* 0x000fe20000000003 */
[----:B------:R1:W-:Y:S06]  /*12550*/  BAR.ARV R10, 0x100 ;  /* 0x0004000a0000751d */ /* 0x0003ec0000002000 */
[C---:B------:R-:W-:Y:S01]  /*12560*/  VIADD R120, R11.reuse, UR26 ;  /* 0x0000001a0b787c36 */ /* 0x040fe20008000000 */
[----:B------:R2:W-:Y:S01]  /*12570*/  @!P1 SYNCS.ARRIVE.TRANS64.RED.A1T0 RZ, [R3+URZ], RZ ;  /* 0x000000ff03ff99a7 */ /* 0x0005e2000810043f */
[----:B------:R-:W-:-:S02]  /*12580*/  VIADD R15, R11, UR8 ;  /* 0x000000080b0f7c36 */ /* 0x000fc40008000000 */
[--C-:B0-----:R-:W-:Y:S02]  /*12590*/  IMAD.IADD R14, R120, 0x1, R122.reuse ;  /* 0x00000001780e7824 */ /* 0x101fe400078e027a */
[----:B--2---:R-:W-:Y:S01]  /*125a0*/  IMAD.IADD R3, R15, 0x1, R122 ;  /* 0x000000010f037824 */ /* 0x004fe200078e027a */
[----:B-1----:R-:W-:Y:S06]  /*125b0*/  @!P5 BRA `(.L_x_1493) ;  /* 0x000000000058d947 */ /* 0x002fec0003800000 */
        /* <DEDUP_REMOVED lines=12> */
.L_x_1495:
[----:B------:R-:W-:-:S05]  /*12680*/  IMAD.U32 R123, RZ, RZ, UR4 ;  /* 0x00000004ff7b7e24 */ /* 0x000fca000f8e00ff */
[----:B------:R-:W-:-:S13]  /*12690*/  ISETP.NE.AND P2, PT, R123, 0x1, PT ;  /* 0x000000017b00780c */ /* 0x000fda0003f45270 */
[----:B------:R-:W0:Y:S02]  /*126a0*/  @P2 LDC.64 R10, c[0x0][0x9e8] ;  /* 0x00027a00ff0a2b82 */ /* 0x000e240000000a00 */
[----:B0-----:R-:W-:-:S05]  /*126b0*/  @P2 IMAD.HI.U32 R10, R122, R10, RZ ;  /* 0x0000000a7a0a2227 */ /* 0x001fca00078e00ff */
[----:B------:R-:W-:-:S07]  /*126c0*/  @P2 SHF.R.U32.HI R122, RZ, R11, R10 ;  /* 0x0000000bff7a2219 */ /* 0x000fce000001160a */
.L_x_1496:
[----:B------:R-:W-:Y:S05]  /*126d0*/  BSYNC B0 ;  /* 0x0000000000007941 */ /* 0x000fea0003800000 */
.L_x_1494:
[----:B------:R-:W-:-:S04]  /*126e0*/  IMAD R122, R122, R123, -R0 ;  /* 0x0000007b7a7a7224 */ /* 0x000fc800078e0a00 */
[----:B------:R-:W-:-:S05]  /*126f0*/  IMAD R122, R151, -0x2, R122 ;  /* 0xfffffffe977a7824 */ /* 0x000fca00078e027a */
[----:B------:R-:W-:Y:S02]  /*12700*/  VIADDMNMX R14, R122, R123, R14, PT ;  /* 0x0000007b7a0e7246 */ /* 0x000fe4000380010e */
[----:B------:R-:W-:-:S07]  /*12710*/  VIMNMX R3, R3, R122, !PT ;  /* 0x0000007a03037248 */ /* 0x000fce0007fe0100 */
.L_x_1493:
[----:B------:R-:W-:Y:S01]  /*12720*/  ISETP.GT.AND P2, PT, R4, -0x1, PT ;  /* 0xffffffff0400780c */ /* 0x000fe20003f44270 */
[----:B------:R-:W0:Y:S03]  /*12730*/  SHFL.IDX PT, R121, R121, 0x1, 0x1c1f ;  /* 0x003c1f0079797f89 */ /* 0x000e2600000e0000 */
[----:B------:R-:W-:-:S04]  /*12740*/  ISETP.GT.AND P3, PT, R3, RZ, P2 ;  /* 0x000000ff0300720c */ /* 0x000fc80001764270 */
[----:B------:R-:W-:-:S04]  /*12750*/  ISETP.LT.OR P3, PT, R14, 0x1, P3 ;  /* 0x000000010e00780c */ /* 0x000fc80001f61670 */
[----:B------:R-:W-:Y:S02]  /*12760*/  FSEL R24, R24, -INF , !P3 ;  /* 0xff80000018187808 */ /* 0x000fe40005800000 */
[----:B------:R-:W-:-:S04]  /*12770*/  ISETP.GT.AND P3, PT, R3, 0x1, P2 ;  /* 0x000000010300780c */ /* 0x000fc80001764270 */
[----:B------:R-:W-:-:S04]  /*12780*/  ISETP.LT.OR P3, PT, R14, 0x2, P3 ;  /* 0x000000020e00780c */ /* 0x000fc80001f61670 */
[----:B------:R-:W-:Y:S02]  /*12790*/  FSEL R25, R25, -INF , !P3 ;  /* 0xff80000019197808 */ /* 0x000fe40005800000 */
[----:B------:R-:W-:Y:S01]  /*127a0*/  ISETP.GT.AND P3, PT, R3, 0x8, P2 ;  /* 0x000000080300780c */ /* 0x000fe20001764270 */
[--C-:B0-----:R-:W-:Y:S02]  /*127b0*/  IMAD.IADD R120, R120, 0x1, R121.reuse ;  /* 0x0000000178787824 */ /* 0x101fe400078e0279 */
[----:B------:R-:W-:Y:S01]  /*127c0*/  IMAD.IADD R15, R15, 0x1, R121 ;  /* 0x000000010f0f7824 */ /* 0x000fe200078e0279 */
[----:B------:R-:W-:-:S04]  /*127d0*/  ISETP.LT.OR P3, PT, R14, 0x9, P3 ;  /* 0x000000090e00780c */ /* 0x000fc80001f61670 */
[----:B------:R-:W-:Y:S02]  /*127e0*/  FSEL R28, R28, -INF , !P3 ;  /* 0xff8000001c1c7808 */ /* 0x000fe40005800000 */
[----:B------:R-:W-:-:S04]  /*127f0*/  ISETP.GT.AND P3, PT, R3, 0x9, P2 ;  /* 0x000000090300780c */ /* 0x000fc80001764270 */
        /* <DEDUP_REMOVED lines=85> */
[----:B------:R-:W-:Y:S01]  /*12d50*/  FSEL R85, R85, -INF , !P3 ;  /* 0xff80000055557808 */ /* 0x000fe20005800000 */
[----:B------:R-:W-:Y:S08]  /*12d60*/  @!P5 BRA `(.L_x_1497) ;  /* 0x000000000058d947 */ /* 0x000ff00003800000 */
        /* <DEDUP_REMOVED lines=12> */
.L_x_1499:
[----:B------:R-:W-:-:S05]  /*12e30*/  IMAD.U32 R3, RZ, RZ, UR4 ;  /* 0x00000004ff037e24 */ /* 0x000fca000f8e00ff */
[----:B------:R-:W-:-:S13]  /*12e40*/  ISETP.NE.AND P3, PT, R3, 0x1, PT ;  /* 0x000000010300780c */ /* 0x000fda0003f65270 */
[----:B------:R-:W0:Y:S02]  /*12e50*/  @P3 LDC.64 R10, c[0x0][0x9e8] ;  /* 0x00027a00ff0a3b82 */ /* 0x000e240000000a00 */
[----:B0-----:R-:W-:-:S05]  /*12e60*/  @P3 IMAD.HI.U32 R10, R121, R10, RZ ;  /* 0x0000000a790a3227 */ /* 0x001fca00078e00ff */
[----:B------:R-:W-:-:S07]  /*12e70*/  @P3 SHF.R.U32.HI R121, RZ, R11, R10 ;  /* 0x0000000bff793219 */ /* 0x000fce000001160a */
.L_x_1500:
[----:B------:R-:W-:Y:S05]  /*12e80*/  BSYNC B0 ;  /* 0x0000000000007941 */ /* 0x000fea0003800000 */
.L_x_1498:
[----:B------:R-:W-:-:S04]  /*12e90*/  IMAD R0, R121, R3, -R0 ;  /* 0x0000000379007224 */ /* 0x000fc800078e0a00 */
[----:B------:R-:W-:-:S05]  /*12ea0*/  IMAD R0, R151, -0x2, R0 ;  /* 0xfffffffe97007824 */ /* 0x000fca00078e0200 */
[----:B------:R-:W-:Y:S02]  /*12eb0*/  VIADDMNMX R120, R0, R3, R120, PT ;  /* 0x0000000300787246 */ /* 0x000fe40003800178 */
[----:B------:R-:W-:-:S07]  /*12ec0*/  VIMNMX R15, R15, R0, !PT ;  /* 0x000000000f0f7248 */ /* 0x000fce0007fe0100 */
.L_x_1497:
[----:B------:R-:W-:Y:S01]  /*12ed0*/  ISETP.GT.AND P3, PT, R15, 0x1, P2 ;  /* 0x000000010f00780c */ /* 0x000fe20001764270 */
[----:B------:R-:W-:Y:S01]  /*12ee0*/  UMOV UR41, UR5 ;  /* 0x0000000500297c82 */ /* 0x000fe20008000000 */
[----:B------:R-:W-:Y:S02]  /*12ef0*/  FMNMX.FTZ R0, R24, R20, !PT ;  /* 0x0000001418007209 */ /* 0x000fe40007810000 */
[----:B------:R-:W-:Y:S02]  /*12f00*/  ISETP.LT.OR P3, PT, R120, 0x2, P3 ;  /* 0x000000027800780c */ /* 0x000fe40001f61670 */
[----:B------:R-:W-:Y:S02]  /*12f10*/  FMNMX.FTZ R3, R25, R0, !PT ;  /* 0x0000000019037209 */ /* 0x000fe40007810000 */
[----:B------:R-:W-:Y:S02]  /*12f20*/  FSEL R27, R27, -INF , !P3 ;  /* 0xff8000001b1b7808 */ /* 0x000fe40005800000 */
[----:B------:R-:W-:-:S02]  /*12f30*/  ISETP.GT.AND P3, PT, R15, 0x8, P2 ;  /* 0x000000080f00780c */ /* 0x000fc40001764270 */
[----:B------:R-:W-:Y:S02]  /*12f40*/  FMNMX.FTZ R0, R28, R3, !PT ;  /* 0x000000031c007209 */ /* 0x000fe40007810000 */
[----:B------:R-:W-:Y:S02]  /*12f50*/  ISETP.LT.OR P3, PT, R120, 0x9, P3 ;  /* 0x000000097800780c */ /* 0x000fe40001f61670 */
[----:B------:R-:W-:Y:S02]  /*12f60*/  FMNMX.FTZ R3, R29, R0, !PT ;  /* 0x000000001d037209 */ /* 0x000fe40007810000 */
[----:B------:R-:W-:Y:S02]  /*12f70*/  FSEL R30, R30, -INF , !P3 ;  /* 0xff8000001e1e7808 */ /* 0x000fe40005800000 */
[----:B------:R-:W-:Y:S02]  /*12f80*/  ISETP.GT.AND P3, PT, R15, 0x9, P2 ;  /* 0x000000090f00780c */ /* 0x000fe40001764270 */
[----:B------:R-:W-:-:S02]  /*12f90*/  FMNMX.FTZ R0, R32, R3, !PT ;  /* 0x0000000320007209 */ /* 0x000fc40007810000 */
[----:B------:R-:W-:Y:S02]  /*12fa0*/  ISETP.LT.OR P3, PT, R120, 0xa, P3 ;  /* 0x0000000a7800780c */ /* 0x000fe40001f61670 */
[----:B------:R-:W-:Y:S02]  /*12fb0*/  FMNMX.FTZ R3, R33, R0, !PT ;  /* 0x0000000021037209 */ /* 0x000fe40007810000 */
        /* <DEDUP_REMOVED lines=8> */
[----:B------:R-:W-:Y:S02]  /*13040*/  ISETP.LT.OR P3, PT, R120, 0x12, P3 ;  /* 0x000000127800780c */ /* 0x000fe40001f61670 */
[----:B------:R-:W-:-:S02]  /*13050*/  FMNMX.FTZ R3, R41, R0, !PT ;  /* 0x0000000029037209 */ /* 0x000fc40007810000 */
[----:B------:R-:W-:Y:S02]  /*13060*/  FSEL R35, R35, -INF , !P3 ;  /* 0xff80000023237808 */ /* 0x000fe40005800000 */
[----:B------:R-:W-:Y:S02]  /*13070*/  ISETP.GT.AND P3, PT, R15, 0x18, P2 ;  /* 0x000000180f00780c */ /* 0x000fe40001764270 */
[----:B------:R-:W-:Y:S02]  /*13080*/  FMNMX.FTZ R0, R44, R3, !PT ;  /* 0x000000032c007209 */ /* 0x000fe40007810000 */
[----:B------:R-:W-:Y:S02]  /*13090*/  ISETP.LT.OR P3, PT, R120, 0x19, P3 ;  /* 0x000000197800780c */ /* 0x000fe40001f61670 */
[----:B------:R-:W-:Y:S02]  /*130a0*/  FMNMX.FTZ R3, R45, R0, !PT ;  /* 0x000000002d037209 */ /* 0x000fe40007810000 */
[----:B------:R-:W-:-:S02]  /*130b0*/  FSEL R38, R38, -INF , !P3 ;  /* 0xff80000026267808 */ /* 0x000fc40005800000 */
[----:B------:R-:W-:Y:S02]  /*130c0*/  ISETP.GT.AND P3, PT, R15, 0x19, P2 ;  /* 0x000000190f00780c */ /* 0x000fe40001764270 */
        /* <DEDUP_REMOVED lines=49> */
[----:B------:R-:W-:Y:S01]  /*133e0*/  ISETP.GT.AND P3, PT, R15, 0x41, P2 ;  /* 0x000000410f00780c */ /* 0x000fe20001764270 */
[----:B------:R-:W0:Y:S03]  /*133f0*/  SHFL.BFLY PT, R0, R3, 0x2, 0x1f ;  /* 0x0c401f0003007f89 */ /* 0x000e2600000e0000 */
[----:B------:R-:W-:-:S04]  /*13400*/  ISETP.LT.OR P3, PT, R120, 0x42, P3 ;  /* 0x000000427800780c */ /* 0x000fc80001f61670 */
[----:B------:R-:W-:Y:S02]  /*13410*/  FSEL R59, R59, -INF , !P3 ;  /* 0xff8000003b3b7808 */ /* 0x000fe40005800000 */
[----:B------:R-:W-:-:S04]  /*13420*/  ISETP.GT.AND P3, PT, R15, 0x48, P2 ;  /* 0x000000480f00780c */ /* 0x000fc80001764270 */
[----:B------:R-:W-:-:S04]  /*13430*/  ISETP.LT.OR P3, PT, R120, 0x49, P3 ;  /* 0x000000497800780c */ /* 0x000fc80001f61670 */
[----:B------:R-:W-:Y:S02]  /*13440*/  FSEL R62, R62, -INF , !P3 ;  /* 0xff8000003e3e7808 */ /* 0x000fe40005800000 */
[----:B------:R-:W-:-:S04]  /*13450*/  ISETP.GT.AND P3, PT, R15, 0x49, P2 ;  /* 0x000000490f00780c */ /* 0x000fc80001764270 */
[C---:B------:R-:W-:Y:S02]  /*13460*/  ISETP.LT.OR P3, PT, R120.reuse, 0x4a, P3 ;  /* 0x0000004a7800780c */ /* 0x040fe40001f61670 */
[----:B0-----:R-:W-:Y:S02]  /*13470*/  FMNMX.FTZ R0, R3, R0, !PT ;  /* 0x0000000003007209 */ /* 0x001fe40007810000 */
        /* <DEDUP_REMOVED lines=9> */
[----:B------:R-:W-:Y:S02]  /*13510*/  ISETP.LT.OR P3, PT, R120, 0x59, P3 ;  /* 0x000000597800780c */ /* 0x000fe40001f61670 */
[----:B0-----:R-:W-:Y:S02]  /*13520*/  FMNMX.FTZ R3, R0, R3, !PT ;  /* 0x0000000300037209 */ /* 0x001fe40007810000 */
[----:B------:R-:W-:Y:S02]  /*13530*/  FSEL R70, R70, -INF , !P3 ;  /* 0xff80000046467808 */ /* 0x000fe40005800000 */
[----:B------:R-:W-:Y:S01]  /*13540*/  ISETP.GT.AND P3, PT, R15, 0x59, P2 ;  /* 0x000000590f00780c */ /* 0x000fe20001764270 */
[----:B------:R-:W-:-:S03]  /*13550*/  FMUL.FTZ R0, R3, UR41 ;  /* 0x0000002903007c20 */ /* 0x000fc60008410000 */
        /* <DEDUP_REMOVED lines=23> */
[C---:B------:R-:W-:Y:S02]  /*136d0*/  ISETP.GT.AND P3, PT, R15.reuse, RZ, P2 ;  /* 0x000000ff0f00720c */ /* 0x040fe40001764270 */
[----:B------:R-:W-:Y:S02]  /*136e0*/  ISETP.GT.AND P2, PT, R15, 0x79, P2 ;  /* 0x000000790f00780c */ /* 0x000fe40001744270 */
[C---:B------:R-:W-:Y:S02]  /*136f0*/  ISETP.LT.OR P3, PT, R120.reuse, 0x1, P3 ;  /* 0x000000017800780c */ /* 0x040fe40001f61670 */
[----:B------:R-:W-:Y:S02]  /*13700*/  ISETP.LT.OR P2, PT, R120, 0x7a, P2 ;  /* 0x0000007a7800780c */ /* 0x000fe40001741670 */
[----:B------:R-:W-:-:S02]  /*13710*/  FSEL R26, R26, -INF , !P3 ;  /* 0xff8000001a1a7808 */ /* 0x000fc40005800000 */
[----:B------:R-:W-:Y:S02]  /*13720*/  FSETP.NEU.FTZ.AND P3, PT, R3, -INF , PT ;  /* 0xff8000000300780b */ /* 0x000fe40003f7d000 */
[----:B------:R-:W-:Y:S02]  /*13730*/  FMNMX.FTZ R14, R26, R7, !PT ;  /* 0x000000071a0e7209 */ /* 0x000fe40007810000 */
[----:B------:R-:W-:Y:S02]  /*13740*/  FSEL R0, R0, RZ, P3 ;  /* 0x000000ff00007208 */ /* 0x000fe40001800000 */
[----:B------:R-:W-:-:S03]  /*13750*/  FMNMX.FTZ R15, R27, R14, !PT ;  /* 0x0000000e1b0f7209 */ /* 0x000fc60007810000 */
        /* <DEDUP_REMOVED lines=12> */
[--C-:B------:R-:W-:Y:S01]  /*13820*/  FFMA.FTZ R45, R45, UR41, -R0.reuse ;  /* 0x000000292d2d7c23 */ /* 0x100fe20008010800 */
[----:B------:R-:W-:Y:S01]  /*13830*/  FMNMX.FTZ R15, R35, R24, !PT ;  /* 0x00000018230f7209 */ /* 0x000fe20007810000 */
[--C-:B------:R-:W-:Y:S01]  /*13840*/  FFMA.FTZ R136, R48, UR41, -R0.reuse ;  /* 0x0000002930887c23 */ /* 0x100fe20008010800 */
[--C-:B------:R-:W-:Y:S01]  /*13850*/  FFMA.FTZ R37, R37, UR41, -R0.reuse ;  /* 0x0000002925257c23 */ /* 0x100fe20008010800 */
[--C-:B------:R-:W-:Y:S01]  /*13860*/  FFMA.FTZ R142, R44, UR41, -R0.reuse ;  /* 0x000000292c8e7c23 */ /* 0x100fe20008010800 */
[----:B------:R-:W-:Y:S01]  /*13870*/  FMNMX.FTZ R24, R38, R15, !PT ;  /* 0x0000000f26187209 */ /* 0x000fe20007810000 */
[----:B------:R-:W-:Y:S01]  /*13880*/  FFMA.FTZ R138, R52, UR41, -R0 ;  /* 0x00000029348a7c23 */ /* 0x000fe20008010800 */
[----:B------:R0:W-:Y:S02]  /*13890*/  MUFU.EX2 R15, R37 ;  /* 0x00000025000f7308 */ /* 0x0001e40000000800 */
[----:B------:R-:W-:-:S04]  /*138a0*/  FMNMX.FTZ R25, R39, R24, !PT ;  /* 0x0000001827197209 */ /* 0x000fc80007810000 */
        /* <DEDUP_REMOVED lines=10> */
[--C-:B0-----:R-:W-:Y:S01]  /*13950*/  FFMA.FTZ R37, R69, UR41, -R0.reuse ;  /* 0x0000002945257c23 */ /* 0x101fe20008010800 */
        /* <DEDUP_REMOVED lines=10> */
[----:B------:R-:W-:Y:S03]  /*13a00*/  MUFU.EX2 R148, R148 ;  /* 0x0000009400947308 */ /* 0x000fe60000000800 */
[----:B------:R-:W-:-:S04]  /*13a10*/  FMNMX.FTZ R28, R54, R25, !PT ;  /* 0x00000019361c7209 */ /* 0x000fc80007810000 */
[----:B------:R-:W-:Y:S01]  /*13a20*/  FMNMX.FTZ R29, R55, R28, !PT ;  /* 0x0000001c371d7209 */ /* 0x000fe20007810000 */
[----:B------:R0:W-:Y:S03]  /*13a30*/  MUFU.EX2 R25, R45 ;  /* 0x0000002d00197308 */ /* 0x0001e60000000800 */
[----:B------:R-:W-:-:S04]  /*13a40*/  FMNMX.FTZ R28, R58, R29, !PT ;  /* 0x0000001d3a1c7209 */ /* 0x000fc80007810000 */
[----:B------:R-:W-:Y:S01]  /*13a50*/  FMNMX.FTZ R29, R59, R28, !PT ;  /* 0x0000001c3b1d7209 */ /* 0x000fe20007810000 */
[----:B------:R-:W-:Y:S01]  /*13a60*/  FFMA.FTZ R28, R49, UR41, -R0 ;  /* 0x00000029311c7c23 */ /* 0x000fe20008010800 */
[----:B------:R-:W-:Y:S01]  /*13a70*/  MUFU.EX2 R10, R10 ;  /* 0x0000000a000a7308 */ /* 0x000fe20000000800 */
[----:B------:R-:W2:Y:S01]  /*13a80*/  LDL R49, [R1+0x30] ;  /* 0x0000300001317983 */ /* 0x000ea20000100800 */
        /* <DEDUP_REMOVED lines=21> */
[----:B------:R-:W0:Y:S05]  /*13be0*/  SHFL.BFLY PT, R41, R40, 0x2, 0x1f ;  /* 0x0c401f0028297f89 */ /* 0x000e2a00000e0000 */
[----:B------:R-:W-:Y:S08]  /*13bf0*/  MUFU.EX2 R142, R142 ;  /* 0x0000008e008e7308 */ /* 0x000ff00000000800 */
[----:B------:R-:W-:Y:S01]  /*13c00*/  MUFU.EX2 R136, R136 ;  /* 0x0000008800887308 */ /* 0x000fe20000000800 */
[----:B0-----:R-:W-:-:S05]  /*13c10*/  FMNMX.FTZ R45, R40, R41, !PT ;  /* 0x00000029282d7209 */ /* 0x001fca0007810000 */
[----:B------:R-:W0:Y:S01]  /*13c20*/  SHFL.BFLY PT, R48, R45, 0x1, 0x1f ;  /* 0x0c201f002d307f89 */ /* 0x000e2200000e0000 */
[--C-:B------:R-:W-:Y:S01]  /*13c30*/  FFMA.FTZ R32, R57, UR41, -R0.reuse ;  /* 0x0000002939207c23 */ /* 0x100fe20008010800 */
[--C-:B------:R-:W-:Y:S01]  /*13c40*/  FFMA.FTZ R36, R65, UR41, -R0.reuse ;  /* 0x0000002941247c23 */ /* 0x100fe20008010800 */
[----:B------:R-:W-:Y:S01]  /*13c50*/  FFMA.FTZ R41, R77, UR41, -R0 ;  /* 0x000000294d297c23 */ /* 0x000fe20008010800 */
[----:B0-----:R-:W-:Y:S02]  /*13c60*/  FMNMX.FTZ R0, R45, R48, !PT ;  /* 0x000000302d007209 */ /* 0x001fe40007810000 */
[----:B------:R-:W-:-:S05]  /*13c70*/  FSEL R45, R3, RZ, P3 ;  /* 0x000000ff032d7208 */ /* 0x000fca0001800000 */
[----:B------:R-:W-:-:S04]  /*13c80*/  FADD.FTZ R20, -R45, R20 ;  /* 0x000000142d147221 */ /* 0x000fc80000010100 */
[----:B------:R-:W-:Y:S01]  /*13c90*/  FMUL.FTZ R20, R20, UR41 ;  /* 0x0000002914147c20 */ /* 0x000fe20008410000 */
[C---:B------:R-:W-:Y:S01]  /*13ca0*/  FMUL.FTZ R48, R0.reuse, UR41 ;  /* 0x0000002900307c20 */ /* 0x040fe20008410000 */
[----:B------:R-:W-:-:S04]  /*13cb0*/  FSETP.NEU.FTZ.AND P2, PT, R0, -INF , PT ;  /* 0xff8000000000780b */ /* 0x000fc80003f5d000 */
[----:B------:R-:W0:Y:S01]  /*13cc0*/  MUFU.EX2 R20, R20 ;  /* 0x0000001400147308 */ /* 0x000e220000000800 */
[----:B------:R-:W-:-:S05]  /*13cd0*/  FSEL R48, R48, RZ, P2 ;  /* 0x000000ff30307208 */ /* 0x000fca0001000000 */
[--C-:B------:R-:W-:Y:S01]  /*13ce0*/  FFMA.FTZ R149, R26, UR41, -R48.reuse ;  /* 0x000000291a957c23 */ /* 0x100fe20008010830 */
[--C-:B------:R-:W-:Y:S01]  /*13cf0*/  FFMA.FTZ R26, R27, UR41, -R48.reuse ;  /* 0x000000291b1a7c23 */ /* 0x100fe20008010830 */
[--C-:B------:R-:W-:Y:S01]  /*13d00*/  FFMA.FTZ R27, R31, UR41, -R48.reuse ;  /* 0x000000291f1b7c23 */ /* 0x100fe20008010830 */
[----:B------:R-:W-:Y:S01]  /*13d10*/  FFMA.FTZ R31, R39, UR41, -R48 ;  /* 0x00000029271f7c23 */ /* 0x000fe20008010830 */
[----:B0-----:R-:W-:-:S04]  /*13d20*/  FFMA.FTZ R39, R20, R6, R148 ;  /* 0x0000000614277223 */ /* 0x001fc80000010094 */
[----:B------:R-:W-:-:S04]  /*13d30*/  FADD.FTZ R39, R10, R39 ;  /* 0x000000270a277221 */ /* 0x000fc80000010000 */
[----:B------:R-:W-:-:S04]  /*13d40*/  FADD.FTZ R6, R150, R39 ;  /* 0x0000002796067221 */ /* 0x000fc80000010000 */
[----:B------:R-:W-:Y:S01]  /*13d50*/  FADD.FTZ R39, R11, R6 ;  /* 0x000000060b277221 */ /* 0x000fe20000010000 */
[----:B------:R-:W-:-:S03]  /*13d60*/  FSEL R6, R0, RZ, P2 ;  /* 0x000000ff00067208 */ /* 0x000fc60001000000 */
[----:B------:R-:W-:Y:S02]  /*13d70*/  FADD.FTZ R39, R144, R39 ;  /* 0x0000002790277221 */ /* 0x000fe40000010000 */
[----:B------:R-:W-:Y:S02]  /*13d80*/  FADD.FTZ R6, -R6, R7 ;  /* 0x0000000706067221 */ /* 0x000fe40000010100 */
[----:B------:R-:W-:Y:S01]  /*13d90*/  FADD.FTZ R39, R14, R39 ;  /* 0x000000270e277221 */ /* 0x000fe20000010000 */
[--C-:B------:R-:W-:Y:S01]  /*13da0*/  FFMA.FTZ R147, R38, UR41, -R48.reuse ;  /* 0x0000002926937c23 */ /* 0x100fe20008010830 */
[----:B------:R-:W-:Y:S02]  /*13db0*/  FMUL.FTZ R6, R6, UR41 ;  /* 0x0000002906067c20 */ /* 0x000fe40008410000 */
[----:B------:R-:W-:Y:S01]  /*13dc0*/  FADD.FTZ R38, R146, R39 ;  /* 0x0000002792267221 */ /* 0x000fe20000010000 */
[----:B------:R-:W-:Y:S01]  /*13dd0*/  MUFU.EX2 R149, R149 ;  /* 0x0000009500957308 */ /* 0x000fe20000000800 */
[----:B------:R-:W-:-:S02]  /*13de0*/  FFMA.FTZ R151, R30, UR41, -R48 ;  /* 0x000000291e977c23 */ /* 0x000fc40008010830 */
[----:B------:R-:W-:-:S05]  /*13df0*/  FADD.FTZ R39, R15, R38 ;  /* 0x000000260f277221 */ /* 0x000fca0000010000 */
[----:B------:R-:W0:Y:S01]  /*13e00*/  MUFU.EX2 R7, R6 ;  /* 0x0000000600077308 */ /* 0x000e220000000800 */
[----:B------:R-:W-:Y:S01]  /*13e10*/  FADD.FTZ R39, R140, R39 ;  /* 0x000000278c277221 */ /* 0x000fe20000010000 */
[----:B------:R-:W-:-:S06]  /*13e20*/  FFMA.FTZ R145, R34, UR41, -R48 ;  /* 0x0000002922917c23 */ /* 0x000fcc0008010830 */
[----:B------:R-:W1:Y:S01]  /*13e30*/  MUFU.EX2 R26, R26 ;  /* 0x0000001a001a7308 */ /* 0x000e620000000800 */
[----:B------:R-:W-:Y:S01]  /*13e40*/  FADD.FTZ R39, R24, R39 ;  /* 0x0000002718277221 */ /* 0x000fe20000010000 */
[----:B------:R-:W-:-:S06]  /*13e50*/  F2FP.BF16.F32.PACK_AB R144, R14, R144 ;  /* 0x000000900e90723e */ /* 0x000fcc00000010ff */
[----:B------:R-:W3:Y:S01]  /*13e60*/  MUFU.EX2 R28, R28 ;  /* 0x0000001c001c7308 */ /* 0x000ee20000000800 */
[----:B------:R-:W-:Y:S01]  /*13e70*/  FADD.FTZ R14, R142, R39 ;  /* 0x000000278e0e7221 */ /* 0x000fe20000010000 */
[----:B------:R-:W-:-:S06]  /*13e80*/  FFMA.FTZ R30, R35, UR41, -R48 ;  /* 0x00000029231e7c23 */ /* 0x000fcc0008010830 */
[----:B------:R-:W4:Y:S01]  /*13e90*/  MUFU.EX2 R151, R151 ;  /* 0x0000009700977308 */ /* 0x000f220000000800 */
[----:B------:R-:W-:Y:S01]  /*13ea0*/  FADD.FTZ R39, R25, R14 ;  /* 0x0000000e19277221 */ /* 0x000fe20000010000 */
[----:B0-----:R-:W-:-:S06]  /*13eb0*/  FFMA.FTZ R5, R7, R5, R149 ;  /* 0x0000000507057223 */ /* 0x001fcc0000010095 */
[----:B------:R-:W0:Y:S08]  /*13ec0*/  MUFU.EX2 R138, R138 ;  /* 0x0000008a008a7308 */ /* 0x000e300000000800 */
[----:B------:R-:W5:Y:S01]  /*13ed0*/  MUFU.EX2 R27, R27 ;  /* 0x0000001b001b7308 */ /* 0x000f620000000800 */
[----:B------:R-:W-:Y:S01]  /*13ee0*/  FADD.FTZ R39, R136, R39 ;  /* 0x0000002788277221 */ /* 0x000fe20000010000 */
[----:B-1----:R-:W-:-:S06]  /*13ef0*/  FADD.FTZ R6, R26, R5 ;  /* 0x000000051a067221 */ /* 0x002fcc0000010000 */
[----:B------:R-:W1:Y:S08]  /*13f00*/  MUFU.EX2 R29, R53 ;  /* 0x00000035001d7308 */ /* 0x000e700000000800 */
[----:B------:R-:W1:Y:S01]  /*13f10*/  MUFU.EX2 R145, R145 ;  /* 0x0000009100917308 */ /* 0x000e620000000800 */
[----:B------:R-:W-:Y:S02]  /*13f20*/  @!P1 IMAD R34, R21, 0x8, R2 ;  /* 0x0000000815229824 */ /* 0x000fe400078e0202 */
[----:B---3--:R-:W-:-:S05]  /*13f30*/  FADD.FTZ R39, R28, R39 ;  /* 0x000000271c277221 */ /* 0x008fca0000010000 */
[----:B------:R-:W3:Y:S01]  /*13f40*/  MUFU.EX2 R132, R132 ;  /* 0x0000008400847308 */ /* 0x000ee20000000800 */
[----:B----4-:R-:W-:Y:S01]  /*13f50*/  FADD.FTZ R6, R151, R6 ;  /* 0x0000000697067221 */ /* 0x010fe20000010000 */
[----:B------:R-:W-:-:S06]  /*13f60*/  FFMA.FTZ R141, R42, UR41, -R48 ;  /* 0x000000292a8d7c23 */ /* 0x000fcc0008010830 */
[----:B------:R-:W4:Y:S01]  /*13f70*/  MUFU.EX2 R30, R30 ;  /* 0x0000001e001e7308 */ /* 0x000f220000000800 */
[----:B------:R-:W-:Y:S02]  /*13f80*/  @!P1 VIADD R34, R34, 0x16860 ;  /* 0x0001686022229836 */ /* 0x000fe40000000000 */
[----:B0-----:R-:W-:-:S05]  /*13f90*/  FADD.FTZ R38, R138, R39 ;  /* 0x000000278a267221 */ /* 0x001fca0000010000 */
[----:B------:R-:W0:Y:S01]  /*13fa0*/  MUFU.EX2 R32, R32 ;  /* 0x0000002000207308 */ /* 0x000e220000000800 */
[----:B-----5:R-:W-:Y:S01]  /*13fb0*/  FADD.FTZ R6, R27, R6 ;  /* 0x000000061b067221 */ /* 0x020fe20000010000 */
[----:B------:R-:W-:-:S06]  /*13fc0*/  FFMA.FTZ R21, R43, UR41, -R48 ;  /* 0x000000292b157c23 */ /* 0x000fcc0008010830 */
[----:B------:R-:W5:Y:S01]  /*13fd0*/  MUFU.EX2 R147, R147 ;  /* 0x0000009300937308 */ /* 0x000f620000000800 */
[----:B-1----:R-:W-:Y:S01]  /*13fe0*/  FADD.FTZ R39, R29, R38 ;  /* 0x000000261d277221 */ /* 0x002fe20000010000 */
[----:B------:R-:W-:-:S06]  /*13ff0*/  @!P1 PRMT R34, RZ, 0x654, R34 ;  /* 0x00000654ff229816 */ /* 0x000fcc0000000022 */
[----:B------:R-:W1:Y:S01]  /*14000*/  MUFU.EX2 R134, R134 ;  /* 0x0000008600867308 */ /* 0x000e620000000800 */
[----:B------:R-:W-:Y:S01]  /*14010*/  FADD.FTZ R5, R145, R6 ;  /* 0x0000000691057221 */ /* 0x000fe20000010000 */
[----:B------:R-:W-:-:S06]  /*14020*/  FFMA.FTZ R143, R46, UR41, -R48 ;  /* 0x000000292e8f7c23 */ /* 0x000fcc0008010830 */
[----:B------:R-:W1:Y:S01]  /*14030*/  MUFU.EX2 R31, R31 ;  /* 0x0000001f001f7308 */ /* 0x000e620000000800 */
[----:B---3--:R-:W-:Y:S01]  /*14040*/  FADD.FTZ R39, R132, R39 ;  /* 0x0000002784277221 */ /* 0x008fe20000010000 */
[----:B------:R3:W-:Y:S06]  /*14050*/  @!P1 SYNCS.ARRIVE.TRANS64.RED.A1T0 RZ, [R34+URZ], RZ ;  /* 0x000000ff22ff99a7 */ /* 0x0007ec000810043f */
[----:B------:R-:W2:Y:S01]  /*14060*/  MUFU.EX2 R33, R61 ;  /* 0x0000003d00217308 */ /* 0x000ea20000000800 */
[----:B----4-:R-:W-:Y:S01]  /*14070*/  FADD.FTZ R6, R30, R5 ;  /* 0x000000051e067221 */ /* 0x010fe20000010000 */
[----:B---3--:R-:W-:-:S06]  /*14080*/  FFMA.FTZ R34, R47, UR41, -R48 ;  /* 0x000000292f227c23 */ /* 0x008fcc0008010830 */
[----:B------:R-:W3:Y:S01]  /*14090*/  MUFU.EX2 R141, R141 ;  /* 0x0000008d008d7308 */ /* 0x000ee20000000800 */
[----:B0-----:R-:W-:Y:S01]  /*140a0*/  FADD.FTZ R39, R32, R39 ;  /* 0x0000002720277221 */ /* 0x001fe20000010000 */
[----:B-----5:R-:W-:-:S06]  /*140b0*/  FADD.FTZ R6, R147, R6 ;  /* 0x0000000693067221 */ /* 0x020fcc0000010000 */
[----:B------:R-:W0:Y:S01]  /*140c0*/  MUFU.EX2 R128, R128 ;  /* 0x0000008000807308 */ /* 0x000e220000000800 */
[----:B------:R-:W-:-:S07]  /*140d0*/  FFMA.FTZ R137, R50, UR41, -R48 ;  /* 0x0000002932897c23 */ /* 0x000fce0008010830 */
[----:B------:R-:W4:Y:S01]  /*140e0*/  MUFU.EX2 R21, R21 ;  /* 0x0000001500157308 */ /* 0x000f220000000800 */
[----:B-1----:R-:W-:Y:S01]  /*140f0*/  FADD.FTZ R38, R134, R39 ;  /* 0x0000002786267221 */ /* 0x002fe20000010000 */
[----:B------:R-:W-:-:S06]  /*14100*/  FADD.FTZ R6, R31, R6 ;  /* 0x000000061f067221 */ /* 0x000fcc0000010000 */
[----:B------:R-:W1:Y:S01]  /*14110*/  MUFU.EX2 R36, R36 ;  /* 0x0000002400247308 */ /* 0x000e620000000800 */
[----:B------:R-:W-:-:S07]  /*14120*/  FFMA.FTZ R35, R51, UR41, -R48 ;  /* 0x0000002933237c23 */ /* 0x000fce0008010830 */
[----:B------:R-:W5:Y:S01]  /*14130*/  MUFU.EX2 R143, R143 ;  /* 0x0000008f008f7308 */ /* 0x000f620000000800 */
[----:B--2---:R-:W-:Y:S01]  /*14140*/  FADD.FTZ R39, R33, R38 ;  /* 0x0000002621277221 */ /* 0x004fe20000010000 */
[----:B---3--:R-:W-:-:S06]  /*14150*/  FADD.FTZ R6, R141, R6 ;  /* 0x000000068d067221 */ /* 0x008fcc0000010000 */
[----:B------:R-:W2:Y:S01]  /*14160*/  MUFU.EX2 R130, R130 ;  /* 0x0000008200827308 */ /* 0x000ea20000000800 */
[----:B------:R-:W-:-:S07]  /*14170*/  FFMA.FTZ R139, R54, UR41, -R48 ;  /* 0x00000029368b7c23 */ /* 0x000fce0008010830 */
[----:B------:R-:W3:Y:S01]  /*14180*/  MUFU.EX2 R34, R34 ;  /* 0x0000002200227308 */ /* 0x000ee20000000800 */
[----:B0-----:R-:W-:Y:S01]  /*14190*/  FADD.FTZ R39, R128, R39 ;  /* 0x0000002780277221 */ /* 0x001fe20000010000 */
[----:B----4-:R-:W-:-:S06]  /*141a0*/  FADD.FTZ R6, R21, R6 ;  /* 0x0000000615067221 */ /* 0x010fcc0000010000 */
[----:B------:R-:W0:Y:S08]  /*141b0*/  MUFU.EX2 R37, R37 ;  /* 0x0000002500257308 */ /* 0x000e300000000800 */
[----:B------:R-:W4:Y:S01]  /*141c0*/  MUFU.EX2 R137, R137 ;  /* 0x0000008900897308 */ /* 0x000f220000000800 */
[----:B------:R-:W-:Y:S01]  /*141d0*/  FFMA.FTZ R55, R55, UR41, -R48 ;  /* 0x0000002937377c23 */ /* 0x000fe20008010830 */
[----:B-1----:R-:W-:Y:S01]  /*141e0*/  FADD.FTZ R39, R36, R39 ;  /* 0x0000002724277221 */ /* 0x002fe20000010000 */
[----:B------:R-:W-:-:S05]  /*141f0*/  F2FP.BF16.F32.PACK_AB R146, R15, R146 ;  /* 0x000000920f92723e */ /* 0x000fca00000010ff */
[----:B------:R-:W1:Y:S01]  /*14200*/  MUFU.EX2 R124, R124 ;  /* 0x0000007c007c7308 */ /* 0x000e620000000800 */
[----:B-----5:R-:W-:Y:S01]  /*14210*/  FADD.FTZ R15, R143, R6 ;  /* 0x000000068f0f7221 */ /* 0x020fe20000010000 */
[----:B------:R-:W-:-:S06]  /*14220*/  FFMA.FTZ R133, R58, UR41, -R48 ;  /* 0x000000293a857c23 */ /* 0x000fcc0008010830 */
[----:B------:R-:W5:Y:S01]  /*14230*/  MUFU.EX2 R35, R35 ;  /* 0x0000002300237308 */ /* 0x000f620000000800 */
[----:B------:R-:W-:Y:S01]  /*14240*/  F2FP.BF16.F32.PACK_AB R148, R10, R148 ;  /* 0x000000940a94723e */ /* 0x000fe200000010ff */
[----:B--2---:R-:W-:-:S06]  /*14250*/  FADD.FTZ R38, R130, R39 ;  /* 0x0000002782267221 */ /* 0x004fcc0000010000 */
[----:B------:R-:W2:Y:S01]  /*14260*/  MUFU.EX2 R40, R73 ;  /* 0x0000004900287308 */ /* 0x000ea20000000800 */
[----:B---3--:R-:W-:-:S07]  /*14270*/  FADD.FTZ R6, R34, R15 ;  /* 0x0000000f22067221 */ /* 0x008fce0000010000 */
[----:B------:R-:W3:Y:S01]  /*14280*/  MUFU.EX2 R139, R139 ;  /* 0x0000008b008b7308 */ /* 0x000ee20000000800 */
[----:B------:R-:W-:Y:S01]  /*14290*/  FFMA.FTZ R59, R59, UR41, -R48 ;  /* 0x000000293b3b7c23 */ /* 0x000fe20008010830 */
[----:B0-----:R-:W-:-:S06]  /*142a0*/  FADD.FTZ R15, R37, R38 ;  /* 0x00000026250f7221 */ /* 0x001fcc0000010000 */
[----:B------:R-:W0:Y:S01]  /*142b0*/  MUFU.EX2 R126, R126 ;  /* 0x0000007e007e7308 */ /* 0x000e220000000800 */
[----:B----4-:R-:W-:Y:S01]  /*142c0*/  FADD.FTZ R6, R137, R6 ;  /* 0x0000000689067221 */ /* 0x010fe20000010000 */
[----:B------:R-:W-:-:S06]  /*142d0*/  FFMA.FTZ R135, R62, UR41, -R48 ;  /* 0x000000293e877c23 */ /* 0x000fcc0008010830 */
[----:B------:R-:W4:Y:S01]  /*142e0*/  MUFU.EX2 R10, R55 ;  /* 0x00000037000a7308 */ /* 0x000f220000000800 */
[----:B------:R-:W-:Y:S01]  /*142f0*/  F2FP.BF16.F32.PACK_AB R150, R11, R150 ;  /* 0x000000960b96723e */ /* 0x000fe200000010ff */
[----:B-1----:R-:W-:-:S06]  /*14300*/  FADD.FTZ R15, R124, R15 ;  /* 0x0000000f7c0f7221 */ /* 0x002fcc0000010000 */
[----:B------:R-:W1:Y:S01]  /*14310*/  MUFU.EX2 R41, R41 ;  /* 0x0000002900297308 */ /* 0x000e620000000800 */
[----:B-----5:R-:W-:-:S07]  /*14320*/  FADD.FTZ R6, R35, R6 ;  /* 0x0000000623067221 */ /* 0x020fce0000010000 */
[----:B------:R-:W5:Y:S01]  /*14330*/  MUFU.EX2 R133, R133 ;  /* 0x0000008500857308 */ /* 0x000f620000000800 */
[----:B------:R-:W-:Y:S01]  /*14340*/  F2FP.BF16.F32.PACK_AB R142, R25, R142 ;  /* 0x0000008e198e723e */ /* 0x000fe200000010ff */
[----:B------:R-:W-:Y:S01]  /*14350*/  FFMA.FTZ R63, R63, UR41, -R48 ;  /* 0x000000293f3f7c23 */ /* 0x000fe20008010830 */
[----:B--2---:R-:W-:-:S05]  /*14360*/  FADD.FTZ R25, R40, R15 ;  /* 0x0000000f28197221 */ /* 0x004fca0000010000 */
[----:B------:R-:W2:Y:S01]  /*14370*/  MUFU.EX2 R120, R120 ;  /* 0x0000007800787308 */ /* 0x000ea20000000800 */
[----:B---3--:R-:W-:Y:S01]  /*14380*/  FADD.FTZ R15, R139, R6 ;  /* 0x000000068b0f7221 */ /* 0x008fe20000010000 */
[----:B------:R-:W-:-:S06]  /*14390*/  FFMA.FTZ R129, R66, UR41, -R48 ;  /* 0x0000002942817c23 */ /* 0x000fcc0008010830 */
[----:B------:R-:W3:Y:S01]  /*143a0*/  MUFU.EX2 R11, R59 ;  /* 0x0000003b000b7308 */ /* 0x000ee20000000800 */
[----:B------:R-:W-:Y:S01]  /*143b0*/  F2FP.BF16.F32.PACK_AB R140, R24, R140 ;  /* 0x0000008c188c723e */ /* 0x000fe200000010ff */
[----:B0-----:R-:W-:-:S06]  /*143c0*/  FADD.FTZ R24, R126, R25 ;  /* 0x000000197e187221 */ /* 0x001fcc0000010000 */
[----:B------:R-:W0:Y:S01]  /*143d0*/  MUFU.EX2 R44, R44 ;  /* 0x0000002c002c7308 */ /* 0x000e220000000800 */
[----:B----4-:R-:W-:-:S07]  /*143e0*/  FADD.FTZ R6, R10, R15 ;  /* 0x0000000f0a067221 */ /* 0x010fce0000010000 */
[----:B------:R-:W4:Y:S01]  /*143f0*/  MUFU.EX2 R135, R135 ;  /* 0x0000008700877308 */ /* 0x000f220000000800 */
[----:B------:R-:W-:Y:S01]  /*14400*/  FFMA.FTZ R67, R67, UR41, -R48 ;  /* 0x0000002943437c23 */ /* 0x000fe20008010830 */
[----:B-1----:R-:W-:Y:S01]  /*14410*/  FADD.FTZ R15, R41, R24 ;  /* 0x00000018290f7221 */ /* 0x002fe20000010000 */
[----:B-----5:R-:W-:-:S05]  /*14420*/  FADD.FTZ R6, R133, R6 ;  /* 0x0000000685067221 */ /* 0x020fca0000010000 */
[----:B------:R-:W1:Y:S01]  /*14430*/  MUFU.EX2 R14, R63 ;  /* 0x0000003f000e7308 */ /* 0x000e620000000800 */
[----:B------:R-:W-:Y:S01]  /*14440*/  FFMA.FTZ R131, R70, UR41, -R48 ;  /* 0x0000002946837c23 */ /* 0x000fe20008010830 */
[----:B--2---:R-:W-:Y:S01]  /*14450*/  FADD.FTZ R15, R120, R15 ;  /* 0x0000000f780f7221 */ /* 0x004fe20000010000 */
[----:B---3--:R-:W-:-:S05]  /*14460*/  FADD.FTZ R6, R11, R6 ;  /* 0x000000060b067221 */ /* 0x008fca0000010000 */
[----:B------:R-:W2:Y:S01]  /*14470*/  MUFU.EX2 R129, R129 ;  /* 0x0000008100817308 */ /* 0x000ea20000000800 */
[----:B------:R-:W-:Y:S01]  /*14480*/  FFMA.FTZ R71, R71, UR41, -R48 ;  /* 0x0000002947477c23 */ /* 0x000fe20008010830 */
[----:B0-----:R-:W-:Y:S01]  /*14490*/  FADD.FTZ R25, R44, R15 ;  /* 0x0000000f2c197221 */ /* 0x001fe20000010000 */
[----:B----4-:R-:W-:-:S05]  /*144a0*/  FADD.FTZ R15, R135, R6 ;  /* 0x00000006870f7221 */ /* 0x010fca0000010000 */
[----:B------:R-:W0:Y:S01]  /*144b0*/  MUFU.EX2 R5, R67 ;  /* 0x0000004300057308 */ /* 0x000e220000000800 */
[----:B------:R-:W-:Y:S01]  /*144c0*/  FFMA.FTZ R74, R74, UR41, -R48 ;  /* 0x000000294a4a7c23 */ /* 0x000fe20008010830 */
[----:B-1----:R-:W-:-:S06]  /*144d0*/  FADD.FTZ R24, R14, R15 ;  /* 0x0000000f0e187221 */ /* 0x002fcc0000010000 */
[----:B------:R-:W1:Y:S01]  /*144e0*/  MUFU.EX2 R131, R131 ;  /* 0x0000008300837308 */ /* 0x000e620000000800 */
[----:B------:R-:W-:Y:S01]  /*144f0*/  FFMA.FTZ R75, R75, UR41, -R48 ;  /* 0x000000294b4b7c23 */ /* 0x000fe20008010830 */
[----:B--2---:R-:W-:-:S06]  /*14500*/  FADD.FTZ R24, R129, R24 ;  /* 0x0000001881187221 */ /* 0x004fcc0000010000 */
[----:B------:R-:W2:Y:S01]  /*14510*/  MUFU.EX2 R71, R71 ;  /* 0x0000004700477308 */ /* 0x000ea20000000800 */
[----:B------:R-:W-:Y:S01]  /*14520*/  FFMA.FTZ R78, R78, UR41, -R48 ;  /* 0x000000294e4e7c23 */ /* 0x000fe20008010830 */
[----:B0-----:R-:W-:-:S06]  /*14530*/  FADD.FTZ R24, R5, R24 ;  /* 0x0000001805187221 */ /* 0x001fcc0000010000 */
        /* <DEDUP_REMOVED lines=14> */
[-C--:B------:R-:W-:Y:S01]  /*14620*/  FMUL.FTZ R88, R88, R20.reuse ;  /* 0x0000001458587220 */ /* 0x080fe20000410000 */
[-C--:B------:R-:W-:Y:S01]  /*14630*/  FMUL.FTZ R89, R89, R20.reuse ;  /* 0x0000001459597220 */ /* 0x080fe20000410000 */
[----:B------:R-:W-:-:S04]  /*14640*/  FMUL.FTZ R92, R92, R20 ;  /* 0x000000145c5c7220 */ /* 0x000fc80000410000 */
[----:B------:R-:W3:Y:S01]  /*14650*/  MUFU.EX2 R83, R83 ;  /* 0x0000005300537308 */ /* 0x000ee20000000800 */
[-C--:B------:R-:W-:Y:S01]  /*14660*/  FMUL.FTZ R93, R93, R20.reuse ;  /* 0x000000145d5d7220 */ /* 0x080fe20000410000 */
[-C--:B------:R-:W-:Y:S01]  /*14670*/  FMUL.FTZ R96, R96, R20.reuse ;  /* 0x0000001460607220 */ /* 0x080fe20000410000 */
[-C--:B------:R-:W-:Y:S01]  /*14680*/  FMUL.FTZ R97, R97, R20.reuse ;  /* 0x0000001461617220 */ /* 0x080fe20000410000 */
[-C--:B------:R-:W-:Y:S01]  /*14690*/  FMUL.FTZ R100, R100, R20.reuse ;  /* 0x0000001464647220 */ /* 0x080fe20000410000 */
[-C--:B------:R-:W-:Y:S01]  /*146a0*/  FMUL.FTZ R101, R101, R20.reuse ;  /* 0x0000001465657220 */ /* 0x080fe20000410000 */
[-C--:B------:R-:W-:Y:S01]  /*146b0*/  FMUL.FTZ R104, R104, R20.reuse ;  /* 0x0000001468687220 */ /* 0x080fe20000410000 */
[-C--:B------:R-:W-:Y:S01]  /*146c0*/  FMUL.FTZ R105, R105, R20.reuse ;  /* 0x0000001469697220 */ /* 0x080fe20000410000 */
[----:B------:R-:W4:Y:S01]  /*146d0*/  MUFU.EX2 R122, R122 ;  /* 0x0000007a007a7308 */ /* 0x000f220000000800 */
[-C--:B------:R-:W-:Y:S01]  /*146e0*/  FMUL.FTZ R108, R108, R20.reuse ;  /* 0x000000146c6c7220 */ /* 0x080fe20000410000 */
[-C--:B------:R-:W-:Y:S01]  /*146f0*/  FMUL.FTZ R109, R109, R20.reuse ;  /* 0x000000146d6d7220 */ /* 0x080fe20000410000 */
[-C--:B------:R-:W-:Y:S01]  /*14700*/  FMUL.FTZ R112, R112, R20.reuse ;  /* 0x0000001470707220 */ /* 0x080fe20000410000 */
[-C--:B------:R-:W-:Y:S01]  /*14710*/  FMUL.FTZ R113, R113, R20.reuse ;  /* 0x0000001471717220 */ /* 0x080fe20000410000 */
[-C--:B------:R-:W-:Y:S01]  /*14720*/  FMUL.FTZ R116, R116, R20.reuse ;  /* 0x0000001474747220 */ /* 0x080fe20000410000 */
[----:B------:R-:W-:Y:S01]  /*14730*/  FMUL.FTZ R117, R117, R20 ;  /* 0x0000001475757220 */ /* 0x000fe20000410000 */
[----:B--2---:R-:W-:Y:S01]  /*14740*/  FADD.FTZ R20, R78, R15 ;  /* 0x0000000f4e147221 */ /* 0x004fe20000010000 */
[----:B------:R-:W2:Y:S01]  /*14750*/  MUFU.EX2 R86, R86 ;  /* 0x0000005600567308 */ /* 0x000ea20000000800 */
[----:B------:R-:W-:-:S02]  /*14760*/  ISETP.GT.AND P2, PT, R4, R49, PT ;  /* 0x000000310400720c */ /* 0x000fc40003f44270 */
[----:B0-----:R-:W-:-:S05]  /*14770*/  FADD.FTZ R15, R79, R20 ;  /* 0x000000144f0f7221 */ /* 0x001fca0000010000 */
[----:B------:R-:W0:Y:S01]  /*14780*/  MUFU.EX2 R45, R85 ;  /* 0x00000055002d7308 */ /* 0x000e220000000800 */
[----:B-1----:R-:W-:-:S07]  /*14790*/  FADD.FTZ R20, R82, R15 ;  /* 0x0000000f52147221 */ /* 0x002fce0000010000 */
[----:B------:R-:W1:Y:S01]  /*147a0*/  MUFU.EX2 R48, R48 ;  /* 0x0000003000307308 */ /* 0x000e620000000800 */
[----:B------:R-:W-:Y:S01]  /*147b0*/  F2FP.BF16.F32.PACK_AB R133, R11, R133 ;  /* 0x000000850b85723e */ /* 0x000fe200000010ff */
[----:B---3--:R-:W-:Y:S01]  /*147c0*/  FADD.FTZ R11, R83, R20 ;  /* 0x00000014530b7221 */ /* 0x008fe20000010000 */
[----:B----4-:R-:W-:-:S03]  /*147d0*/  FADD.FTZ R6, R122, R25 ;  /* 0x000000197a067221 */ /* 0x010fc60000010000 */
[----:B--2---:R-:W-:Y:S01]  /*147e0*/  FADD.FTZ R11, R86, R11 ;  /* 0x0000000b560b7221 */ /* 0x004fe20000010000 */
[----:B------:R-:W-:Y:S01]  /*147f0*/  F2FP.BF16.F32.PACK_AB R141, R21, R141 ;  /* 0x0000008d158d723e */ /* 0x000fe200000010ff */
[----:B------:R-:W-:Y:S01]  /*14800*/  FMUL.FTZ R90, R90, R7 ;  /* 0x000000075a5a7220 */ /* 0x000fe20000410000 */
[----:B------:R-:W-:Y:S01]  /*14810*/  F2FP.BF16.F32.PACK_AB R139, R10, R139 ;  /* 0x0000008b0a8b723e */ /* 0x000fe200000010ff */
[----:B------:R-:W-:Y:S01]  /*14820*/  FMUL.FTZ R91, R91, R7 ;  /* 0x000000075b5b7220 */ /* 0x000fe20000410000 */
[----:B------:R-:W-:Y:S01]  /*14830*/  F2FP.BF16.F32.PACK_AB R129, R5, R129 ;  /* 0x000000810581723e */ /* 0x000fe200000010ff */
        /* <DEDUP_REMOVED lines=15> */
[----:B0-----:R-:W-:Y:S01]  /*14930*/  FADD.FTZ R6, R45, R6 ;  /* 0x000000062d067221 */ /* 0x001fe20000010000 */
[----:B------:R-:W-:Y:S01]  /*14940*/  F2FP.BF16.F32.PACK_AB R138, R29, R138 ;  /* 0x0000008a1d8a723e */ /* 0x000fe200000010ff */
[----:B-1----:R-:W-:Y:S01]  /*14950*/  FADD.FTZ R5, R48, R11 ;  /* 0x0000000b30057221 */ /* 0x002fe20000010000 */
[----:B------:R-:W-:Y:S01]  /*14960*/  F2FP.BF16.F32.PACK_AB R132, R32, R132 ;  /* 0x000000842084723e */ /* 0x000fe200000010ff */
[----:B------:R-:W-:Y:S01]  /*14970*/  VIADD R4, R4, 0xffffffff ;  /* 0xffffffff04047836 */ /* 0x000fe20000000000 */
        /* <DEDUP_REMOVED lines=22> */
[----:B------:R-:W-:Y:S01]  /*14ae0*/  F2FP.BF16.F32.PACK_AB R123, R48, R86 ;  /* 0x00000056307b723e */ /* 0x000fe200000010ff */
[----:B------:R-:W-:Y:S06]  /*14af0*/  @P2 BRA `(.L_x_1501) ;  /* 0xffffffd000202947 */ /* 0x000fec000383ffff */
.L_x_1483:
[----:B------:R-:W-:Y:S05]  /*14b00*/  WARPSYNC.ALL ;  /* 0x0000000000007948 */ /* 0x000fea0003800000 */
[----:B------:R-:W-:Y:S06]  /*14b10*/  BAR.ARV 0x8, 0x200 ;  /* 0x0208000000007b1d */ /* 0x000fec0000002000 */
[----:B------:R-:W-:Y:S05]  /*14b20*/  @!P0 BRA `(.L_x_1502) ;  /* 0x0000000000048947 */ /* 0x000fea0003800000 */
[----:B------:R-:W-:Y:S01]  /*14b30*/  BPT.TRAP 0x1 ;  /* 0x000000040000795c */ /* 0x000fe20000300000 */
.L_x_1502:
[----:B------:R-:W-:Y:S01]  /*14b40*/  IMAD R11, R16, 0x8, R2 ;  /* 0x00000008100b7824 */ /* 0x000fe200078e0202 */
[----:B------:R-:W-:-:S04]  /*14b50*/  SHF.L.U32 R4, R23, 0x1f, RZ ;  /* 0x0000001f17047819 */ /* 0x000fc800000006ff */
[----:B------:R0:W1:Y:S01]  /*14b60*/  SYNCS.PHASECHK.TRANS64.TRYWAIT P2, [R11+URZ+0x16850], R4 ;  /* 0x016850040b0075a7 */ /* 0x000062000804017f */
[----:B------:R-:W-:Y:S05]  /*14b70*/  @!P0 BRA `(.L_x_1503) ;  /* 0x0000000000048947 */ /* 0x000fea0003800000 */
[----:B------:R-:W-:Y:S01]  /*14b80*/  BPT.TRAP 0x1 ;  /* 0x000000040000795c */ /* 0x000fe20000300000 */
.L_x_1503:
[----:B------:R-:W-:-:S05]  /*14b90*/  VIADD R2, R2, 0x400 ;  /* 0x0000040002027836 */ /* 0x000fca0000000000 */
[----:B------:R-:W-:-:S04]  /*14ba0*/  SHF.R.U32.HI R2, RZ, 0x4, R2 ;  /* 0x00000004ff027819 */ /* 0x000fc80000011602 */
[----:B------:R-:W-:Y:S01]  /*14bb0*/  LOP3.LUT R9, R2, 0x3fff, RZ, 0xc0, !PT ;  /* 0x00003fff02097812 */ /* 0x000fe200078ec0ff */
[----:B-1----:R-:W-:Y:S06]  /*14bc0*/  @P2 BRA `(.L_x_1504) ;  /* 0x0000000000082947 */ /* 0x002fec0003800000 */
[----:B------:R-:W1:Y:S02]  /*14bd0*/  SYNCS.PHASECHK.TRANS64.TRYWAIT P0, [R11+URZ+0x16850], R4 ;  /* 0x016850040b0075a7 */ /* 0x000e64000800017f */
[----:B-1----:R-:W-:Y:S05]  /*14be0*/  @!P0 BRA `(.L_x_1505) ;  /* 0x0000009c00348947 */ /* 0x002fea0003800000 */
.L_x_1504:
[----:B------:R-:W-:Y:S01]  /*14bf0*/  IMAD R8, R16, 0x400, R9 ;  /* 0x0000040010087824 */ /* 0x000fe200078e0209 */
[----:B------:R-:W2:Y:S01]  /*14c00*/  LDL.LU R24, [R1+0x48] ;  /* 0x0000480001187983 */ /* 0x000ea20000300800 */
[----:B------:R-:W-:Y:S01]  /*14c10*/  IMAD.MOV.U32 R9, RZ, RZ, 0x40000040 ;  /* 0x40000040ff097424 */ /* 0x000fe200078e00ff */
[----:B------:R-:W-:Y:S05]  /*14c20*/  WARPSYNC.ALL ;  /* 0x0000000000007948 */ /* 0x000fea0003800000 */
[C---:B------:R-:W-:Y:S01]  /*14c30*/  R2UR UR6, R8.reuse ;  /* 0x00000000080672ca */ /* 0x040fe200000e0000 */
[----:B------:R-:W-:Y:S01]  /*14c40*/  WARPGROUP.ARRIVE ;  /* 0x00000000000079c5 */ /* 0x000fe20000000000 */
[----:B------:R-:W-:Y:S01]  /*14c50*/  R2UR UR7, R9 ;  /* 0x00000000090772ca */ /* 0x000fe200000e0000 */
[----:B------:R-:W-:Y:S01]  /*14c60*/  VIADD R12, R8, 0x80 ;  /* 0x00000080080c7836 */ /* 0x000fe20000000000 */
[----:B------:R-:W0:Y:S01]  /*14c70*/  SHFL.BFLY PT, R2, R5, 0x2, 0x1f ;  /* 0x0c401f0005027f89 */ /* 0x000e2200000e0000 */
[----:B------:R-:W-:Y:S01]  /*14c80*/  IMAD.MOV.U32 R13, RZ, RZ, 0x40000040 ;  /* 0x40000040ff0d7424 */ /* 0x000fe200078e00ff */
[----:B------:R-:W-:Y:S01]  /*14c90*/  CS2R R14, SRZ ;  /* 0x00000000000e7805 */ /* 0x000fe2000001ff00 */
[----:B------:R-:W-:Y:S01]  /*14ca0*/  IMAD.MOV.U32 R9, RZ, RZ, 0x40000040 ;  /* 0x40000040ff097424 */ /* 0x000fe200078e00ff */
[----:B------:R-:W3:Y:S01]  /*14cb0*/  SHFL.BFLY PT, R7, R6, 0x2, 0x1f ;  /* 0x0c401f0006077f89 */ /* 0x000ee200000e0000 */
[----:B------:R-:W-:-:S02]  /*14cc0*/  VIADD R16, R16, 0x1 ;  /* 0x0000000110107836 */ /* 0x000fc40000000000 */
[----:B------:R-:W-:Y:S02]  /*14cd0*/  IMAD.U32 R10, RZ, RZ, UR41 ;  /* 0x00000029ff0a7e24 */ /* 0x000fe4000f8e00ff */
[----:B------:R-:W-:Y:S01]  /*14ce0*/  IMAD.MOV.U32 R20, RZ, RZ, -0x800000 ;  /* 0xff800000ff147424 */ /* 0x000fe200078e00ff */
[----:B------:R-:W-:Y:S01]  /*14cf0*/  ISETP.NE.AND P2, PT, R16, 0x2, PT ;  /* 0x000000021000780c */ /* 0x000fe20003f45270 */
[----:B------:R-:W-:Y:S01]  /*14d00*/  HGMMA.64x64x16.F32.BF16 R88, R148, gdesc[UR4].tnspB, R88, gsb0 ;  /* 0x40e0000494587df0 */ /* 0x000fe20008001858 */
[----:B------:R-:W-:Y:S01]  /*14d10*/  R2UR UR6, R12 ;  /* 0x000000000c0672ca */ /* 0x000fe200000e0000 */
[----:B------:R-:W-:Y:S01]  /*14d20*/  VIADD R12, R8, 0x100 ;  /* 0x00000100080c7836 */ /* 0x000fe20000000000 */
[----:B------:R-:W-:Y:S01]  /*14d30*/  R2UR UR7, R13 ;  /* 0x000000000d0772ca */ /* 0x000fe200000e0000 */
[----:B------:R-:W-:Y:S01]  /*14d40*/  IMAD.MOV.U32 R13, RZ, RZ, 0x40000040 ;  /* 0x40000040ff0d7424 */ /* 0x000fe200078e00ff */
[----:B------:R-:W-:Y:S01]  /*14d50*/  SEL R16, R16, RZ, P2 ;  /* 0x000000ff10107207 */ /* 0x000fe20001000000 */
[----:B------:R-:W-:-:S02]  /*14d60*/  IMAD.MOV.U32 R21, RZ, RZ, -0x800000 ;  /* 0xff800000ff157424 */ /* 0x000fc400078e00ff */
[----:B01----:R-:W-:Y:S01]  /*14d70*/  FADD.FTZ R4, R2, R5 ;  /* 0x0000000502047221 */ /* 0x003fe20000010000 */
[----:B---3--:R-:W-:-:S05]  /*14d80*/  FADD.FTZ R7, R7, R6 ;  /* 0x0000000607077221 */ /* 0x008fca0000010000 */
[----:B------:R-:W0:Y:S01]  /*14d90*/  SHFL.BFLY PT, R2, R7, 0x1, 0x1f ;  /* 0x0c201f0007027f89 */ /* 0x000e2200000e0000 */
[----:B------:R-:W-:Y:S02]  /*14da0*/  WARPGROUP.DEPBAR.LE gsb0, 0x0 ;  /* 0x00008000000079c5 */ /* 0x000fe40000010000 */
[----:B------:R-:W-:-:S06]  /*14db0*/  WARPGROUP.ARRIVE ;  /* 0x00000000000079c5 */ /* 0x000fcc0000000000 */
[----:B------:R-:W-:Y:S01]  /*14dc0*/  HGMMA.64x64x16.F32.BF16 R88, R144, gdesc[UR4].tnspB, R88, gsb0 ;  /* 0x40e0000490587df0 */ /* 0x000fe20008001858 */
[----:B------:R-:W-:Y:S01]  /*14dd0*/  R2UR UR6, R12 ;  /* 0x000000000c0672ca */ /* 0x000fe200000e0000 */
[----:B------:R-:W-:Y:S01]  /*14de0*/  VIADD R12, R8, 0x180 ;  /* 0x00000180080c7836 */ /* 0x000fe20000000000 */
[----:B------:R-:W-:Y:S01]  /*14df0*/  R2UR UR7, R13 ;  /* 0x000000000d0772ca */ /* 0x000fe200000e0000 */
[----:B------:R-:W-:Y:S01]  /*14e00*/  IMAD.MOV.U32 R13, RZ, RZ, 0x40000040 ;  /* 0x40000040ff0d7424 */ /* 0x000fe200078e00ff */
[----:B------:R-:W-:Y:S02]  /*14e10*/  WARPGROUP.DEPBAR.LE gsb0, 0x0 ;  /* 0x00008000000079c5 */ /* 0x000fe40000010000 */
[----:B------:R-:W-:-:S09]  /*14e20*/  WARPGROUP.ARRIVE ;  /* 0x00000000000079c5 */ /* 0x000fd20000000000 */
        /* <DEDUP_REMOVED lines=11> */
[----:B------:R-:W-:Y:S02]  /*14ee0*/  IMAD.MOV.U32 R13, RZ, RZ, 0x40000040 ;  /* 0x40000040ff0d7424 */ /* 0x000fe400078e00ff */
[----:B--2---:R-:W-:-:S05]  /*14ef0*/  VIADD R24, R24, 0x1 ;  /* 0x0000000118187836 */ /* 0x004fca0000000000 */
[----:B------:R-:W-:Y:S01]  /*14f00*/  STL [R1+0x48], R24 ;  /* 0x0000481801007387 */ /* 0x000fe20000100800 */
[----:B------:R-:W-:Y:S02]  /*14f10*/  WARPGROUP.DEPBAR.LE gsb0, 0x0 ;  /* 0x00008000000079c5 */ /* 0x000fe40000010000 */
[----:B------:R-:W-:-:S06]  /*14f20*/  WARPGROUP.ARRIVE ;  /* 0x00000000000079c5 */ /* 0x000fcc0000000000 */
[----:B------:R-:W-:Y:S01]  /*14f30*/  HGMMA.64x64x16.F32.BF16 R88, R132, gdesc[UR4].tnspB, R88, gsb0 ;  /* 0x40e0000484587df0 */ /* 0x000fe20008001858 */
[----:B------:R-:W-:Y:S01]  /*14f40*/  R2UR UR6, R12 ;  /* 0x000000000c0672ca */ /* 0x000fe200000e0000 */
[C---:B------:R-:W-:Y:S01]  /*14f50*/  VIADD R12, R8.reuse, 0x300 ;  /* 0x00000300080c7836 */ /* 0x040fe20000000000 */
[----:B------:R-:W-:Y:S01]  /*14f60*/  R2UR UR7, R13 ;  /* 0x000000000d0772ca */ /* 0x000fe200000e0000 */
[----:B------:R-:W-:Y:S02]  /*14f70*/  IMAD.MOV.U32 R13, RZ, RZ, 0x40000040 ;  /* 0x40000040ff0d7424 */ /* 0x000fe400078e00ff */
[----:B------:R-:W-:Y:S01]  /*14f80*/  VIADD R8, R8, 0x380 ;  /* 0x0000038008087836 */ /* 0x000fe20000000000 */
[----:B------:R-:W-:Y:S02]  /*14f90*/  WARPGROUP.DEPBAR.LE gsb0, 0x0 ;  /* 0x00008000000079c5 */ /* 0x000fe40000010000 */
[----:B------:R-:W-:-:S07]  /*14fa0*/  WARPGROUP.ARRIVE ;  /* 0x00000000000079c5 */ /* 0x000fce0000000000 */
[----:B------:R-:W-:Y:S01]  /*14fb0*/  HGMMA.64x64x16.F32.BF16 R88, R128, gdesc[UR4].tnspB, R88, gsb0 ;  /* 0x40e0000480587df0 */ /* 0x000fe20008001858 */
[----:B------:R-:W-:Y:S02]  /*14fc0*/  R2UR UR6, R12 ;  /* 0x000000000c0672ca */ /* 0x000fe400000e0000 */
[----:B------:R-:W-:Y:S01]  /*14fd0*/  R2UR UR7, R13 ;  /* 0x000000000d0772ca */ /* 0x000fe200000e0000 */
[----:B------:R-:W-:Y:S02]  /*14fe0*/  WARPGROUP.DEPBAR.LE gsb0, 0x0 ;  /* 0x00008000000079c5 */ /* 0x000fe40000010000 */
[----:B------:R-:W-:-:S10]  /*14ff0*/  WARPGROUP.ARRIVE ;  /* 0x00000000000079c5 */ /* 0x000fd40000000000 */
[----:B------:R-:W-:Y:S01]  /*15000*/  HGMMA.64x64x16.F32.BF16 R88, R124, gdesc[UR4].tnspB, R88, gsb0 ;  /* 0x40e000047c587df0 */ /* 0x000fe20008001858 */
[----:B------:R-:W-:Y:S01]  /*15010*/  R2UR UR6, R8 ;  /* 0x00000000080672ca */ /* 0x000fe200000e0000 */
[----:B0-----:R-:W-:Y:S01]  /*15020*/  FADD.FTZ R8, R7, R2 ;  /* 0x0000000207087221 */ /* 0x001fe20000010000 */
[----:B------:R-:W-:Y:S02]  /*15030*/  R2UR UR7, R9 ;  /* 0x00000000090772ca */ /* 0x000fe400000e0000 */
[----:B------:R-:W0:Y:S01]  /*15040*/  SHFL.BFLY PT, R9, R4, 0x1, 0x1f ;  /* 0x0c201f0004097f89 */ /* 0x000e2200000e0000 */
[----:B------:R-:W-:Y:S02]  /*15050*/  SEL R2, RZ, 0x1, P2 ;  /* 0x00000001ff027807 */ /* 0x000fe40001000000 */
[----:B------:R-:W-:Y:S02]  /*15060*/  FSETP.NE.FTZ.AND P0, PT, R8, RZ, PT ;  /* 0x000000ff0800720b */ /* 0x000fe40003f15000 */
[----:B------:R-:W-:Y:S01]  /*15070*/  LOP3.LUT R23, R23, R2, RZ, 0x3c, !PT ;  /* 0x0000000217177212 */ /* 0x000fe200078e3cff */
[----:B------:R-:W-:-:S10]  /*15080*/  IMAD.U32 R2, RZ, RZ, UR41 ;  /* 0x00000029ff027e24 */ /* 0x000fd4000f8e00ff */
[----:B------:R-:W1:Y:S01]  /*15090*/  @P0 MUFU.LG2 R5, R8 ;  /* 0x0000000800050308 */ /* 0x000e620000000c00 */
[----:B------:R-:W-:Y:S01]  /*150a0*/  @P0 FMUL.FTZ R2, R2, 0.69314718246459960938 ;  /* 0x3f31721802020820 */ /* 0x000fe20000410000 */
[----:B0-----:R-:W-:Y:S01]  /*150b0*/  FADD.FTZ R9, R4, R9 ;  /* 0x0000000904097221 */ /* 0x001fe20000010000 */
[----:B------:R-:W-:-:S05]  /*150c0*/  @!P1 VIADD R4, R11, 0x16860 ;  /* 0x000168600b049836 */ /* 0x000fca0000000000 */
[----:B------:R-:W-:Y:S01]  /*150d0*/  @P0 MUFU.RCP R14, R8 ;  /* 0x00000008000e0308 */ /* 0x000fe20000001000 */
[----:B------:R-:W-:Y:S02]  /*150e0*/  FSETP.NE.FTZ.AND P3, PT, R9, RZ, PT ;  /* 0x000000ff0900720b */ /* 0x000fe40003f75000 */
[----:B------:R-:W-:Y:S01]  /*150f0*/  @!P1 PRMT R4, RZ, 0x654, R4 ;  /* 0x00000654ff049816 */ /* 0x000fe20000000004 */
[----:B-1----:R-:W-:-:S04]  /*15100*/  @P0 FMUL.FTZ R5, R5, 0.69314718246459960938 ;  /* 0x3f31721805050820 */ /* 0x002fc80000410000 */
[----:B------:R-:W-:Y:S01]  /*15110*/  @P0 FFMA.FTZ R21, R2, R3, R5 ;  /* 0x0000000302150223 */ /* 0x000fe20000010005 */
[----:B------:R-:W-:-:S05]  /*15120*/  PLOP3.LUT P0, PT, PT, PT, PT, 0x8, 0x0 ;  /* 0x000000000000781c */ /* 0x000fca0003f0e170 */
[----:B------:R-:W0:Y:S01]  /*15130*/  @P3 MUFU.LG2 R6, R9 ;  /* 0x0000000900063308 */ /* 0x000e220000000c00 */
[----:B------:R-:W-:-:S07]  /*15140*/  @P3 FMUL.FTZ R10, R10, 0.69314718246459960938 ;  /* 0x3f3172180a0a3820 */ /* 0x000fce0000410000 */
[----:B------:R-:W1:Y:S01]  /*15150*/  @P3 MUFU.RCP R15, R9 ;  /* 0x00000009000f3308 */ /* 0x000e620000001000 */
[----:B0-----:R-:W-:-:S04]  /*15160*/  @P3 FMUL.FTZ R7, R6, 0.69314718246459960938 ;  /* 0x3f31721806073820 */ /* 0x001fc80000410000 */
[----:B------:R-:W-:Y:S01]  /*15170*/  @P3 FFMA.FTZ R20, R10, R0, R7 ;  /* 0x000000000a143223 */ /* 0x000fe20000010007 */
[----:B------:R-:W-:Y:S02]  /*15180*/  WARPGROUP.DEPBAR.LE gsb0, 0x0 ;  /* 0x00008000000079c5 */ /* 0x000fe40000010000 */
[----:B------:R-:W-:-:S06]  /*15190*/  WARPGROUP.ARRIVE ;  /* 0x00000000000079c5 */ /* 0x000fcc0000000000 */
[----:B------:R-:W-:Y:S03]  /*151a0*/  HGMMA.64x64x16.F32.BF16 R88, R120, gdesc[UR4].tnspB, R88, gsb0 ;  /* 0x40e0000478587df0 */ /* 0x000fe60008001858 */
[----:B------:R-:W-:Y:S02]  /*151b0*/  WARPGROUP.DEPBAR.LE gsb0, 0x0 ;  /* 0x00008000000079c5 */ /* 0x000fe40000010000 */
[----:B------:R0:W-:Y:S01]  /*151c0*/  @!P1 SYNCS.ARRIVE.TRANS64.RED.A1T0 RZ, [R4+URZ], RZ ;  /* 0x000000ff04ff99a7 */ /* 0x0001e2000810043f */
        /* <DEDUP_REMOVED lines=31> */
[----:B0-----:R-:W-:-:S07]  /*153c0*/  FMUL.FTZ R15, R119, R15 ;  /* 0x0000000f770f7220 */ /* 0x001fce0000410000 */
.L_x_1398:
[----:B------:R-:W0:Y:S01]  /*153d0*/  S2R R0, SR_TID.X ;  /* 0x0000000000007919 */ /* 0x000e220000002100 */
[----:B------:R-:W-:Y:S05]  /*153e0*/  WARPSYNC.ALL ;  /* 0x0000000000007948 */ /* 0x000fea0003800000 */
[----:B------:R-:W1:Y:S08]  /*153f0*/  S2UR UR5, SR_CgaCtaId ;  /* 0x00000000000579c3 */ /* 0x000e700000008800 */
[----:B------:R-:W-:Y:S06]  /*15400*/  BAR.SYNC.DEFER_BLOCKING 0x5, 0x200 ;  /* 0x0148000000007b1d */ /* 0x000fec0000010000 */
[----:B------:R-:W-:Y:S01]  /*15410*/  UMOV UR4, 0x400 ;  /* 0x0000040000047882 */ /* 0x000fe20000000000 */
[----:B------:R-:W-:Y:S01]  /*15420*/  BSSY B0, `(.L_x_1506) ;  /* 0x000018c000007945 */ /* 0x000fe20003800000 */
[----:B-1----:R-:W-:Y:S01]  /*15430*/  ULEA UR4, UR5, UR4, 0x18 ;  /* 0x0000000405047291 */ /* 0x002fe2000f8ec03f */
[----:B0-----:R-:W-:-:S05]  /*15440*/  VIADD R44, R0, 0xffffff80 ;  /* 0xffffff80002c7836 */ /* 0x001fca0000000000 */
[----:B------:R-:W-:Y:S01]  /*15450*/  IMAD.U32 R2, RZ, RZ, UR4 ;  /* 0x00000004ff027e24 */ /* 0x000fe2000f8e00ff */
[----:B------:R-:W-:-:S04]  /*15460*/  SHF.R.S32.HI R0, RZ, 0x1f, R44 ;  /* 0x0000001fff007819 */ /* 0x000fc8000001142c */
[----:B------:R-:W-:Y:S01]  /*15470*/  LEA.HI R0, R0, R44, RZ, 0x3 ;  /* 0x0000002c00007211 */ /* 0x000fe200078f18ff */
[----:B------:R0:W1:Y:S03]  /*15480*/  LDS.128 R32, [R2+0x168d0] ;  /* 0x0168d00002207984 */ /* 0x0000660000000c00 */
[----:B------:R-:W-:Y:S02]  /*15490*/  LOP3.LUT R3, R0, 0xfffffff8, RZ, 0xc0, !PT ;  /* 0xfffffff800037812 */ /* 0x000fe400078ec0ff */
[----:B------:R-:W-:-:S03]  /*154a0*/  SHF.R.S32.HI R30, RZ, 0x3, R0 ;  /* 0x00000003ff1e7819 */ /* 0x000fc60000011400 */
[----:B------:R-:W-:-:S04]  /*154b0*/  IMAD.IADD R3, R44, 0x1, -R3 ;  /* 0x000000012c037824 */ /* 0x000fc800078e0a03 */
[----:B------:R-:W-:-:S05]  /*154c0*/  IMAD.SHL.U32 R29, R3, 0x8, RZ ;  /* 0x00000008031d7824 */ /* 0x000fca00078e00ff */
[----:B------:R-:W-:Y:S01]  /*154d0*/  SHF.R.S32.HI R28, RZ, 0x1f, R29 ;  /* 0x0000001fff1c7819 */ /* 0x000fe2000001141d */
[----:B------:R-:W-:Y:S06]  /*154e0*/  BAR.ARV 0x4, 0x200 ;  /* 0x0108000000007b1d */ /* 0x000fec0000002000 */
[----:B0-----:R-:W-:Y:S05]  /*154f0*/  @P0 BRA `(.L_x_1507) ;  /* 0x0000000c00ac0947 */ /* 0x001fea0003800000 */
[----:B------:R-:W2:Y:S04]  /*15500*/  LDL R4, [R1+0x54] ;  /* 0x0000540001047983 */ /* 0x000ea80000100800 */
[----:B------:R-:W3:Y:S01]  /*15510*/  LDL R41, [R1+0x44] ;  /* 0x0000440001297983 */ /* 0x000ee20000100800 */
[----:B------:R-:W0:Y:S01]  /*15520*/  S2R R5, SR_SWINHI ;  /* 0x0000000000057919 */ /* 0x000e220000002f00 */
[----:B------:R-:W-:Y:S05]  /*15530*/  WARPSYNC.ALL ;  /* 0x0000000000007948 */ /* 0x000fea0003800000 */
[----:B------:R-:W-:Y:S01]  /*15540*/  F2FP.BF16.F32.PACK_AB R10, R10, R27 ;  /* 0x0000001b0a0a723e */ /* 0x000fe200000010ff */
[----:B------:R-:W-:Y:S01]  /*15550*/  ULDC.64 UR4, c[0x0][0xc00] ;  /* 0x0003000000047ab9 */ /* 0x000fe20000000a00 */
[----:B------:R-:W3:Y:S01]  /*15560*/  LDC.64 R26, c[0x0][0xc00] ;  /* 0x00030000ff1a7b82 */ /* 0x000ee20000000a00 */
[----:B------:R-:W4:Y:S04]  /*15570*/  LDL R40, [R1+0x28] ;  /* 0x0000280001287983 */ /* 0x000f280000100800 */
[----:B------:R-:W4:Y:S01]  /*15580*/  LDL R44, [R1+0x18] ;  /* 0x00001800012c7983 */ /* 0x000f220000100800 */
[----:B-----5:R-:W-:-:S02]  /*15590*/  MOV R24, R2 ;  /* 0x0000000200187202 */ /* 0x020fc40000000f00 */
[----:B0-----:R-:W-:Y:S02]  /*155a0*/  MOV R25, R5 ;  /* 0x0000000500197202 */ /* 0x001fe40000000f00 */
[----:B------:R-:W-:Y:S02]  /*155b0*/  F2FP.BF16.F32.PACK_AB R11, R11, R94 ;  /* 0x0000005e0b0b723e */ /* 0x000fe400000010ff */
[----:B------:R-:W-:Y:S02]  /*155c0*/  F2FP.BF16.F32.PACK_AB R14, R14, R31 ;  /* 0x0000001f0e0e723e */ /* 0x000fe400000010ff */
[----:B------:R-:W-:Y:S01]  /*155d0*/  F2FP.BF16.F32.PACK_AB R15, R15, R118 ;  /* 0x000000760f0f723e */ /* 0x000fe200000010ff */
[----:B------:R-:W-:Y:S01]  /*155e0*/  IMAD.MOV.U32 R31, RZ, RZ, RZ ;  /* 0x000000ffff1f7224 */ /* 0x000fe200078e00ff */
[----:B------:R-:W-:Y:S01]  /*155f0*/  BAR.SYNC.DEFER_BLOCKING 0x1, 0x180 ;  /* 0x0046000000007b1d */ /* 0x000fe20000010000 */
[----:B--2---:R-:W-:-:S03]  /*15600*/  IMAD.WIDE R8, R4, 0x2, R24 ;  /* 0x0000000204087825 */ /* 0x004fc600078e0218 */
[C---:B------:R-:W-:Y:S02]  /*15610*/  LOP3.LUT R5, R8.reuse, 0x380, RZ, 0xc0, !PT ;  /* 0x0000038008057812 */ /* 0x040fe400078ec0ff */
[C---:B------:R-:W-:Y:S02]  /*15620*/  IADD3 R7, P1, R8.reuse, 0x40, RZ ;  /* 0x0000004008077810 */ /* 0x040fe40007f3e0ff */
[C---:B------:R-:W-:Y:S02]  /*15630*/  IADD3 R37, P0, R8.reuse, 0x60, RZ ;  /* 0x0000006008257810 */ /* 0x040fe40007f1e0ff */
[----:B------:R-:W-:Y:S02]  /*15640*/  SHF.R.U64 R5, R5, 0x3, RZ ;  /* 0x0000000305057819 */ /* 0x000fe400000012ff */
[----:B------:R-:W-:Y:S02]  /*15650*/  IADD3 R13, P2, R8, 0x20, RZ ;  /* 0x00000020080d7810 */ /* 0x000fe40007f5e0ff */
[----:B------:R-:W-:-:S02]  /*15660*/  LOP3.LUT R6, R7, 0x380, RZ, 0xc0, !PT ;  /* 0x0000038007067812 */ /* 0x000fc400078ec0ff */
[----:B------:R-:W-:Y:S01]  /*15670*/  LOP3.LUT R8, R5, R8, RZ, 0x3c, !PT ;  /* 0x0000000805087212 */ /* 0x000fe200078e3cff */
[--C-:B------:R-:W-:Y:S01]  /*15680*/  IMAD.X R5, RZ, RZ, R9.reuse, P0 ;  /* 0x000000ffff057224 */ /* 0x100fe200000e0609 */
[----:B------:R-:W-:Y:S02]  /*15690*/  ISETP.NE.U32.AND P0, PT, RZ, UR4, PT ;  /* 0x00000004ff007c0c */ /* 0x000fe4000bf05070 */
[----:B------:R-:W-:Y:S02]  /*156a0*/  SHF.R.U64 R6, R6, 0x3, RZ ;  /* 0x0000000306067819 */ /* 0x000fe400000012ff */
[----:B------:R-:W-:Y:S01]  /*156b0*/  ISETP.NE.AND.EX P0, PT, RZ, UR5, PT, P0 ;  /* 0x00000005ff007c0c */ /* 0x000fe2000bf05300 */
[----:B------:R-:W-:Y:S01]  /*156c0*/  ULDC.64 UR4, c[0x0][0xc08] ;  /* 0x0003020000047ab9 */ /* 0x000fe20000000a00 */
[----:B------:R-:W-:Y:S01]  /*156d0*/  LOP3.LUT R6, R6, R7, RZ, 0x3c, !PT ;  /* 0x0000000706067212 */ /* 0x000fe200078e3cff */
[----:B------:R-:W-:Y:S01]  /*156e0*/  IMAD.X R7, RZ, RZ, R9, P1 ;  /* 0x000000ffff077224 */ /* 0x000fe200008e0609 */
[----:B------:R-:W-:-:S02]  /*156f0*/  LOP3.LUT R12, R13, 0x380, RZ, 0xc0, !PT ;  /* 0x000003800d0c7812 */ /* 0x000fc400078ec0ff */
[----:B------:R-:W-:Y:S02]  /*15700*/  ISETP.NE.U32.AND P1, PT, RZ, UR4, PT ;  /* 0x00000004ff007c0c */ /* 0x000fe4000bf25070 */
[----:B------:R-:W-:Y:S02]  /*15710*/  LOP3.LUT R4, R37, 0x380, RZ, 0xc0, !PT ;  /* 0x0000038025047812 */ /* 0x000fe400078ec0ff */
[----:B------:R-:W-:Y:S02]  /*15720*/  SHF.R.U64 R12, R12, 0x3, RZ ;  /* 0x000000030c0c7819 */ /* 0x000fe400000012ff */
[----:B------:R-:W-:Y:S02]  /*15730*/  ISETP.NE.AND.EX P1, PT, RZ, UR5, PT, P1 ;  /* 0x00000005ff007c0c */ /* 0x000fe4000bf25310 */
[----:B------:R-:W-:Y:S02]  /*15740*/  SHF.R.U64 R4, R4, 0x3, RZ ;  /* 0x0000000304047819 */ /* 0x000fe400000012ff */
[----:B------:R-:W-:Y:S01]  /*15750*/  LOP3.LUT R12, R12, R13, RZ, 0x3c, !PT ;  /* 0x0000000d0c0c7212 */ /* 0x000fe200078e3cff */
[----:B------:R-:W-:Y:S01]  /*15760*/  IMAD.X R13, RZ, RZ, R9, P2 ;  /* 0x000000ffff0d7224 */ /* 0x000fe200010e0609 */
[----:B------:R-:W-:-:S02]  /*15770*/  MOV R0, R8 ;  /* 0x0000000800007202 */ /* 0x000fc40000000f00 */
[----:B------:R-:W-:Y:S02]  /*15780*/  LOP3.LUT R4, R4, R37, RZ, 0x3c, !PT ;  /* 0x0000002504047212 */ /* 0x000fe400078e3cff */
[----:B------:R-:W-:Y:S02]  /*15790*/  F2FP.BF16.F32.PACK_AB R8, R89, R88 ;  /* 0x000000585908723e */ /* 0x000fe400000010ff */
[----:B------:R-:W-:Y:S02]  /*157a0*/  F2FP.BF16.F32.PACK_AB R9, R91, R90 ;  /* 0x0000005a5b09723e */ /* 0x000fe400000010ff */
[----:B-1----:R-:W-:Y:S02]  /*157b0*/  MOV R32, R4 ;  /* 0x0000000400207202 */ /* 0x002fe40000000f00 */
[----:B------:R-:W-:Y:S01]  /*157c0*/  MOV R38, R6 ;  /* 0x0000000600267202 */ /* 0x000fe20000000f00 */
[----:B------:R0:W-:Y:S01]  /*157d0*/  STSM.16.M88.4 [R0], R8 ;  /* 0x0000000800007844 */ /* 0x0001e20000000200 */
[----:B------:R-:W-:-:S02]  /*157e0*/  MOV R39, R12 ;  /* 0x0000000c00277202 */ /* 0x000fc40000000f00 */
[----:B------:R-:W-:Y:S02]  /*157f0*/  F2FP.BF16.F32.PACK_AB R4, R97, R96 ;  /* 0x000000606104723e */ /* 0x000fe400000010ff */
[----:B------:R-:W-:Y:S02]  /*15800*/  F2FP.BF16.F32.PACK_AB R5, R99, R98 ;  /* 0x000000626305723e */ /* 0x000fe400000010ff */
[----:B------:R-:W-:Y:S02]  /*15810*/  F2FP.BF16.F32.PACK_AB R6, R101, R100 ;  /* 0x000000646506723e */ /* 0x000fe400000010ff */
[----:B------:R-:W-:Y:S01]  /*15820*/  F2FP.BF16.F32.PACK_AB R7, R103, R102 ;  /* 0x000000666707723e */ /* 0x000fe200000010ff */
[----:B---3--:R-:W-:Y:S01]  /*15830*/  IMAD.WIDE R36, R41, 0x4, R26 ;  /* 0x0000000429247825 */ /* 0x008fe200078e021a */
[----:B------:R-:W-:Y:S01]  /*15840*/  F2FP.BF16.F32.PACK_AB R12, R113, R112 ;  /* 0x00000070710c723e */ /* 0x000fe200000010ff */
[----:B------:R-:W1:Y:S01]  /*15850*/  @P1 LDC.64 R26, c[0x0][0xc08] ;  /* 0x00030200ff1a1b82 */ /* 0x000e620000000a00 */
[----:B------:R-:W-:-:S02]  /*15860*/  F2FP.BF16.F32.PACK_AB R13, R115, R114 ;  /* 0x00000072730d723e */ /* 0x000fc400000010ff */
[----:B0-----:R-:W-:Y:S02]  /*15870*/  F2FP.BF16.F32.PACK_AB R8, R105, R104 ;  /* 0x000000686908723e */ /* 0x001fe400000010ff */
[----:B------:R-:W-:Y:S02]  /*15880*/  F2FP.BF16.F32.PACK_AB R9, R107, R106 ;  /* 0x0000006a6b09723e */ /* 0x000fe400000010ff */
[----:B------:R-:W-:Y:S02]  /*15890*/  F2FP.BF16.F32.PACK_AB R10, R109, R108 ;  /* 0x0000006c6d0a723e */ /* 0x000fe400000010ff */
[----:B------:R-:W-:Y:S01]  /*158a0*/  F2FP.BF16.F32.PACK_AB R11, R111, R110 ;  /* 0x0000006e6f0b723e */ /* 0x000fe200000010ff */
[----:B------:R1:W-:Y:S01]  /*158b0*/  STSM.16.M88.4 [R39], R4 ;  /* 0x0000000427007844 */ /* 0x0003e20000000200 */
[----:B------:R-:W-:Y:S01]  /*158c0*/  ULDC UR4, c[0x0][0xa88] ;  /* 0x0002a20000047ab9 */ /* 0x000fe20000000800 */
[----:B------:R-:W0:Y:S02]  /*158d0*/  LDC R0, c[0x0][0xbe8] ;  /* 0x0002fa00ff007b82 */ /* 0x000e240000000800 */
[----:B------:R2:W-:Y:S04]  /*158e0*/  STSM.16.M88.4 [R38], R8 ;  /* 0x0000000826007844 */ /* 0x0005e80000000200 */
[----:B------:R4:W-:Y:S02]  /*158f0*/  STSM.16.M88.4 [R32], R12 ;  /* 0x0000000c20007844 */ /* 0x0009e40000000200 */
[----:B------:R-:W-:Y:S01]  /*15900*/  BAR.SYNC.DEFER_BLOCKING 0x1, 0x180 ;  /* 0x0046000000007b1d */ /* 0x000fe20000010000 */
[----:B-1----:R-:W-:-:S04]  /*15910*/  @P1 IMAD.WIDE R4, R41, 0x4, R26 ;  /* 0x0000000429041825 */ /* 0x002fc800078e021a */
[----:B--2---:R-:W-:Y:S01]  /*15920*/  IMAD.U32 R9, RZ, RZ, UR4 ;  /* 0x00000004ff097e24 */ /* 0x004fe2000f8e00ff */
[----:B------:R1:W5:Y:S05]  /*15930*/  @P0 LDG.E R31, desc[UR38][R36.64] ;  /* 0x00000026241f0981 */ /* 0x00036a000c1e1900 */
[----:B------:R1:W5:Y:S01]  /*15940*/  @P1 LDG.E R9, desc[UR38][R4.64] ;  /* 0x0000002604091981 */ /* 0x000362000c1e1900 */
[----:B0-----:R-:W-:-:S13]  /*15950*/  ISETP.NE.AND P2, PT, R0, 0x1, PT ;  /* 0x000000010000780c */ /* 0x001fda0003f45270 */
[----:B------:R-:W0:Y:S08]  /*15960*/  @P2 LDC R6, c[0x0][0xbec] ;  /* 0x0002fb00ff062b82 */ /* 0x000e300000000800 */
[----:B------:R-:W2:Y:S01]  /*15970*/  @P2 LDC R11, c[0x0][0xbf0] ;  /* 0x0002fc00ff0b2b82 */ /* 0x000ea20000000800 */
[----:B----4-:R-:W-:Y:S01]  /*15980*/  IMAD.IADD R15, R40, 0x1, R44 ;  /* 0x00000001280f7824 */ /* 0x010fe200078e022c */
[----:B-1----:R-:W-:Y:S06]  /*15990*/  @P1 BRA `(.L_x_1508) ;  /* 0x0000000000101947 */ /* 0x002fec0003800000 */
[----:B------:R-:W-:Y:S05]  /*159a0*/  @!P0 BRA `(.L_x_1508) ;  /* 0x00000000000c8947 */ /* 0x000fea0003800000 */
[----:B------:R-:W3:Y:S04]  /*159b0*/  LDG.E R4, desc[UR38][R36.64] ;  /* 0x0000002624047981 */ /* 0x000ee8000c1e1900 */
[----:B-----5:R-:W3:Y:S02]  /*159c0*/  LDG.E R9, desc[UR38][R36.64+0x4] ;  /* 0x0000042624097981 */ /* 0x020ee4000c1e1900 */
[----:B---3--:R-:W-:-:S07]  /*159d0*/  IMAD.IADD R9, R9, 0x1, -R4 ;  /* 0x0000000109097824 */ /* 0x008fce00078e0a04 */
.L_x_1508:
[----:B------:R-:W3:Y:S01]  /*159e0*/  LDL R12, [R1+0x50] ;  /* 0x00005000010c7983 */ /* 0x000ee20000100800 */
[----:B0-----:R-:W-:Y:S01]  /*159f0*/  @P2 IMAD.HI.U32 R4, R15, R6, RZ ;  /* 0x000000060f042227 */ /* 0x001fe200078e00ff */
[----:B------:R-:W-:Y:S02]  /*15a00*/  ULDC.64 UR4, c[0x0][0xb90] ;  /* 0x0002e40000047ab9 */ /* 0x000fe40000000a00 */
[----:B------:R-:W4:Y:S01]  /*15a10*/  LDL.LU R42, [R1+0x40] ;  /* 0x00004000012a7983 */ /* 0x000f220000300800 */
[----:B-----5:R-:W-:Y:S01]  /*15a20*/  SHF.R.S32.HI R37, RZ, 0x1f, R31 ;  /* 0x0000001fff257819 */ /* 0x020fe2000001141f */
[----:B------:R-:W-:Y:S01]  /*15a30*/  IMAD.MOV.U32 R7, RZ, RZ, R15 ;  /* 0x000000ffff077224 */ /* 0x000fe200078e000f */
[----:B--2---:R-:W-:Y:S01]  /*15a40*/  @P2 SHF.R.U32.HI R7, RZ, R11, R4 ;  /* 0x0000000bff072219 */ /* 0x004fe20000011604 */
[----:B------:R-:W0:Y:S01]  /*15a50*/  S2R R14, SR_TID.X ;  /* 0x00000000000e7919 */ /* 0x000e220000002100 */
[----:B------:R-:W-:Y:S01]  /*15a60*/  IMAD.MOV.U32 R36, RZ, RZ, R31 ;  /* 0x000000ffff247224 */ /* 0x000fe200078e001f */
[----:B------:R-:W-:Y:S01]  /*15a70*/  SEL R43, R41, RZ, !P0 ;  /* 0x000000ff292b7207 */ /* 0x000fe20004000000 */
[----:B------:R-:W-:-:S02]  /*15a80*/  IMAD R45, R9, R0, RZ ;  /* 0x00000000092d7224 */ /* 0x000fc400078e02ff */
[----:B------:R-:W-:Y:S02]  /*15a90*/  IMAD.MOV R13, RZ, RZ, -R7 ;  /* 0x000000ffff0d7224 */ /* 0x000fe400078e0a07 */
[----:B0-----:R-:W-:-:S05]  /*15aa0*/  VIADD R26, R14, 0xffffff80 ;  /* 0xffffff800e1a7836 */ /* 0x001fca0000000000 */
[----:B------:R-:W-:-:S04]  /*15ab0*/  SHF.R.S32.HI R14, RZ, 0x1f, R26 ;  /* 0x0000001fff0e7819 */ /* 0x000fc8000001141a */
[----:B------:R-:W-:-:S04]  /*15ac0*/  LEA.HI R14, R14, R26, RZ, 0x7 ;  /* 0x0000001a0e0e7211 */ /* 0x000fc800078f38ff */
[----:B------:R-:W-:-:S05]  /*15ad0*/  LOP3.LUT R14, R14, 0xffffff80, RZ, 0xc0, !PT ;  /* 0xffffff800e0e7812 */ /* 0x000fca00078ec0ff */
[----:B------:R-:W-:Y:S02]  /*15ae0*/  IMAD.IADD R14, R26, 0x1, -R14 ;  /* 0x000000011a0e7824 */ /* 0x000fe400078e0a0e */
[----:B------:R-:W-:Y:S02]  /*15af0*/  IMAD R3, R3, 0x30, R30 ;  /* 0x0000003003037824 */ /* 0x000fe400078e021e */
[----:B---3--:R-:W-:Y:S01]  /*15b00*/  IMAD.IADD R12, R12, 0x1, R44 ;  /* 0x000000010c0c7824 */ /* 0x008fe200078e022c */
[----:B----4-:R-:W-:Y:S01]  /*15b10*/  SHF.R.S32.HI R40, RZ, 0x1f, R42 ;  /* 0x0000001fff287819 */ /* 0x010fe2000001142a */
[----:B------:R-:W-:-:S04]  /*15b20*/  IMAD.WIDE.U32 R4, R42, UR4, R36 ;  /* 0x000000042a047c25 */ /* 0x000fc8000f8e0024 */
[----:B------:R-:W-:-:S04]  /*15b30*/  IMAD R6, R40, UR4, RZ ;  /* 0x0000000428067c24 */ /* 0x000fc8000f8e02ff */
[----:B------:R-:W-:Y:S01]  /*15b40*/  IMAD R11, R42, UR5, R6 ;  /* 0x000000052a0b7c24 */ /* 0x000fe2000f8e0206 */
[----:B------:R-:W-:Y:S01]  /*15b50*/  SHF.R.S32.HI R6, RZ, 0x1f, R41 ;  /* 0x0000001fff067819 */ /* 0x000fe20000011429 */
[----:B------:R-:W-:Y:S02]  /*15b60*/  ULDC.64 UR4, c[0x0][0xb98] ;  /* 0x0002e60000047ab9 */ /* 0x000fe40000000a00 */
[----:B------:R-:W-:Y:S01]  /*15b70*/  IMAD.IADD R5, R5, 0x1, R11 ;  /* 0x0000000105057824 */ /* 0x000fe200078e020b */
[----:B------:R-:W-:Y:S01]  /*15b80*/  SEL R32, R6, RZ, !P0 ;  /* 0x000000ff06207207 */ /* 0x000fe20004000000 */
[----:B------:R-:W-:Y:S01]  /*15b90*/  IMAD R11, R0, R13, R15 ;  /* 0x0000000d000b7224 */ /* 0x000fe200078e020f */
[----:B------:R-:W-:Y:S01]  /*15ba0*/  SHF.R.S32.HI R13, RZ, 0x1f, R7 ;  /* 0x0000001fff0d7819 */ /* 0x000fe20000011407 */
[----:B------:R-:W-:-:S03]  /*15bb0*/  IMAD.WIDE.U32 R4, R43, UR4, R4 ;  /* 0x000000042b047c25 */ /* 0x000fc6000f8e0004 */
[----:B------:R-:W-:Y:S01]  /*15bc0*/  SHF.R.S32.HI R6, RZ, 0x1f, R11 ;  /* 0x0000001fff067819 */ /* 0x000fe2000001140b */
[----:B------:R-:W-:Y:S01]  /*15bd0*/  IMAD R8, R32, UR4, RZ ;  /* 0x0000000420087c24 */ /* 0x000fe2000f8e02ff */
[----:B------:R-:W-:-:S03]  /*15be0*/  IADD3 R4, P0, R7, R4, RZ ;  /* 0x0000000407047210 */ /* 0x000fc60007f1e0ff */
[----:B------:R-:W-:Y:S01]  /*15bf0*/  IMAD R8, R43, UR5, R8 ;  /* 0x000000052b087c24 */ /* 0x000fe2000f8e0208 */
[----:B------:R-:W-:Y:S02]  /*15c00*/  ULDC.64 UR4, c[0x0][0xb88] ;  /* 0x0002e20000047ab9 */ /* 0x000fe40000000a00 */
[----:B------:R-:W-:Y:S02]  /*15c10*/  IMAD R6, R6, UR4, RZ ;  /* 0x0000000406067c24 */ /* 0x000fe4000f8e02ff */
[----:B------:R-:W-:Y:S01]  /*15c20*/  IADD3.X R5, R13, R5, R8, P0, !PT ;  /* 0x000000050d057210 */ /* 0x000fe200007fe408 */
[----:B------:R-:W-:Y:S02]  /*15c30*/  VIADD R8, R12, 0x8 ;  /* 0x000000080c087836 */ /* 0x000fe40000000000 */
[C---:B------:R-:W-:Y:S02]  /*15c40*/  IMAD R7, R11.reuse, UR5, R6 ;  /* 0x000000050b077c24 */ /* 0x040fe4000f8e0206 */
[----:B------:R-:W-:Y:S01]  /*15c50*/  IMAD.WIDE.U32 R4, R11, UR4, R4 ;  /* 0x000000040b047c25 */ /* 0x000fe2000f8e0004 */
[----:B------:R-:W-:-:S03]  /*15c60*/  ULDC.64 UR4, c[0x0][0xb50] ;  /* 0x0002d40000047ab9 */ /* 0x000fc60000000a00 */
[----:B------:R-:W-:Y:S01]  /*15c70*/  IMAD.IADD R5, R5, 0x1, R7 ;  /* 0x0000000105057824 */ /* 0x000fe200078e0207 */
[----:B------:R-:W-:-:S04]  /*15c80*/  LEA R10, P0, R4, UR4, 0x2 ;  /* 0x00000004040a7c11 */ /* 0x000fc8000f8010ff */
[----:B------:R-:W-:Y:S01]  /*15c90*/  LEA.HI.X R11, R4, UR5, R5, 0x2, P0 ;  /* 0x00000005040b7c11 */ /* 0x000fe200080f1405 */
[----:B------:R-:W-:Y:S01]  /*15ca0*/  IMAD R5, R30, 0x40, R29 ;  /* 0x000000401e057824 */ /* 0x000fe200078e021d */
[----:B------:R-:W-:Y:S01]  /*15cb0*/  SHFL.IDX PT, R6, R10, RZ, 0x1c1f ;  /* 0x001c1fff0a067589 */ /* 0x000fe200000e0000 */
[----:B------:R-:W-:Y:S01]  /*15cc0*/  LOP3.LUT P0, RZ, R14, 0x3, RZ, 0xc0, !PT ;  /* 0x000000030eff7812 */ /* 0x000fe2000780c0ff */
[----:B------:R-:W-:Y:S01]  /*15cd0*/  ULDC.64 UR4, c[0x0][0xaa0] ;  /* 0x0002a80000047ab9 */ /* 0x000fe20000000a00 */
[----:B------:R-:W-:Y:S01]  /*15ce0*/  IMAD.WIDE R4, R5, 0x2, R24 ;  /* 0x0000000205047825 */ /* 0x000fe200078e0218 */
[----:B------:R-:W0:Y:S01]  /*15cf0*/  SHFL.IDX PT, R7, R11, RZ, 0x1c1f ;  /* 0x001c1fff0b077589 */ /* 0x000e2200000e0000 */
[-C--:B------:R-:W-:Y:S02]  /*15d00*/  ISETP.GE.OR P1, PT, R12, R45.reuse, P0 ;  /* 0x0000002d0c00720c */ /* 0x080fe40000726670 */
[----:B------:R-:W-:Y:S01]  /*15d10*/  ISETP.GE.OR P0, PT, R8, R45, P0 ;  /* 0x0000002d0800720c */ /* 0x000fe20000706670 */
[----:B------:R-:W-:Y:S01]  /*15d20*/  SHFL.IDX PT, R38, R10, 0x1, 0x1c1f ;  /* 0x003c1f000a267f89 */ /* 0x000fe200000e0000 */
[----:B------:R-:W-:-:S02]  /*15d30*/  IADD3 R13, P3, R4, 0x1800, RZ ;  /* 0x00001800040d7810 */ /* 0x000fc40007f7e0ff */
[C---:B------:R-:W-:Y:S01]  /*15d40*/  IADD3 R25, P4, R4.reuse, 0x3000, RZ ;  /* 0x0000300004197810 */ /* 0x040fe20007f9e0ff */
[----:B------:R-:W1:Y:S01]  /*15d50*/  SHFL.IDX PT, R39, R11, 0x1, 0x1c1f ;  /* 0x003c1f000b277f89 */ /* 0x000e6200000e0000 */
[----:B------:R-:W-:Y:S02]  /*15d60*/  LOP3.LUT R9, R4, 0x380, RZ, 0xc0, !PT ;  /* 0x0000038004097812 */ /* 0x000fe400078ec0ff */
[----:B------:R-:W-:Y:S02]  /*15d70*/  LOP3.LUT R12, R13, 0x380, RZ, 0xc0, !PT ;  /* 0x000003800d0c7812 */ /* 0x000fe400078ec0ff */
[----:B------:R-:W-:Y:S02]  /*15d80*/  LOP3.LUT R24, R25, 0x380, RZ, 0xc0, !PT ;  /* 0x0000038019187812 */ /* 0x000fe400078ec0ff */
[----:B------:R-:W-:Y:S02]  /*15d90*/  SHF.R.U64 R9, R9, 0x3, RZ ;  /* 0x0000000309097819 */ /* 0x000fe400000012ff */
[----:B------:R-:W-:-:S02]  /*15da0*/  SHF.R.U64 R12, R12, 0x3, RZ ;  /* 0x000000030c0c7819 */ /* 0x000fc400000012ff */
[----:B------:R-:W-:Y:S02]  /*15db0*/  SHF.R.U64 R24, R24, 0x3, RZ ;  /* 0x0000000318187819 */ /* 0x000fe400000012ff */
[----:B------:R-:W-:Y:S01]  /*15dc0*/  LOP3.LUT R8, R9, R4, RZ, 0x3c, !PT ;  /* 0x0000000409087212 */ /* 0x000fe200078e3cff */
[--C-:B------:R-:W-:Y:S01]  /*15dd0*/  IMAD.MOV.U32 R9, RZ, RZ, R5.reuse ;  /* 0x000000ffff097224 */ /* 0x100fe200078e0005 */
[----:B------:R-:W-:Y:S01]  /*15de0*/  LOP3.LUT R12, R12, R13, RZ, 0x3c, !PT ;  /* 0x0000000d0c0c7212 */ /* 0x000fe200078e3cff */
[--C-:B------:R-:W-:Y:S01]  /*15df0*/  IMAD.X R13, RZ, RZ, R5.reuse, P3 ;  /* 0x000000ffff0d7224 */ /* 0x100fe200018e0605 */
[----:B------:R-:W-:Y:S01]  /*15e00*/  LOP3.LUT R24, R24, R25, RZ, 0x3c, !PT ;  /* 0x0000001918187212 */ /* 0x000fe200078e3cff */
[----:B------:R-:W-:Y:S01]  /*15e10*/  IMAD.X R25, RZ, RZ, R5, P4 ;  /* 0x000000ffff197224 */ /* 0x000fe200020e0605 */
[----:B0-----:R-:W-:Y:S04]  /*15e20*/  @!P1 ST.E desc[UR38][R6.64], R21 ;  /* 0x0000001506009985 */ /* 0x001fe8000c101926 */
[----:B-1----:R0:W-:Y:S04]  /*15e30*/  @!P0 ST.E desc[UR38][R38.64], R20 ;  /* 0x0000001426008985 */ /* 0x0021e8000c101926 */
[----:B------:R-:W2:Y:S04]  /*15e40*/  LD.E.128 R8, desc[UR38][R8.64] ;  /* 0x0000002608087980 */ /* 0x000ea8000c101d00 */
[----:B------:R-:W3:Y:S04]  /*15e50*/  LD.E.128 R12, desc[UR38][R12.64] ;  /* 0x000000260c0c7980 */ /* 0x000ee8000c101d00 */
[----:B------:R-:W4:Y:S01]  /*15e60*/  LD.E.128 R24, desc[UR38][R24.64] ;  /* 0x0000002618187980 */ /* 0x000f22000c101d00 */
[----:B0-----:R-:W0:Y:S01]  /*15e70*/  @P2 LDC R39, c[0x0][0xbec] ;  /* 0x0002fb00ff272b82 */ /* 0x001e220000000800 */
[----:B------:R-:W-:Y:S01]  /*15e80*/  IMAD R20, R37, UR4, RZ ;  /* 0x0000000425147c24 */ /* 0x000fe2000f8e02ff */
[----:B------:R-:W-:-:S06]  /*15e90*/  IADD3 R41, P0, R4, 0x4800, RZ ;  /* 0x0000480004297810 */ /* 0x000fcc0007f1e0ff */
[----:B------:R-:W1:Y:S01]  /*15ea0*/  @P2 LDC R38, c[0x0][0xbf0] ;  /* 0x0002fc00ff262b82 */ /* 0x000e620000000800 */
[----:B------:R-:W-:Y:S01]  /*15eb0*/  IMAD R37, R31, UR5, R20 ;  /* 0x000000051f257c24 */ /* 0x000fe2000f8e0214 */
[----:B------:R-:W-:Y:S01]  /*15ec0*/  LOP3.LUT R4, R41, 0x380, RZ, 0xc0, !PT ;  /* 0x0000038029047812 */ /* 0x000fe200078ec0ff */
[----:B------:R-:W-:Y:S01]  /*15ed0*/  IMAD.WIDE.U32 R20, R31, UR4, RZ ;  /* 0x000000041f147c25 */ /* 0x000fe2000f8e00ff */
[----:B------:R-:W-:Y:S02]  /*15ee0*/  ULDC.64 UR4, c[0x0][0xae8] ;  /* 0x0002ba0000047ab9 */ /* 0x000fe40000000a00 */
[----:B------:R-:W-:Y:S01]  /*15ef0*/  SHF.R.U64 R4, R4, 0x3, RZ ;  /* 0x0000000304047819 */ /* 0x000fe200000012ff */
[----:B------:R-:W-:Y:S02]  /*15f00*/  IMAD.IADD R21, R21, 0x1, R37 ;  /* 0x0000000115157824 */ /* 0x000fe400078e0225 */
[----:B------:R-:W-:Y:S01]  /*15f10*/  IMAD R31, R40, UR4, RZ ;  /* 0x00000004281f7c24 */ /* 0x000fe2000f8e02ff */
[----:B------:R-:W-:Y:S01]  /*15f20*/  LOP3.LUT R4, R4, R41, RZ, 0x3c, !PT ;  /* 0x0000002904047212 */ /* 0x000fe200078e3cff */
[----:B------:R-:W-:-:S02]  /*15f30*/  IMAD.IADD R36, R44, 0x1, R3 ;  /* 0x000000012c247824 */ /* 0x000fc400078e0203 */
[C---:B------:R-:W-:Y:S02]  /*15f40*/  IMAD R3, R42.reuse, UR5, R31 ;  /* 0x000000052a037c24 */ /* 0x040fe4000f8e021f */
[----:B------:R-:W-:Y:S01]  /*15f50*/  IMAD.WIDE.U32 R20, R42, UR4, R20 ;  /* 0x000000042a147c25 */ /* 0x000fe2000f8e0014 */
[----:B------:R-:W-:-:S03]  /*15f60*/  ULDC.64 UR4, c[0x0][0xaf0] ;  /* 0x0002bc0000047ab9 */ /* 0x000fc60000000a00 */
[----:B0-----:R-:W-:-:S04]  /*15f70*/  @P2 IMAD.HI.U32 R31, R36, R39, RZ ;  /* 0x00000027241f2227 */ /* 0x001fc800078e00ff */
[----:B------:R-:W-:Y:S02]  /*15f80*/  IMAD.IADD R21, R21, 0x1, R3 ;  /* 0x0000000115157824 */ /* 0x000fe400078e0203 */
[----:B------:R-:W-:Y:S01]  /*15f90*/  IMAD.MOV.U32 R3, RZ, RZ, R36 ;  /* 0x000000ffff037224 */ /* 0x000fe200078e0024 */
[----:B-1----:R-:W-:Y:S01]  /*15fa0*/  @P2 SHF.R.U32.HI R3, RZ, R38, R31 ;  /* 0x00000026ff032219 */ /* 0x002fe2000001161f */
[----:B------:R-:W-:Y:S02]  /*15fb0*/  IMAD R32, R32, UR4, RZ ;  /* 0x0000000420207c24 */ /* 0x000fe4000f8e02ff */
[----:B------:R-:W-:Y:S01]  /*15fc0*/  IMAD.X R5, RZ, RZ, R5, P0 ;  /* 0x000000ffff057224 */ /* 0x000fe200000e0605 */
[----:B------:R-:W-:Y:S01]  /*15fd0*/  SHF.R.S32.HI R31, RZ, 0x1f, R3 ;  /* 0x0000001fff1f7819 */ /* 0x000fe20000011403 */
[C---:B------:R-:W-:Y:S02]  /*15fe0*/  IMAD R37, R43.reuse, UR5, R32 ;  /* 0x000000052b257c24 */ /* 0x040fe4000f8e0220 */
[----:B------:R-:W-:Y:S01]  /*15ff0*/  IMAD.WIDE.U32 R20, R43, UR4, R20 ;  /* 0x000000042b147c25 */ /* 0x000fe2000f8e0014 */
[----:B------:R-:W-:Y:S01]  /*16000*/  ULDC.64 UR4, c[0x0][0xae0] ;  /* 0x0002b80000047ab9 */ /* 0x000fe20000000a00 */
[----:B------:R-:W5:Y:S02]  /*16010*/  LD.E.128 R4, desc[UR38][R4.64] ;  /* 0x0000002604047980 */ /* 0x000f64000c101d00 */
[----:B------:R-:W-:-:S02]  /*16020*/  IMAD.MOV R39, RZ, RZ, -R3 ;  /* 0x000000ffff277224 */ /* 0x000fc400078e0a03 */
[----:B------:R-:W-:Y:S01]  /*16030*/  IMAD R32, R31, UR4, RZ ;  /* 0x000000041f207c24 */ /* 0x000fe2000f8e02ff */
[----:B------:R-:W-:Y:S01]  /*16040*/  @!PT LDS RZ, [RZ] ;  /* 0x00000000fffff984 */ /* 0x000fe20000000800 */
[----:B------:R-:W-:Y:S01]  /*16050*/  @!PT LDS RZ, [RZ] ;  /* 0x00000000fffff984 */ /* 0x000fe20000000800 */
[----:B------:R-:W-:Y:S01]  /*16060*/  @!PT LDS RZ, [RZ] ;  /* 0x00000000fffff984 */ /* 0x000fe20000000800 */
[----:B------:R-:W-:Y:S01]  /*16070*/  @!PT LDS RZ, [RZ] ;  /* 0x00000000fffff984 */ /* 0x000fe20000000800 */
[----:B------:R0:W-:Y:S06]  /*16080*/  MEMBAR.ALL.CTA ;  /* 0x0000000000007992 */ /* 0x0001ec0000008000 */
[----:B0-----:R-:W0:Y:S01]  /*16090*/  FENCE.VIEW.ASYNC.S ;  /* 0x00000000000073c6 */ /* 0x001e220000000000 */
[----:B------:R-:W-:Y:S02]  /*160a0*/  IMAD R31, R0, R39, R36 ;  /* 0x00000027001f7224 */ /* 0x000fe400078e0224 */
[----:B------:R-:W-:-:S02]  /*160b0*/  IMAD.IADD R21, R21, 0x1, R37 ;  /* 0x0000000115157824 */ /* 0x000fc400078e0225 */
        /* <DEDUP_REMOVED lines=9> */
[----:B------:R-:W-:Y:S01]  /*16150*/  IMAD.IADD R40, R30, 0x1, R44 ;  /* 0x000000011e287824 */ /* 0x000fe200078e022c */
[----:B------:R-:W-:Y:S01]  /*16160*/  LEA R32, P0, R20, UR4, 0x1 ;  /* 0x0000000414207c11 */ /* 0x000fe2000f8008ff */
[----:B------:R-:W-:Y:S01]  /*16170*/  IMAD.IADD R3, R21, 0x1, R3 ;  /* 0x0000000115037824 */ /* 0x000fe200078e0203 */
[----:B------:R-:W-:Y:S01]  /*16180*/  ULDC UR4, c[0x0][0xac8] ;  /* 0x0002b20000047ab9 */ /* 0x000fe20000000800 */
[----:B------:R-:W-:Y:S02]  /*16190*/  VIADD R0, R40, 0x30 ;  /* 0x0000003028007836 */ /* 0x000fe40000000000 */
[----:B0-----:R-:W0:Y:S01]  /*161a0*/  SHFL.IDX PT, R36, R32, 0x1, 0x181f ;  /* 0x00381f0020247f89 */ /* 0x001e2200000e0000 */
[----:B------:R-:W-:Y:S01]  /*161b0*/  LEA.HI.X R38, R20, UR5, R3, 0x1, P0 ;  /* 0x0000000514267c11 */ /* 0x000fe200080f0c03 */
[C---:B------:R-:W-:Y:S01]  /*161c0*/  VIADD R3, R40.reuse, 0x60 ;  /* 0x0000006028037836 */ /* 0x040fe20000000000 */
[----:B------:R-:W-:Y:S01]  /*161d0*/  ISETP.GE.AND P0, PT, R29, UR4, PT ;  /* 0x000000041d007c0c */ /* 0x000fe2000bf06270 */
[----:B------:R-:W1:Y:S03]  /*161e0*/  SHFL.IDX PT, R20, R32, RZ, 0x181f ;  /* 0x00181fff20147589 */ /* 0x000e6600000e0000 */
[-C--:B------:R-:W-:Y:S01]  /*161f0*/  ISETP.GE.OR P3, PT, R40, R45.reuse, P0 ;  /* 0x0000002d2800720c */ /* 0x080fe20000766670 */
[----:B------:R-:W1:Y:S01]  /*16200*/  SHFL.IDX PT, R21, R38, RZ, 0x181f ;  /* 0x00181fff26157589 */ /* 0x000e6200000e0000 */
[-C--:B------:R-:W-:Y:S01]  /*16210*/  ISETP.GE.OR P2, PT, R0, R45.reuse, P0 ;  /* 0x0000002d0000720c */ /* 0x080fe20000746670 */
[----:B------:R-:W-:Y:S01]  /*16220*/  VIADD R0, R2, 0x16820 ;  /* 0x0001682002007836 */ /* 0x000fe20000000000 */
[----:B------:R-:W-:Y:S01]  /*16230*/  ISETP.GE.OR P1, PT, R3, R45, P0 ;  /* 0x0000002d0300720c */ /* 0x000fe20000726670 */
[----:B------:R-:W1:Y:S03]  /*16240*/  SHFL.IDX PT, R42, R32, 0x2, 0x181f ;  /* 0x00581f00202a7f89 */ /* 0x000e6600000e0000 */
[----:B------:R-:W-:Y:S01]  /*16250*/  PRMT R0, RZ, 0x654, R0 ;  /* 0x00000654ff007816 */ /* 0x000fe20000000000 */
[----:B------:R-:W1:Y:S03]  /*16260*/  SHFL.IDX PT, R31, R38, 0x1, 0x181f ;  /* 0x00381f00261f7f89 */ /* 0x000e6600000e0000 */
[----:B------:R1:W-:Y:S01]  /*16270*/  SYNCS.ARRIVE.TRANS64.RED.A1T0 RZ, [R0+URZ], RZ ;  /* 0x000000ff00ff79a7 */ /* 0x0003e2000810043f */
[----:B------:R-:W1:Y:S02]  /*16280*/  SHFL.IDX PT, R37, R38, 0x2, 0x181f ;  /* 0x00581f0026257f89 */ /* 0x000e6400000e0000 */
[----:B0-----:R-:W-:-:S02]  /*16290*/  @!P2 LEA R30, P4, R29, R36, 0x1 ;  /* 0x000000241d1ea211 */ /* 0x001fc400078808ff */
[----:B------:R-:W0:Y:S01]  /*162a0*/  SHFL.IDX PT, R32, R32, 0x3, 0x181f ;  /* 0x00781f0020207f89 */ /* 0x000e2200000e0000 */
[----:B-1----:R-:W-:Y:S01]  /*162b0*/  VIADD R0, R40, 0x90 ;  /* 0x0000009028007836 */ /* 0x002fe20000000000 */
[C---:B------:R-:W-:Y:S02]  /*162c0*/  @!P3 LEA R20, P5, R29.reuse, R20, 0x1 ;  /* 0x000000141d14b211 */ /* 0x040fe400078a08ff */
[----:B------:R-:W1:Y:S02]  /*162d0*/  SHFL.IDX PT, R38, R38, 0x3, 0x181f ;  /* 0x00781f0026267f89 */ /* 0x000e6400000e0000 */
[C---:B------:R-:W-:Y:S02]  /*162e0*/  @!P3 LEA.HI.X R21, R29.reuse, R21, R28, 0x1, P5 ;  /* 0x000000151d15b211 */ /* 0x040fe400028f0c1c */
[----:B------:R-:W-:Y:S02]  /*162f0*/  ISETP.GE.OR P0, PT, R0, R45, P0 ;  /* 0x0000002d0000720c */ /* 0x000fe40000706670 */
[----:B------:R-:W-:-:S02]  /*16300*/  @!P1 LEA R36, P5, R29, R42, 0x1 ;  /* 0x0000002a1d249211 */ /* 0x000fc400078a08ff */
        /* <DEDUP_REMOVED lines=10> */
.L_x_1507:
[----:B------:R-:W2:Y:S01]  /*163b0*/  LDL R10, [R1+0x44] ;  /* 0x00004400010a7983 */ /* 0x000ea20000100800 */
[----:B------:R-:W-:Y:S01]  /*163c0*/  ULDC.64 UR4, c[0x0][0xc00] ;  /* 0x0003000000047ab9 */ /* 0x000fe20000000a00 */
[----:B------:R-:W2:Y:S01]  /*163d0*/  LDC.64 R4, c[0x0][0xc00] ;  /* 0x00030000ff047b82 */ /* 0x000ea20000000a00 */
[----:B------:R-:W-:Y:S01]  /*163e0*/  ISETP.NE.U32.AND P0, PT, RZ, UR4, PT ;  /* 0x00000004ff007c0c */ /* 0x000fe2000bf05070 */
[----:B------:R-:W-:-:S03]  /*163f0*/  IMAD.MOV.U32 R0, RZ, RZ, RZ ;  /* 0x000000ffff007224 */ /* 0x000fc600078e00ff */
[----:B------:R-:W-:Y:S01]  /*16400*/  ISETP.NE.AND.EX P0, PT, RZ, UR5, PT, P0 ;  /* 0x00000005ff007c0c */ /* 0x000fe2000bf05300 */
[----:B------:R-:W-:Y:S02]  /*16410*/  ULDC.64 UR4, c[0x0][0xc08] ;  /* 0x0003020000047ab9 */ /* 0x000fe40000000a00 */
[----:B------:R-:W-:Y:S01]  /*16420*/  ISETP.NE.U32.AND P1, PT, RZ, UR4, PT ;  /* 0x00000004ff007c0c */ /* 0x000fe2000bf25070 */
[----:B------:R-:W0:Y:S03]  /*16430*/  LDC R27, c[0x0][0xbe8] ;  /* 0x0002fa00ff1b7b82 */ /* 0x000e260000000800 */
[----:B------:R-:W-:-:S13]  /*16440*/  ISETP.NE.AND.EX P1, PT, RZ, UR5, PT, P1 ;  /* 0x00000005ff007c0c */ /* 0x000fda000bf25310 */
[----:B------:R-:W3:Y:S01]  /*16450*/  @P1 LDC.64 R6, c[0x0][0xc08] ;  /* 0x00030200ff061b82 */ /* 0x000ee20000000a00 */
[----:B------:R-:W-:Y:S02]  /*16460*/  ULDC UR4, c[0x0][0xa88] ;  /* 0x0002a20000047ab9 */ /* 0x000fe40000000800 */
[----:B------:R-:W-:Y:S02]  /*16470*/  IMAD.U32 R8, RZ, RZ, UR4 ;  /* 0x00000004ff087e24 */ /* 0x000fe4000f8e00ff */
[----:B--2---:R-:W-:-:S04]  /*16480*/  IMAD.WIDE R4, R10, 0x4, R4 ;  /* 0x000000040a047825 */ /* 0x004fc800078e0204 */
[----:B---3--:R-:W-:Y:S01]  /*16490*/  @P1 IMAD.WIDE R6, R10, 0x4, R6 ;  /* 0x000000040a061825 */ /* 0x008fe200078e0206 */
[----:B------:R2:W5:Y:S04]  /*164a0*/  @P0 LDG.E R0, desc[UR38][R4.64] ;  /* 0x0000002604000981 */ /* 0x000568000c1e1900 */
[----:B------:R2:W5:Y:S01]  /*164b0*/  @P1 LDG.E R8, desc[UR38][R6.64] ;  /* 0x0000002606081981 */ /* 0x000562000c1e1900 */
[----:B0-----:R-:W-:Y:S02]  /*164c0*/  ISETP.NE.AND P2, PT, R27, 0x1, PT ;  /* 0x000000011b00780c */ /* 0x001fe40003f45270 */
[----:B------:R-:W-:Y:S02]  /*164d0*/  ISETP.GE.AND P3, PT, R44, 0xc0, PT ;  /* 0x000000c02c00780c */ /* 0x000fe40003f66270 */
[----:B------:R-:W-:-:S09]  /*164e0*/  SHF.R.S32.HI R9, RZ, 0x1f, R10 ;  /* 0x0000001fff097819 */ /* 0x000fd2000001140a */
[----:B------:R-:W0:Y:S01]  /*164f0*/  @P2 LDC R31, c[0x0][0xbec] ;  /* 0x0002fb00ff1f2b82 */ /* 0x000e220000000800 */
[----:B--2---:R-:W-:Y:S05]  /*16500*/  @P1 BRA `(.L_x_1510) ;  /* 0x0000000000101947 */ /* 0x004fea0003800000 */
[----:B------:R-:W-:Y:S05]  /*16510*/  @!P0 BRA `(.L_x_1510) ;  /* 0x00000000000c8947 */ /* 0x000fea0003800000 */
[----:B------:R-:W2:Y:S04]  /*16520*/  LDG.E R7, desc[UR38][R4.64] ;  /* 0x0000002604077981 */ /* 0x000ea8000c1e1900 */
[----:B-----5:R-:W2:Y:S02]  /*16530*/  LDG.E R8, desc[UR38][R4.64+0x4] ;  /* 0x0000042604087981 */ /* 0x020ea4000c1e1900 */
[----:B--2---:R-:W-:-:S07]  /*16540*/  IMAD.IADD R8, R8, 0x1, -R7 ;  /* 0x0000000108087824 */ /* 0x004fce00078e0a07 */
.L_x_1510:
[----:B------:R-:W2:Y:S04]  /*16550*/  LDL R20, [R1+0x40] ;  /* 0x0000400001147983 */ /* 0x000ea80000100800 */
[----:B------:R3:W5:Y:S01]  /*16560*/  LDL R26, [R1+0x18] ;  /* 0x00001800011a7983 */ /* 0x0007620000100800 */
[----:B------:R-:W-:Y:S01]  /*16570*/  BSSY B1, `(.L_x_1511) ;  /* 0x000002d000017945 */ /* 0x000fe20003800000 */
[----:B------:R-:W-:Y:S02]  /*16580*/  SEL R15, R10, RZ, !P0 ;  /* 0x000000ff0a0f7207 */ /* 0x000fe40004000000 */
[----:B------:R-:W-:Y:S02]  /*16590*/  SEL R14, R9, RZ, !P0 ;  /* 0x000000ff090e7207 */ /* 0x000fe40004000000 */
[----:B-----5:R-:W-:-:S02]  /*165a0*/  SHF.R.S32.HI R13, RZ, 0x1f, R0 ;  /* 0x0000001fff0d7819 */ /* 0x020fc40000011400 */
[----:B--2---:R-:W-:Y:S01]  /*165b0*/  SHF.R.S32.HI R12, RZ, 0x1f, R20 ;  /* 0x0000001fff0c7819 */ /* 0x004fe20000011414 */
[----:B---3--:R-:W-:Y:S06]  /*165c0*/  @P3 BRA `(.L_x_1512) ;  /* 0x00000000009c3947 */ /* 0x008fec0003800000 */
[----:B------:R-:W2:Y:S01]  /*165d0*/  S2R R5, SR_TID.X ;  /* 0x0000000000057919 */ /* 0x000ea20000002100 */
[----:B------:R-:W3:Y:S02]  /*165e0*/  LDC R11, c[0x0][0xbe8] ;  /* 0x0002fa00ff0b7b82 */ /* 0x000ee40000000800 */
[----:B---3--:R-:W-:Y:S01]  /*165f0*/  IMAD R4, R8, R11, RZ ;  /* 0x0000000b08047224 */ /* 0x008fe200078e02ff */
[----:B--2---:R-:W-:-:S04]  /*16600*/  IADD3 R10, R26, -0x80, R5 ;  /* 0xffffff801a0a7810 */ /* 0x004fc80007ffe005 */
[----:B------:R-:W-:-:S13]  /*16610*/  ISETP.GE.AND P0, PT, R10, R4, PT ;  /* 0x000000040a00720c */ /* 0x000fda0003f06270 */
[----:B------:R-:W-:Y:S05]  /*16620*/  @P0 BRA `(.L_x_1512) ;  /* 0x0000000000840947 */ /* 0x000fea0003800000 */
[----:B------:R-:W-:Y:S01]  /*16630*/  ISETP.NE.AND P0, PT, R11, 0x1, PT ;  /* 0x000000010b00780c */ /* 0x000fe20003f05270 */
[----:B------:R-:W-:Y:S01]  /*16640*/  ULDC.64 UR4, c[0x0][0xb90] ;  /* 0x0002e40000047ab9 */ /* 0x000fe20000000a00 */
[----:B------:R-:W-:Y:S02]  /*16650*/  IMAD.MOV.U32 R4, RZ, RZ, R0 ;  /* 0x000000ffff047224 */ /* 0x000fe400078e0000 */
[----:B------:R-:W-:Y:S02]  /*16660*/  IMAD R9, R12, UR4, RZ ;  /* 0x000000040c097c24 */ /* 0x000fe4000f8e02ff */
[----:B------:R-:W-:Y:S02]  /*16670*/  IMAD.MOV.U32 R5, RZ, RZ, R13 ;  /* 0x000000ffff057224 */ /* 0x000fe400078e000d */
[----:B------:R-:W-:Y:S02]  /*16680*/  IMAD.MOV.U32 R7, RZ, RZ, R10 ;  /* 0x000000ffff077224 */ /* 0x000fe400078e000a */
[----:B------:R-:W-:-:S03]  /*16690*/  IMAD.WIDE.U32 R4, R20, UR4, R4 ;  /* 0x0000000414047c25 */ /* 0x000fc6000f8e0004 */
[----:B------:R-:W2:Y:S01]  /*166a0*/  @P0 LDC R21, c[0x0][0xbec] ;  /* 0x0002fb00ff150b82 */ /* 0x000ea20000000800 */
[----:B------:R-:W-:Y:S01]  /*166b0*/  IMAD R9, R20, UR5, R9 ;  /* 0x0000000514097c24 */ /* 0x000fe2000f8e0209 */
[----:B------:R-:W-:-:S03]  /*166c0*/  ULDC.64 UR4, c[0x0][0xb98] ;  /* 0x0002e60000047ab9 */ /* 0x000fc60000000a00 */
[----:B------:R-:W-:-:S03]  /*166d0*/  IMAD.IADD R5, R5, 0x1, R9 ;  /* 0x0000000105057824 */ /* 0x000fc600078e0209 */
[----:B------:R-:W3:Y:S01]  /*166e0*/  @P0 LDC R25, c[0x0][0xbf0] ;  /* 0x0002fc00ff190b82 */ /* 0x000ee20000000800 */
[----:B------:R-:W-:-:S04]  /*166f0*/  IMAD.WIDE.U32 R4, R15, UR4, R4 ;  /* 0x000000040f047c25 */ /* 0x000fc8000f8e0004 */
[----:B--2---:R-:W-:-:S05]  /*16700*/  @P0 IMAD.HI.U32 R6, R10, R21, RZ ;  /* 0x000000150a060227 */ /* 0x004fca00078e00ff */
[----:B---3--:R-:W-:Y:S01]  /*16710*/  @P0 SHF.R.U32.HI R7, RZ, R25, R6 ;  /* 0x00000019ff070219 */ /* 0x008fe20000011606 */
        /* <DEDUP_REMOVED lines=18> */
.L_x_1512:
[----:B------:R-:W-:Y:S05]  /*16840*/  BSYNC B1 ;  /* 0x0000000000017941 */ /* 0x000fea0003800000 */
.L_x_1511:
[----:B------:R-:W3:Y:S01]  /*16850*/  @P2 LDC R9, c[0x0][0xbf0] ;  /* 0x0002fc00ff092b82 */ /* 0x000ee20000000800 */
[----:B------:R-:W-:Y:S01]  /*16860*/  ULDC.64 UR4, c[0x0][0xaa0] ;  /* 0x0002a80000047ab9 */ /* 0x000fe20000000a00 */
[----:B------:R-:W-:Y:S01]  /*16870*/  IMAD R3, R3, 0x30, R30 ;  /* 0x0000003003037824 */ /* 0x000fe200078e021e */
[----:B------:R-:W-:Y:S01]  /*16880*/  ULDC.64 UR6, c[0x0][0xa80] ;  /* 0x0002a00000067ab9 */ /* 0x000fe20000000a00 */
[----:B--2---:R-:W-:Y:S02]  /*16890*/  IMAD R5, R13, UR4, RZ ;  /* 0x000000040d057c24 */ /* 0x004fe4000f8e02ff */
[----:B------:R-:W-:Y:S02]  /*168a0*/  IMAD.IADD R10, R26, 0x1, R3 ;  /* 0x000000011a0a7824 */ /* 0x000fe400078e0203 */
        /* <DEDUP_REMOVED lines=8> */
[----:B---3--:R-:W-:Y:S01]  /*16930*/  @P2 SHF.R.U32.HI R3, RZ, R9, R0 ;  /* 0x00000009ff032219 */ /* 0x008fe20000011600 */
        /* <DEDUP_REMOVED lines=29> */
[----:B------:R-:W-:Y:S01]  /*16b10*/  IMAD.IADD R24, R30, 0x1, R26 ;  /* 0x000000011e187824 */ /* 0x000fe200078e021a */
[----:B------:R-:W2:Y:S03]  /*16b20*/  SHFL.IDX PT, R0, R20, RZ, 0x181f ;  /* 0x00181fff14007589 */ /* 0x000ea600000e0000 */
[C---:B------:R-:W-:Y:S01]  /*16b30*/  VIADD R8, R24.reuse, 0x30 ;  /* 0x0000003018087836 */ /* 0x040fe20000000000 */
[----:B------:R-:W3:Y:S01]  /*16b40*/  SHFL.IDX PT, R5, R7, 0x1, 0x181f ;  /* 0x00381f0007057f89 */ /* 0x000ee200000e0000 */
[C---:B------:R-:W-:Y:S01]  /*16b50*/  ISETP.GE.OR P2, PT, R24.reuse, R21, P0 ;  /* 0x000000151800720c */ /* 0x040fe20000746670 */
[----:B------:R-:W-:-:S02]  /*16b60*/  VIADD R10, R24, 0x60 ;  /* 0x00000060180a7836 */ /* 0x000fc40000000000 */
[----:B------:R-:W4:Y:S01]  /*16b70*/  SHFL.IDX PT, R14, R7, 0x2, 0x181f ;  /* 0x00581f00070e7f89 */ /* 0x000f2200000e0000 */
[-C--:B------:R-:W-:Y:S02]  /*16b80*/  ISETP.GE.OR P3, PT, R8, R21.reuse, P0 ;  /* 0x000000150800720c */ /* 0x080fe40000766670 */
[----:B------:R-:W-:Y:S01]  /*16b90*/  ISETP.GE.OR P4, PT, R10, R21, P0 ;  /* 0x000000150a00720c */ /* 0x000fe20000786670 */
[----:B------:R-:W5:Y:S04]  /*16ba0*/  SHFL.IDX PT, R4, R20, 0x1, 0x181f ;  /* 0x00381f0014047f89 */ /* 0x000f6800000e0000 */
[----:B------:R-:W1:Y:S02]  /*16bb0*/  SHFL.IDX PT, R6, R20, 0x2, 0x181f ;  /* 0x00581f0014067f89 */ /* 0x000e6400000e0000 */
[----:B0-----:R-:W-:-:S04]  /*16bc0*/  @!P2 LEA R10, P5, R29, R3, 0x1 ;  /* 0x000000031d0aa211 */ /* 0x001fc800078a08ff */
[C---:B--2---:R-:W-:Y:S02]  /*16bd0*/  @!P2 LEA.HI.X R3, R29.reuse, R0, R28, 0x1, P5 ;  /* 0x000000001d03a211 */ /* 0x044fe400028f0c1c */
[----:B------:R0:W2:Y:S01]  /*16be0*/  SHFL.IDX PT, R0, R20, 0x3, 0x181f ;  /* 0x00781f0014007f89 */ /* 0x0000a200000e0000 */
[C---:B---3--:R-:W-:Y:S02]  /*16bf0*/  @!P3 LEA R8, P1, R29.reuse, R5, 0x1 ;  /* 0x000000051d08b211 */ /* 0x048fe400078208ff */
[----:B------:R-:W-:Y:S01]  /*16c00*/  @!P2 IMAD.MOV.U32 R11, RZ, RZ, R3 ;  /* 0x000000ffff0ba224 */ /* 0x000fe200078e0003 */
[----:B----4-:R-:W-:-:S04]  /*16c10*/  @!P4 LEA R25, P5, R29, R14, 0x1 ;  /* 0x0000000e1d19c211 */ /* 0x010fc800078a08ff */
[----:B------:R0:W-:Y:S01]  /*16c20*/  @!P2 ST.E.128 desc[UR38][R10.64], RZ ;  /* 0x000000ff0a00a985 */ /* 0x0001e2000c101d26 */
[C-C-:B-----5:R-:W-:Y:S01]  /*16c30*/  @!P3 LEA.HI.X R9, R29.reuse, R4, R28.reuse, 0x1, P1 ;  /* 0x000000041d09b211 */ /* 0x160fe200008f0c1c */
[----:B------:R-:W-:Y:S02]  /*16c40*/  @!P4 IMAD.MOV.U32 R4, RZ, RZ, R25 ;  /* 0x000000ffff04c224 */ /* 0x000fe400078e0019 */
[----:B------:R0:W3:Y:S01]  /*16c50*/  SHFL.IDX PT, R14, R7, 0x3, 0x181f ;  /* 0x00781f00070e7f89 */ /* 0x0000e200000e0000 */
[----:B-1----:R-:W-:-:S03]  /*16c60*/  @!P4 LEA.HI.X R5, R29, R6, R28, 0x1, P5 ;  /* 0x000000061d05c211 */ /* 0x002fc600028f0c1c */
[----:B------:R0:W-:Y:S04]  /*16c70*/  @!P3 ST.E.128 desc[UR38][R8.64], RZ ;  /* 0x000000ff0800b985 */ /* 0x0001e8000c101d26 */
[----:B------:R0:W-:Y:S02]  /*16c80*/  @!P4 ST.E.128 desc[UR38][R4.64], RZ ;  /* 0x000000ff0400c985 */ /* 0x0001e4000c101d26 */
.L_x_1712:
[----:B------:R-:W-:-:S05]  /*16c90*/  VIADD R24, R24, 0x90 ;  /* 0x0000009018187836 */ /* 0x000fca0000000000 */
[----:B------:R-:W-:-:S13]  /*16ca0*/  ISETP.GE.OR P0, PT, R24, R21, P0 ;  /* 0x000000151800720c */ /* 0x000fda0000706670 */
[----:B---3--:R-:W-:-:S04]  /*16cb0*/  @!P0 LEA R14, P1, R29, R14, 0x1 ;  /* 0x0000000e1d0e8211 */ /* 0x008fc800078208ff */
[----:B--2---:R-:W-:-:S05]  /*16cc0*/  @!P0 LEA.HI.X R15, R29, R0, R28, 0x1, P1 ;  /* 0x000000001d0f8211 */ /* 0x004fca00008f0c1c */
[----:B------:R1:W-:Y:S04]  /*16cd0*/  @!P0 ST.E.128 desc[UR38][R14.64], RZ ;  /* 0x000000ff0e008985 */ /* 0x0003e8000c101d26 */
.L_x_1509:
[----:B------:R-:W-:Y:S05]  /*16ce0*/  BSYNC B0 ;  /* 0x0000000000007941 */ /* 0x000fea0003800000 */
.L_x_1506:
[----:B------:R-:W-:Y:S02]  /*16cf0*/  ULDC UR4, c[0x0][0xc3c] ;  /* 0x00030f0000047ab9 */ /* 0x000fe40000000800 */
[----:B------:R-:W-:-:S13]  /*16d00*/  ISETP.GE.AND P0, PT, R35, UR4, PT ;  /* 0x0000000423007c0c */ /* 0x000fda000bf06270 */
[----:B------:R-:W-:Y:S05]  /*16d10*/  @!P0 BRA `(.L_x_1514) ;  /* 0xfffffea000b88947 */ /* 0x000fea000383ffff */
[----:B------:R-:W-:Y:S05]  /*16d20*/  BRA `(.L_x_1322) ;  /* 0x0000006c00447947 */ /* 0x000fea0003800000 */
.L_x_1320:
        /* <DEDUP_REMOVED lines=18> */
.L_x_1515:
        /* <DEDUP_REMOVED lines=42> */
.L_x_1521:
        /* <DEDUP_REMOVED lines=12> */
.L_x_1520:
[----:B------:R-:W-:Y:S05]  /*171b0*/  BSYNC B0 ;  /* 0x0000000000007941 */ /* 0x000fea0003800000 */
.L_x_1519:
        /* <DEDUP_REMOVED lines=21> */
.L_x_1517:
        /* <DEDUP_REMOVED lines=21> */
.L_x_1522:
        /* <DEDUP_REMOVED lines=58> */
.L_x_1518:
[----:B------:R-:W-:Y:S02]  /*17800*/  IMAD.MOV.U32 R17, RZ, RZ, RZ ;  /* 0x000000ffff117224 */ /* 0x000fe400078e00ff */
[----:B------:R-:W-:Y:S02]  /*17810*/  IMAD.U32 R16, RZ, RZ, UR6 ;  /* 0x00000006ff107e24 */ /* 0x000fe4000f8e00ff */
[----:B------:R-:W-:-:S07]  /*17820*/  IMAD.MOV.U32 R18, RZ, RZ, RZ ;  /* 0x000000ffff127224 */ /* 0x000fce00078e00ff */
.L_x_1523:
[----:B------:R-:W-:-:S13]  /*17830*/  ISETP.NE.AND P0, PT, R5, RZ, PT ;  /* 0x000000ff0500720c */ /* 0x000fda0003f05270 */
[----:B------:R-:W0:Y:S01]  /*17840*/  @!P0 S2R R3, SR_CgaCtaId ;  /* 0x0000000000038919 */ /* 0x000e220000008800 */
[----:B------:R-:W-:-:S04]  /*17850*/  @!P0 MOV R0, 0x400 ;  /* 0x0000040000008802 */ /* 0x000fc80000000f00 */
[----:B0-----:R-:W-:-:S05]  /*17860*/  @!P0 LEA R0, R3, R0, 0x18 ;  /* 0x0000000003008211 */ /* 0x001fca00078ec0ff */
[----:B------:R2:W-:Y:S01]  /*17870*/  @!P0 STS.128 [R0+0x168d0], R16 ;  /* 0x0168d01000008388 */ /* 0x0005e20000000c00 */
[----:B------:R-:W-:Y:S06]  /*17880*/  BAR.ARV 0x5, 0x200 ;  /* 0x0148000000007b1d */ /* 0x000fec0000002000 */
.L_x_1516:
[----:B------:R3:W-:Y:S01]  /*17890*/  STL [R1+0x24], RZ ;  /* 0x000024ff01007387 */ /* 0x0007e20000100800 */
[----:B------:R-:W-:Y:S01]  /*178a0*/  ULDC UR4, c[0x0][0xc3c] ;  /* 0x00030f0000047ab9 */ /* 0x000fe20000000800 */
[----:B------:R-:W-:Y:S01]  /*178b0*/  IMAD.MOV.U32 R26, RZ, RZ, 0x1 ;  /* 0x00000001ff1a7424 */ /* 0x000fe200078e00ff */
[----:B-1----:R-:W-:Y:S01]  /*178c0*/  ISETP.GE.AND P0, PT, R19, UR4, PT ;  /* 0x0000000413007c0c */ /* 0x002fe2000bf06270 */
[----:B------:R-:W-:-:S12]  /*178d0*/  IMAD.MOV.U32 R23, RZ, RZ, RZ ;  /* 0x000000ffff177224 */ /* 0x000fd800078e00ff */
[----:B---3--:R-:W-:Y:S05]  /*178e0*/  @P0 BRA `(.L_x_1524) ;  /* 0x0000005c00780947 */ /* 0x008fea0003800000 */
[----:B------:R-:W1:Y:S01]  /*178f0*/  S2R R5, SR_TID.X ;  /* 0x0000000000057919 */ /* 0x000e620000002100 */
[----:B------:R-:W3:Y:S01]  /*17900*/  S2UR UR5, SR_CgaCtaId ;  /* 0x00000000000579c3 */ /* 0x000ee20000008800 */
[----:B------:R-:W-:Y:S01]  /*17910*/  UMOV UR4, 0x400 ;  /* 0x0000040000047882 */ /* 0x000fe20000000000 */
[----:B------:R-:W-:Y:S01]  /*17920*/  BSSY B8, `(.L_x_1524) ;  /* 0x00005da000087945 */ /* 0x000fe20003800000 */
[----:B------:R4:W-:Y:S01]  /*17930*/  STL [R1+0x24], RZ ;  /* 0x000024ff01007387 */ /* 0x0009e20000100800 */
[----:B------:R-:W-:Y:S01]  /*17940*/  IMAD.MOV.U32 R29, RZ, RZ, 0x1 ;  /* 0x00000001ff1d7424 */ /* 0x000fe200078e00ff */
[----:B------:R-:W-:Y:S01]  /*17950*/  ULDC.64 UR40, c[0x0][0x198] ;  /* 0x0000660000287ab9 */ /* 0x000fe20000000a00 */
[----:B------:R-:W-:Y:S01]  /*17960*/  IMAD.MOV.U32 R27, RZ, RZ, RZ ;  /* 0x000000ffff1b7224 */ /* 0x000fe200078e00ff */
[----:B------:R-:W-:Y:S01]  /*17970*/  ULDC UR37, c[0x0][0xc] ;  /* 0x0000030000257ab9 */ /* 0x000fe20000000800 */
[----:B------:R-:W-:Y:S02]  /*17980*/  IMAD.MOV.U32 R23, RZ, RZ, RZ ;  /* 0x000000ffff177224 */ /* 0x000fe400078e00ff */
[----:B------:R-:W-:Y:S01]  /*17990*/  IMAD.MOV.U32 R26, RZ, RZ, 0x1 ;  /* 0x00000001ff1a7424 */ /* 0x000fe200078e00ff */
[----:B---3--:R-:W-:-:S06]  /*179a0*/  ULEA UR4, UR5, UR4, 0x18 ;  /* 0x0000000405047291 */ /* 0x008fcc000f8ec03f */
[----:B------:R-:W-:Y:S01]  /*179b0*/  IMAD.U32 R22, RZ, RZ, UR4 ;  /* 0x00000004ff167e24 */ /* 0x000fe2000f8e00ff */
[C---:B-1----:R-:W-:Y:S01]  /*179c0*/  LOP3.LUT R4, R5.reuse, 0x7f, RZ, 0xc0, !PT ;  /* 0x0000007f05047812 */ /* 0x042fe200078ec0ff */
[----:B--2---:R-:W-:-:S04]  /*179d0*/  IMAD.SHL.U32 R0, R5, 0x8, RZ ;  /* 0x0000000805007824 */ /* 0x004fc800078e00ff */
[----:B------:R-:W-:Y:S01]  /*179e0*/  IMAD.SHL.U32 R3, R4, 0x8, RZ ;  /* 0x0000000804037824 */ /* 0x000fe200078e00ff */
[----:B0-----:R-:W-:Y:S02]  /*179f0*/  LOP3.LUT R2, R0, 0x1f8, RZ, 0xc0, !PT ;  /* 0x000001f800027812 */ /* 0x001fe400078ec0ff */
[----:B------:R-:W-:Y:S02]  /*17a00*/  SHF.R.U32.HI R4, RZ, 0x3, R4 ;  /* 0x00000003ff047819 */ /* 0x000fe40000011604 */
[----:B------:R-:W-:-:S04]  /*17a10*/  LOP3.LUT R2, R2, 0x38, R5, 0x78, !PT ;  /* 0x0000003802027812 */ /* 0x000fc800078e7805 */
[----:B------:R-:W-:Y:S01]  /*17a20*/  LOP3.LUT R3, R2, 0x200, R3, 0xf8, !PT ;  /* 0x0000020002037812 */ /* 0x000fe200078ef803 */
[----:B------:R-:W-:-:S04]  /*17a30*/  IMAD.SHL.U32 R2, R5, 0x10, RZ ;  /* 0x0000001005027824 */ /* 0x000fc800078e00ff */
[----:B------:R-:W-:Y:S01]  /*17a40*/  IMAD R0, R3, 0x2, R22 ;  /* 0x0000000203007824 */ /* 0x000fe200078e0216 */
[----:B------:R-:W-:-:S04]  /*17a50*/  LOP3.LUT R2, R4, 0x70, R2, 0xf8, !PT ;  /* 0x0000007004027812 */ /* 0x000fc800078ef802 */
[----:B------:R4:W-:Y:S03]  /*17a60*/  STL [R1+0xc], R0 ;  /* 0x00000c0001007387 */ /* 0x0009e60000100800 */
.L_x_1662:
[----:B------:R-:W-:Y:S05]  /*17a70*/  YIELD ;  /* 0x0000000000007946 */ /* 0x000fea0003800000 */
[----:B------:R-:W-:Y:S01]  /*17a80*/  ULDC.64 UR4, c[0x0][0xa28] ;  /* 0x00028a0000047ab9 */ /* 0x000fe20000000a00 */
[----:B------:R-:W-:Y:S02]  /*17a90*/  CS2R R6, SRZ ;  /* 0x0000000000067805 */ /* 0x000fe4000001ff00 */
[----:B------:R-:W-:Y:S01]  /*17aa0*/  ISETP.NE.U32.AND P0, PT, RZ, UR4, PT ;  /* 0x00000004ff007c0c */ /* 0x000fe2000bf05070 */
[----:B0-----:R-:W0:Y:S01]  /*17ab0*/  LDC.64 R8, c[0x0][0xa00] ;  /* 0x00028000ff087b82 */ /* 0x001e220000000a00 */
[----:B------:R-:W-:Y:S01]  /*17ac0*/  ULDC.64 UR6, c[0x0][0xa08] ;  /* 0x0002820000067ab9 */ /* 0x000fe20000000a00 */
[----:B------:R-:W-:Y:S01]  /*17ad0*/  ULDC.64 UR8, c[0x0][0xa10] ;  /* 0x0002840000087ab9 */ /* 0x000fe20000000a00 */
[----:B------:R-:W-:Y:S01]  /*17ae0*/  ISETP.NE.AND.EX P0, PT, RZ, UR5, PT, P0 ;  /* 0x00000005ff007c0c */ /* 0x000fe2000bf05300 */
[----:B------:R-:W-:-:S04]  /*17af0*/  ULDC.64 UR4, c[0x0][0xa18] ;  /* 0x0002860000047ab9 */ /* 0x000fc80000000a00 */
[----:B-1----:R-:W1:Y:S08]  /*17b00*/  LDC.64 R4, c[0x0][0xa08] ;  /* 0x00028200ff047b82 */ /* 0x002e700000000a00 */
[----:B--2---:R-:W2:Y:S02]  /*17b10*/  @P0 LDC.64 R2, c[0x0][0xa28] ;  /* 0x00028a00ff020b82 */ /* 0x004ea40000000a00 */
[----:B--2---:R-:W-:-:S05]  /*17b20*/  @P0 IMAD.WIDE R2, R19, 0x4, R2 ;  /* 0x0000000413020825 */ /* 0x004fca00078e0202 */
[----:B------:R2:W5:Y:S01]  /*17b30*/  @P0 LDG.E R7, desc[UR38][R2.64] ;  /* 0x0000002602070981 */ /* 0x000562000c1e1900 */
[----:B------:R-:W-:Y:S01]  /*17b40*/  ISETP.NE.U32.AND P0, PT, RZ, UR4, PT ;  /* 0x00000004ff007c0c */ /* 0x000fe2000bf05070 */
[----:B0-----:R-:W-:Y:S01]  /*17b50*/  IMAD.WIDE R8, R19, 0x4, R8 ;  /* 0x0000000413087825 */ /* 0x001fe200078e0208 */
[----:B------:R-:W-:Y:S02]  /*17b60*/  ISETP.NE.U32.AND P2, PT, RZ, UR6, PT ;  /* 0x00000006ff007c0c */ /* 0x000fe4000bf45070 */
[----:B------:R-:W-:Y:S01]  /*17b70*/  ISETP.NE.AND.EX P0, PT, RZ, UR5, PT, P0 ;  /* 0x00000005ff007c0c */ /* 0x000fe2000bf05300 */
[----:B------:R-:W-:Y:S01]  /*17b80*/  ULDC.64 UR4, c[0x0][0xa00] ;  /* 0x0002800000047ab9 */ /* 0x000fe20000000a00 */
[----:B------:R-:W-:Y:S01]  /*17b90*/  ISETP.NE.U32.AND P4, PT, RZ, UR8, PT ;  /* 0x00000008ff007c0c */ /* 0x000fe2000bf85070 */
[----:B------:R-:W-:Y:S01]  /*17ba0*/  IMAD.MOV.U32 R28, RZ, RZ, RZ ;  /* 0x000000ffff1c7224 */ /* 0x000fe200078e00ff */
[----:B------:R-:W-:Y:S01]  /*17bb0*/  ISETP.NE.U32.AND P1, PT, RZ, UR4, PT ;  /* 0x00000004ff007c0c */ /* 0x000fe2000bf25070 */
[----:B--2---:R-:W0:Y:S01]  /*17bc0*/  LDC.64 R2, c[0x0][0xa10] ;  /* 0x00028400ff027b82 */ /* 0x004e220000000a00 */
[----:B----4-:R-:W-:-:S02]  /*17bd0*/  IMAD.MOV.U32 R0, RZ, RZ, RZ ;  /* 0x000000ffff007224 */ /* 0x010fc400078e00ff */
[----:B------:R-:W-:Y:S01]  /*17be0*/  ISETP.NE.AND.EX P3, PT, RZ, UR5, PT, P1 ;  /* 0x00000005ff007c0c */ /* 0x000fe2000bf65310 */
[----:B-1----:R-:W-:-:S04]  /*17bf0*/  IMAD.WIDE R4, R19, 0x4, R4 ;  /* 0x0000000413047825 */ /* 0x002fc800078e0204 */
[----:B------:R-:W1:Y:S01]  /*17c00*/  @P0 LDC.64 R10, c[0x0][0xa18] ;  /* 0x00028600ff0a0b82 */ /* 0x000e620000000a00 */
[----:B------:R-:W-:Y:S01]  /*17c10*/  ULDC UR4, c[0x0][0x288] ;  /* 0x0000a20000047ab9 */ /* 0x000fe20000000800 */
[----:B------:R-:W-:Y:S02]  /*17c20*/  ISETP.NE.AND.EX P1, PT, RZ, UR7, PT, P2 ;  /* 0x00000007ff007c0c */ /* 0x000fe4000bf25320 */
[----:B------:R-:W-:-:S04]  /*17c30*/  ISETP.NE.AND.EX P2, PT, RZ, UR9, PT, P4 ;  /* 0x00000009ff007c0c */ /* 0x000fc8000bf45340 */
[----:B------:R-:W2:Y:S07]  /*17c40*/  @P3 LDG.E R6, desc[UR38][R8.64] ;  /* 0x0000002608063981 */ /* 0x000eae000c1e1900 */
[----:B------:R-:W5:Y:S01]  /*17c50*/  @P1 LDG.E R28, desc[UR38][R4.64] ;  /* 0x00000026041c1981 */ /* 0x000f62000c1e1900 */
[----:B0-----:R-:W-:-:S05]  /*17c60*/  IMAD.WIDE R2, R19, 0x4, R2 ;  /* 0x0000000413027825 */ /* 0x001fca00078e0202 */
[----:B------:R-:W5:Y:S01]  /*17c70*/  @P2 LDG.E R0, desc[UR38][R2.64] ;  /* 0x0000002602002981 */ /* 0x000f62000c1e1900 */
[----:B-1----:R-:W-:-:S03]  /*17c80*/  @P0 IMAD.WIDE R10, R19, 0x4, R10 ;  /* 0x00000004130a0825 */ /* 0x002fc600078e020a */
        /* <DEDUP_REMOVED lines=12> */
[----:B--2---:R0:W-:Y:S01]  /*17d50*/  STL [R1+0x1c], R6 ;  /* 0x00001c0601007387 */ /* 0x0041e20000100800 */
[----:B------:R-:W-:Y:S02]  /*17d60*/  IMAD.MOV.U32 R12, RZ, RZ, R6 ;  /* 0x000000ffff0c7224 */ /* 0x000fe400078e0006 */
[----:B0-----:R-:W-:Y:S01]  /*17d70*/  IMAD.U32 R6, RZ, RZ, UR5 ;  /* 0x00000005ff067e24 */ /* 0x001fe2000f8e00ff */
[----:B------:R-:W-:Y:S06]  /*17d80*/  @P0 BRA `(.L_x_1525) ;  /* 0x0000000000140947 */ /* 0x000fec0003800000 */
[----:B------:R-:W-:Y:S05]  /*17d90*/  @!P3 BRA `(.L_x_1525) ;  /* 0x000000000010b947 */ /* 0x000fea0003800000 */
[----:B------:R-:W2:Y:S04]  /*17da0*/  LDG.E R11, desc[UR38][R8.64] ;  /* 0x00000026080b7981 */ /* 0x000ea8000c1e1900 */
[----:B------:R-:W2:Y:S02]  /*17db0*/  LDG.E R8, desc[UR38][R8.64+0x4] ;  /* 0x0000042608087981 */ /* 0x000ea4000c1e1900 */
[----:B--2---:R-:W-:-:S05]  /*17dc0*/  IMAD.IADD R12, R8, 0x1, -R11 ;  /* 0x00000001080c7824 */ /* 0x004fca00078e0a0b */
[----:B------:R0:W-:Y:S02]  /*17dd0*/  STL [R1+0x1c], R12 ;  /* 0x00001c0c01007387 */ /* 0x0001e40000100800 */
.L_x_1525:
[----:B------:R-:W-:Y:S01]  /*17de0*/  ULDC.64 UR4, c[0x0][0xa20] ;  /* 0x0002880000047ab9 */ /* 0x000fe20000000a00 */
[----:B-----5:R-:W-:Y:S01]  /*17df0*/  IMAD.IADD R28, R28, 0x1, R7 ;  /* 0x000000011c1c7824 */ /* 0x020fe200078e0207 */
[----:B------:R-:W-:-:S04]  /*17e00*/  ISETP.NE.U32.AND P0, PT, RZ, UR4, PT ;  /* 0x00000004ff007c0c */ /* 0x000fc8000bf05070 */
[----:B------:R-:W-:-:S13]  /*17e10*/  ISETP.NE.AND.EX P0, PT, RZ, UR5, PT, P0 ;  /* 0x00000005ff007c0c */ /* 0x000fda000bf05300 */
[----:B------:R-:W-:Y:S05]  /*17e20*/  @!P0 BRA `(.L_x_1526) ;  /* 0x0000000000108947 */ /* 0x000fea0003800000 */
[----:B------:R-:W1:Y:S02]  /*17e30*/  LDC.64 R4, c[0x0][0xa20] ;  /* 0x00028800ff047b82 */ /* 0x000e640000000a00 */
[----:B-1----:R-:W-:-:S05]  /*17e40*/  IMAD.WIDE R4, R19, 0x4, R4 ;  /* 0x0000000413047825 */ /* 0x002fca00078e0204 */
[----:B------:R1:W5:Y:S01]  /*17e50*/  LDG.E R10, desc[UR38][R4.64] ;  /* 0x00000026040a7981 */ /* 0x000362000c1e1900 */
[----:B------:R-:W-:Y:S05]  /*17e60*/  BRA `(.L_x_1527) ;  /* 0x0000000000107947 */ /* 0x000fea0003800000 */
.L_x_1526:
[----:B------:R-:W-:Y:S05]  /*17e70*/  @!P1 BRA `(.L_x_1527) ;  /* 0x00000000000c9947 */ /* 0x000fea0003800000 */
[----:B------:R-:W2:Y:S04]  /*17e80*/  LDG.E R10, desc[UR38][R4.64] ;  /* 0x00000026040a7981 */ /* 0x000ea8000c1e1900 */
[----:B------:R-:W2:Y:S02]  /*17e90*/  LDG.E R9, desc[UR38][R4.64+0x4] ;  /* 0x0000042604097981 */ /* 0x000ea4000c1e1900 */
[----:B--2---:R-:W-:-:S07]  /*17ea0*/  IMAD.IADD R10, R9, 0x1, -R10 ;  /* 0x00000001090a7824 */ /* 0x004fce00078e0a0a */
.L_x_1527:
[----:B-1----:R-:W2:Y:S01]  /*17eb0*/  @P2 LDG.E R4, desc[UR38][R2.64] ;  /* 0x0000002602042981 */ /* 0x002ea2000c1e1900 */
[----:B------:R-:W1:Y:S03]  /*17ec0*/  LDC R8, c[0x0][0x448] ;  /* 0x00011200ff087b82 */ /* 0x000e660000000800 */
[----:B------:R3:W2:Y:S01]  /*17ed0*/  @P2 LDG.E R5, desc[UR38][R2.64+0x4] ;  /* 0x0000042602052981 */ /* 0x0006a2000c1e1900 */
[----:B------:R-:W-:Y:S02]  /*17ee0*/  IMAD R13, R17, 0xc0, RZ ;  /* 0x000000c0110d7824 */ /* 0x000fe400078e02ff */
[----:B-----5:R-:W-:Y:S02]  /*17ef0*/  IMAD.IADD R7, R10, 0x1, -R7 ;  /* 0x000000010a077824 */ /* 0x020fe400078e0a07 */
[----:B------:R-:W-:Y:S01]  /*17f00*/  VIADD R10, R13, 0xbf ;  /* 0x000000bf0d0a7836 */ /* 0x000fe20000000000 */
[----:B------:R4:W-:Y:S01]  /*17f10*/  STL [R1+0x10], R13 ;  /* 0x0000100d01007387 */ /* 0x0009e20000100800 */
[----:B-1----:R-:W-:-:S13]  /*17f20*/  ISETP.NE.AND P1, PT, R8, 0x1, PT ;  /* 0x000000010800780c */ /* 0x002fda0003f25270 */
[----:B---3--:R-:W1:Y:S08]  /*17f30*/  @P1 LDC R3, c[0x0][0x44c] ;  /* 0x00011300ff031b82 */ /* 0x008e700000000800 */
[----:B------:R-:W3:Y:S01]  /*17f40*/  @P1 LDC R2, c[0x0][0x450] ;  /* 0x00011400ff021b82 */ /* 0x000ee20000000800 */
[----:B--2---:R-:W-:Y:S02]  /*17f50*/  @P2 IMAD.IADD R6, R5, 0x1, -R4 ;  /* 0x0000000105062824 */ /* 0x004fe400078e0a04 */
[----:B-1----:R-:W-:-:S04]  /*17f60*/  @P1 IMAD.HI.U32 R5, R10, R3, RZ ;  /* 0x000000030a051227 */ /* 0x002fc800078e00ff */
[----:B------:R-:W-:Y:S01]  /*17f70*/  IMAD.IADD R8, R7, 0x1, R6 ;  /* 0x0000000107087824 */ /* 0x000fe200078e0206 */
[----:B---3--:R-:W-:-:S03]  /*17f80*/  @P1 SHF.R.U32.HI R10, RZ, R2, R5 ;  /* 0x00000002ff0a1219 */ /* 0x008fc60000011605 */
[C---:B------:R-:W-:Y:S01]  /*17f90*/  VIADD R17, R8.reuse, 0x7f ;  /* 0x0000007f08117836 */ /* 0x040fe20000000000 */
[----:B------:R-:W-:-:S04]  /*17fa0*/  IADD3 R9, R8, 0x1, -R12 ;  /* 0x0000000108097810 */ /* 0x000fc80007ffe80c */
[----:B------:R-:W-:Y:S01]  /*17fb0*/  SHF.R.S32.HI R2, RZ, 0x1f, R17 ;  /* 0x0000001fff027819 */ /* 0x000fe20000011411 */
[----:B------:R-:W-:-:S03]  /*17fc0*/  IMAD.IADD R10, R9, 0x1, R10 ;  /* 0x00000001090a7824 */ /* 0x000fc600078e020a */
[----:B------:R-:W-:Y:S02]  /*17fd0*/  LEA.HI R17, R2, R17, RZ, 0x7 ;  /* 0x0000001102117211 */ /* 0x000fe400078f38ff */
[----:B------:R-:W1:Y:S02]  /*17fe0*/  LDC.64 R2, c[0x0][0x9e0] ;  /* 0x00027800ff027b82 */ /* 0x000e640000000a00 */
[----:B------:R-:W-:Y:S02]  /*17ff0*/  SHF.R.S32.HI R17, RZ, 0x7, R17 ;  /* 0x00000007ff117819 */ /* 0x000fe40000011411 */
[----:B-1----:R-:W-:Y:S01]  /*18000*/  ISETP.GE.AND P3, PT, R3, 0x1, PT ;  /* 0x000000010300780c */ /* 0x002fe20003f66270 */
[----:B------:R-:W-:-:S12]  /*18010*/  IMAD.IADD R2, R10, 0x1, R2 ;  /* 0x000000010a027824 */ /* 0x000fd800078e0202 */
[----:B----4-:R-:W-:Y:S05]  /*18020*/  @!P3 BRA `(.L_x_1528) ;  /* 0x000000000048b947 */ /* 0x010fea0003800000 */
        /* <DEDUP_REMOVED lines=11> */
.L_x_1530:
[----:B------:R-:W-:-:S13]  /*180e0*/  ISETP.NE.AND P0, PT, R3, 0x1, PT ;  /* 0x000000010300780c */ /* 0x000fda0003f05270 */
[----:B------:R-:W1:Y:S02]  /*180f0*/  @P0 LDC.64 R4, c[0x0][0x9e8] ;  /* 0x00027a00ff040b82 */ /* 0x000e640000000a00 */
[----:B-1----:R-:W-:-:S05]  /*18100*/  @P0 IMAD.HI.U32 R4, R11, R4, RZ ;  /* 0x000000040b040227 */ /* 0x002fca00078e00ff */
[----:B------:R-:W-:-:S07]  /*18110*/  @P0 SHF.R.U32.HI R11, RZ, R5, R4 ;  /* 0x00000005ff0b0219 */ /* 0x000fce0000011604 */
.L_x_1531:
[----:B------:R-:W-:Y:S05]  /*18120*/  BSYNC B0 ;  /* 0x0000000000007941 */ /* 0x000fea0003800000 */
.L_x_1529:
[----:B------:R-:W-:-:S05]  /*18130*/  IMAD R11, R11, R3, R3 ;  /* 0x000000030b0b7224 */ /* 0x000fca00078e0203 */
[----:B------:R-:W-:-:S07]  /*18140*/  VIMNMX R2, R2, R11, PT ;  /* 0x0000000b02027248 */ /* 0x000fce0003fe0100 */
.L_x_1528:
        /* <DEDUP_REMOVED lines=20> */
.L_x_1534:
[----:B------:R-:W-:-:S13]  /*18290*/  ISETP.NE.AND P0, PT, R3, 0x1, PT ;  /* 0x000000010300780c */ /* 0x000fda0003f05270 */
[----:B------:R-:W1:Y:S02]  /*182a0*/  @P0 LDC.64 R4, c[0x0][0x9e8] ;  /* 0x00027a00ff040b82 */ /* 0x000e640000000a00 */
[----:B-1----:R-:W-:-:S05]  /*182b0*/  @P0 IMAD.HI.U32 R4, R11, R4, RZ ;  /* 0x000000040b040227 */ /* 0x002fca00078e00ff */
[----:B------:R-:W-:-:S07]  /*182c0*/  @P0 SHF.R.U32.HI R11, RZ, R5, R4 ;  /* 0x00000005ff0b0219 */ /* 0x000fce0000011604 */
.L_x_1535:
[----:B------:R-:W-:Y:S05]  /*182d0*/  BSYNC B0 ;  /* 0x0000000000007941 */ /* 0x000fea0003800000 */
.L_x_1533:
[----:B------:R-:W-:-:S05]  /*182e0*/  IMAD R3, R11, R3, RZ ;  /* 0x000000030b037224 */ /* 0x000fca00078e02ff */
[----:B------:R-:W-:-:S07]  /*182f0*/  VIMNMX R10, R10, R3, !PT ;  /* 0x000000030a0a7248 */ /* 0x000fce0007fe0100 */
.L_x_1532:
[----:B------:R-:W-:Y:S01]  /*18300*/  VIADD R2, R2, 0x7f ;  /* 0x0000007f02027836 */ /* 0x000fe20000000000 */
[----:B------:R-:W-:Y:S04]  /*18310*/  BSSY B0, `(.L_x_1536) ;  /* 0x00000dd000007945 */ /* 0x000fe80003800000 */
[----:B------:R-:W-:-:S04]  /*18320*/  SHF.R.S32.HI R3, RZ, 0x1f, R2 ;  /* 0x0000001fff037819 */ /* 0x000fc80000011402 */
[----:B------:R-:W-:Y:S02]  /*18330*/  LEA.HI R3, R3, R2, RZ, 0x7 ;  /* 0x0000000203037211 */ /* 0x000fe400078f38ff */
[----:B------:R-:W-:Y:S02]  /*18340*/  SHF.R.S32.HI R2, RZ, 0x1f, R10 ;  /* 0x0000001fff027819 */ /* 0x000fe4000001140a */
[----:B------:R-:W-:Y:S02]  /*18350*/  SHF.R.S32.HI R4, RZ, 0x7, R3 ;  /* 0x00000007ff047819 */ /* 0x000fe40000011403 */
[----:B------:R-:W-:Y:S02]  /*18360*/  LEA.HI R2, R2, R10, RZ, 0x7 ;  /* 0x0000000a02027211 */ /* 0x000fe400078f38ff */
[----:B------:R-:W-:Y:S02]  /*18370*/  VIMNMX R4, R17, R4, PT ;  /* 0x0000000411047248 */ /* 0x000fe40003fe0100 */
[----:B------:R-:W-:-:S04]  /*18380*/  SHF.R.S32.HI R2, RZ, 0x7, R2 ;  /* 0x00000007ff027819 */ /* 0x000fc80000011402 */
[----:B------:R-:W-:-:S05]  /*18390*/  VIMNMX R2, RZ, R2, !PT ;  /* 0x00000002ff027248 */ /* 0x000fca0007fe0100 */
[--C-:B------:R-:W-:Y:S02]  /*183a0*/  IMAD R2, R2, 0x80, -R7.reuse ;  /* 0x0000008002027824 */ /* 0x100fe400078e0a07 */
[----:B------:R-:W-:-:S03]  /*183b0*/  IMAD R7, R4, 0x80, -R7 ;  /* 0x0000008004077824 */ /* 0x000fc600078e0a07 */
[----:B------:R-:W-:Y:S02]  /*183c0*/  VIMNMX R2, RZ, R2, !PT ;  /* 0x00000002ff027248 */ /* 0x000fe40007fe0100 */
[----:B------:R-:W-:Y:S02]  /*183d0*/  VIMNMX R7, R7, R6, PT ;  /* 0x0000000607077248 */ /* 0x000fe40003fe0100 */
[----:B------:R-:W-:Y:S02]  /*183e0*/  SHF.R.U32.HI R4, RZ, 0x7, R2 ;  /* 0x00000007ff047819 */ /* 0x000fe40000011602 */
[----:B------:R-:W-:-:S13]  /*183f0*/  ISETP.GT.AND P0, PT, R7, R2, PT ;  /* 0x000000020700720c */ /* 0x000fda0003f04270 */
[----:B------:R-:W-:-:S05]  /*18400*/  @P0 VIADD R3, R7, 0x7f ;  /* 0x0000007f07030836 */ /* 0x000fca0000000000 */
[----:B------:R-:W-:-:S04]  /*18410*/  @P0 SHF.R.S32.HI R2, RZ, 0x1f, R3 ;  /* 0x0000001fff020819 */ /* 0x000fc80000011403 */
[----:B------:R-:W-:Y:S01]  /*18420*/  @P0 LEA.HI R2, R2, R3, RZ, 0x7 ;  /* 0x0000000302020211 */ /* 0x000fe200078f38ff */
[----:B------:R-:W-:-:S03]  /*18430*/  IMAD.MOV.U32 R3, RZ, RZ, R4 ;  /* 0x000000ffff037224 */ /* 0x000fc600078e0004 */
[----:B------:R-:W-:Y:S02]  /*18440*/  @P0 SHF.R.S32.HI R3, RZ, 0x7, R2 ;  /* 0x00000007ff030819 */ /* 0x000fe40000011402 */
[----:B------:R-:W-:Y:S02]  /*18450*/  PLOP3.LUT P0, PT, PT, PT, PT, 0x80, 0x0 ;  /* 0x000000000000781c */ /* 0x000fe40003f0f070 */
[----:B------:R-:W-:-:S13]  /*18460*/  ISETP.GT.AND P1, PT, R3, R4, PT ;  /* 0x000000040300720c */ /* 0x000fda0003f24270 */
[----:B------:R-:W-:Y:S05]  /*18470*/  @!P1 BRA `(.L_x_1537) ;  /* 0x0000000c00189947 */ /* 0x000fea0003800000 */
[----:B------:R-:W-:Y:S01]  /*18480*/  UMOV UR4, 0xffffffff ;  /* 0xffffffff00047882 */ /* 0x000fe20000000000 */
[----:B------:R-:W-:Y:S02]  /*18490*/  SEL R2, R19, RZ, !P2 ;  /* 0x000000ff13027207 */ /* 0x000fe40005000000 */
[----:B------:R-:W-:Y:S05]  /*184a0*/  BRA.DIV UR4, `(.L_x_1538) ;  /* 0x0000006a04187947 */ /* 0x000fea000b800000 */
[----:B------:R-:W1:Y:S02]  /*184b0*/  S2R R5, SR_TID.X ;  /* 0x0000000000057919 */ /* 0x000e640000002100 */
[----:B-1----:R-:W-:-:S04]  /*184c0*/  SHF.R.U32.HI R5, RZ, 0x5, R5 ;  /* 0x00000005ff057819 */ /* 0x002fc80000011605 */
[----:B------:R-:W-:-:S05]  /*184d0*/  LOP3.LUT R5, R5, 0x3, RZ, 0xc0, !PT ;  /* 0x0000000305057812 */ /* 0x000fca00078ec0ff */
[----:B------:R1:W2:Y:S02]  /*184e0*/  SHFL.IDX PT, R14, R5, RZ, 0x1f ;  /* 0x00001fff050e7589 */ /* 0x0002a400000e0000 */
.L_x_1715:
[----:B--2---:R-:W-:Y:S02]  /*184f0*/  ISETP.NE.AND P0, PT, R14, RZ, PT ;  /* 0x000000ff0e00720c */ /* 0x004fe40003f05270 */
[----:B------:R-:W-:-:S11]  /*18500*/  PLOP3.LUT P6, PT, PT, PT, PT, 0x8, 0x0 ;  /* 0x000000000000781c */ /* 0x000fd60003fce170 */
[----:B------:R-:W-:Y:S05]  /*18510*/  @P0 BRA `(.L_x_1539) ;  /* 0x00000000000c0947 */ /* 0x000fea0003800000 */
[----:B------:R-:W-:-:S03]  /*18520*/  UMOV UR4, 0xffffffff ;  /* 0xffffffff00047882 */ /* 0x000fc60000000000 */
[----:B------:R-:W-:Y:S05]  /*18530*/  BRA.DIV UR4, `(.L_x_1540) ;  /* 0x0000006a04287947 */ /* 0x000fea000b800000 */
[----:B------:R-:W-:-:S13]  /*18540*/  ELECT P6, URZ, PT ;  /* 0x00000000003f782f */ /* 0x000fda00038c0000 */
.L_x_1539:
[----:B-1----:R-:W2:Y:S01]  /*18550*/  LDL R5, [R1+0x24] ;  /* 0x0000240001057983 */ /* 0x002ea20000100800 */
[----:B------:R-:W-:Y:S01]  /*18560*/  BSSY B1, `(.L_x_1541) ;  /* 0x0000008000017945 */ /* 0x000fe20003800000 */
[----:B--2---:R-:W-:-:S05]  /*18570*/  VIADD R5, R5, 0x1 ;  /* 0x0000000105057836 */ /* 0x004fca0000000000 */
[----:B------:R-:W-:-:S04]  /*18580*/  LEA.HI R6, R5, R5, RZ, 0x1 ;  /* 0x0000000505067211 */ /* 0x000fc800078f08ff */
[----:B------:R-:W-:-:S05]  /*18590*/  LOP3.LUT R6, R6, 0xfffffffe, RZ, 0xc0, !PT ;  /* 0xfffffffe06067812 */ /* 0x000fca00078ec0ff */
[----:B------:R-:W-:-:S05]  /*185a0*/  IMAD.IADD R5, R5, 0x1, -R6 ;  /* 0x0000000105057824 */ /* 0x000fca00078e0a06 */
[----:B------:R-:W-:-:S04]  /*185b0*/  SHF.L.U32 R5, R5, 0x1f, RZ ;  /* 0x0000001f05057819 */ /* 0x000fc800000006ff */
[----:B------:R-:W1:Y:S02]  /*185c0*/  SYNCS.PHASECHK.TRANS64.TRYWAIT P0, [R22+URZ+0x16820], R5 ;  /* 0x01682005160075a7 */ /* 0x000e64000800017f */
[----:B-1----:R-:W-:Y:S05]  /*185d0*/  @!P0 BRA `(.L_x_1542) ;  /* 0x0000006800208947 */ /* 0x002fea0003800000 */
.L_x_1718:
[----:B------:R-:W-:Y:S05]  /*185e0*/  BSYNC B1 ;  /* 0x0000000000017941 */ /* 0x000fea0003800000 */
.L_x_1541:
[----:B------:R-:W-:Y:S04]  /*185f0*/  BSSY B1, `(.L_x_1543) ;  /* 0x000004f000017945 */ /* 0x000fe80003800000 */
[----:B------:R-:W-:Y:S05]  /*18600*/  @!P6 BRA `(.L_x_1544) ;  /* 0x000000040034e947 */ /* 0x000fea0003800000 */
[----:B------:R-:W2:Y:S01]  /*18610*/  S2R R6, SR_TID.X ;  /* 0x0000000000067919 */ /* 0x000ea20000002100 */
[----:B-1----:R-:W-:Y:S01]  /*18620*/  IMAD R5, R27, 0x8, R22 ;  /* 0x000000081b057824 */ /* 0x002fe200078e0216 */
[----:B------:R-:W-:Y:S01]  /*18630*/  BSSY B2, `(.L_x_1545) ;  /* 0x0000006000027945 */ /* 0x000fe20003800000 */
[----:B--2---:R-:W-:Y:S02]  /*18640*/  LOP3.LUT R7, R6, 0x7f, RZ, 0xc0, !PT ;  /* 0x0000007f06077812 */ /* 0x004fe400078ec0ff */
[----:B------:R-:W-:Y:S02]  /*18650*/  SHF.L.U32 R6, R29, 0x1f, RZ ;  /* 0x0000001f1d067819 */ /* 0x000fe400000006ff */
[----:B------:R-:W-:Y:S02]  /*18660*/  ISETP.NE.AND P1, PT, R7, RZ, PT ;  /* 0x000000ff0700720c */ /* 0x000fe40003f25270 */
[----:B------:R-:W1:Y:S02]  /*18670*/  SYNCS.PHASECHK.TRANS64.TRYWAIT P0, [R5+URZ+0x168a0], R6 ;  /* 0x0168a006050075a7 */ /* 0x000e64000800017f */
[----:B-1----:R-:W-:Y:S09]  /*18680*/  @!P0 BRA `(.L_x_1546) ;  /* 0x0000006800088947 */ /* 0x002ff20003800000 */
.L_x_1719:
[----:B------:R-:W-:Y:S05]  /*18690*/  BSYNC B2 ;  /* 0x0000000000027941 */ /* 0x000fea0003800000 */
.L_x_1545:
[----:B------:R-:W-:Y:S04]  /*186a0*/  BSSY B2, `(.L_x_1547) ;  /* 0x0000009000027945 */ /* 0x000fe80003800000 */
[----:B------:R-:W-:Y:S05]  /*186b0*/  @P1 BRA `(.L_x_1548) ;  /* 0x00000000001c1947 */ /* 0x000fea0003800000 */
[----:B------:R-:W2:Y:S02]  /*186c0*/  S2R R7, SR_TID.X ;  /* 0x0000000000077919 */ /* 0x000ea40000002100 */
[----:B--2---:R-:W-:Y:S01]  /*186d0*/  LOP3.LUT R10, R7, 0x1f, RZ, 0xc0, !PT ;  /* 0x0000001f070a7812 */ /* 0x004fe200078ec0ff */
[----:B------:R-:W-:-:S03]  /*186e0*/  IMAD.MOV.U32 R7, RZ, RZ, 0x4000 ;  /* 0x00004000ff077424 */ /* 0x000fc600078e00ff */
[----:B------:R-:W-:Y:S01]  /*186f0*/  ISETP.NE.AND P0, PT, R10, RZ, PT ;  /* 0x000000ff0a00720c */ /* 0x000fe20003f05270 */
[----:B------:R2:W-:-:S12]  /*18700*/  SYNCS.ARRIVE.TRANS64 RZ, [R5+URZ+0x16890], R7 ;  /* 0x0168900705ff79a7 */ /* 0x0005d8000800003f */
[----:B--2---:R-:W-:Y:S05]  /*18710*/  @!P0 BRA `(.L_x_1548) ;  /* 0x0000000000048947 */ /* 0x004fea0003800000 */
[----:B------:R-:W-:Y:S01]  /*18720*/  BPT.TRAP 0x1 ;  /* 0x000000040000795c */ /* 0x000fe20000300000 */
.L_x_1548:
[----:B------:R-:W-:Y:S05]  /*18730*/  BSYNC B2 ;  /* 0x0000000000027941 */ /* 0x000fea0003800000 */
.L_x_1547:
        /* <DEDUP_REMOVED lines=11> */
[----:B------:R-:W-:Y:S01]  /*187f0*/  UMOV UR7, 0x12f00000 ;  /* 0x12f0000000077882 */ /* 0x000fe20000000000 */
[----:B0-----:R-:W-:-:S08]  /*18800*/  VIADD R12, R5, 0x16890 ;  /* 0x00016890050c7836 */ /* 0x001fd00000000000 */
.L_x_1549:
        /* <DEDUP_REMOVED lines=13> */
.L_x_1720:
[----:B------:R-:W-:Y:S05]  /*188e0*/  BSYNC B2 ;  /* 0x0000000000027941 */ /* 0x000fea0003800000 */
.L_x_1550:
        /* <DEDUP_REMOVED lines=11> */
.L_x_1553:
[----:B------:R-:W-:Y:S05]  /*189a0*/  BSYNC B2 ;  /* 0x0000000000027941 */ /* 0x000fea0003800000 */
.L_x_1552:
[----:B------:R-:W-:Y:S01]  /*189b0*/  R2UR UR10, R13 ;  /* 0x000000000d0a72ca */ /* 0x000fe200000e0000 */
[----:B------:R-:W-:Y:S01]  /*189c0*/  IMAD R11, R11, 0x2, R22 ;  /* 0x000000020b0b7824 */ /* 0x000fe200078e0216 */
[----:B------:R-:W-:Y:S01]  /*189d0*/  R2UR UR6, R14 ;  /* 0x000000000e0672ca */ /* 0x000fe200000e0000 */
[----:B------:R-:W-:Y:S01]  /*189e0*/  UIADD3 UR4, UP0, UR40, 0x670, URZ ;  /* 0x0000067028047890 */ /* 0x000fe2000ff1e03f */
[----:B------:R-:W-:Y:S01]  /*189f0*/  R2UR UR7, R15 ;  /* 0x000000000f0772ca */ /* 0x000fe200000e0000 */
[----:B01----:R-:W-:Y:S01]  /*18a00*/  VIADD R5, R5, 0x168b0 ;  /* 0x000168b005057836 */ /* 0x003fe20000000000 */
[----:B------:R-:W-:Y:S01]  /*18a10*/  PLOP3.LUT P0, PT, PT, PT, PT, 0x80, 0x0 ;  /* 0x000000000000781c */ /* 0x000fe20003f0f070 */
[----:B------:R-:W-:Y:S01]  /*18a20*/  VIADD R11, R11, 0x400 ;  /* 0x000004000b0b7836 */ /* 0x000fe20000000000 */
[----:B------:R-:W-:-:S12]  /*18a30*/  UIADD3.X UR5, URZ, UR41, URZ, UP0, !UPT ;  /* 0x000000293f057290 */ /* 0x000fd800087fe43f */
.L_x_1554:
        /* <DEDUP_REMOVED lines=9> */
[----:B--2---:R-:W-:Y:S05]  /*18ad0*/  @P0 BRA.U.ANY `(.L_x_1554) ;  /* 0xfffffffd00d80947 */ /* 0x004fea000393ffff */
.L_x_1544:
[----:B------:R-:W-:Y:S05]  /*18ae0*/  BSYNC B1 ;  /* 0x0000000000017941 */ /* 0x000fea0003800000 */
.L_x_1543:
[----:B------:R-:W-:Y:S01]  /*18af0*/  VIADD R3, R3, 0xfffffffe ;  /* 0xfffffffe03037836 */ /* 0x000fe20000000000 */
[----:B------:R-:W-:Y:S01]  /*18b00*/  PLOP3.LUT P0, PT, PT, PT, PT, 0x8, 0x0 ;  /* 0x000000000000781c */ /* 0x000fe20003f0e170 */
[----:B------:R-:W-:-:S03]  /*18b10*/  VIADD R27, R27, 0x1 ;  /* 0x000000011b1b7836 */ /* 0x000fc60000000000 */
[----:B------:R-:W-:Y:S02]  /*18b20*/  ISETP.GE.AND P2, PT, R3, R4, PT ;  /* 0x000000040300720c */ /* 0x000fe40003f46270 */
[----:B------:R-:W-:-:S04]  /*18b30*/  ISETP.NE.AND P1, PT, R27, 0x2, PT ;  /* 0x000000021b00780c */ /* 0x000fc80003f25270 */
[----:B------:R-:W-:Y:S02]  /*18b40*/  SEL R6, RZ, 0x1, P1 ;  /* 0x00000001ff067807 */ /* 0x000fe40000800000 */
[----:B------:R-:W-:Y:S02]  /*18b50*/  SEL R27, R27, RZ, P1 ;  /* 0x000000ff1b1b7207 */ /* 0x000fe40000800000 */
[----:B------:R-:W-:-:S03]  /*18b60*/  LOP3.LUT R29, R29, R6, RZ, 0x3c, !PT ;  /* 0x000000061d1d7212 */ /* 0x000fc600078e3cff */
[----:B------:R-:W-:Y:S05]  /*18b70*/  @!P2 BRA `(.L_x_1537) ;  /* 0x000000040058a947 */ /* 0x000fea0003800000 */
.L_x_1567:
[----:B------:R-:W-:Y:S05]  /*18b80*/  YIELD ;  /* 0x0000000000007946 */ /* 0x000fea0003800000 */
[----:B------:R-:W-:Y:S04]  /*18b90*/  BSSY B1, `(.L_x_1555) ;  /* 0x000004c000017945 */ /* 0x000fe80003800000 */
[----:B------:R-:W-:Y:S05]  /*18ba0*/  @!P6 BRA `(.L_x_1556) ;  /* 0x000000040028e947 */ /* 0x000fea0003800000 */
[----:B-1----:R-:W1:Y:S01]  /*18bb0*/  S2R R5, SR_TID.X ;  /* 0x0000000000057919 */ /* 0x002e620000002100 */
[----:B------:R-:W-:Y:S01]  /*18bc0*/  SHF.L.U32 R6, R29, 0x1f, RZ ;  /* 0x0000001f1d067819 */ /* 0x000fe200000006ff */
[----:B------:R-:W-:Y:S01]  /*18bd0*/  BSSY B2, `(.L_x_1557) ;  /* 0x0000006000027945 */ /* 0x000fe20003800000 */
[----:B-1----:R-:W-:Y:S01]  /*18be0*/  LOP3.LUT R7, R5, 0x7f, RZ, 0xc0, !PT ;  /* 0x0000007f05077812 */ /* 0x002fe200078ec0ff */
[----:B------:R-:W-:-:S03]  /*18bf0*/  IMAD R5, R27, 0x8, R22 ;  /* 0x000000081b057824 */ /* 0x000fc600078e0216 */
[----:B------:R-:W-:Y:S01]  /*18c00*/  ISETP.NE.AND P2, PT, R7, RZ, PT ;  /* 0x000000ff0700720c */ /* 0x000fe20003f45270 */
[----:B------:R-:W1:Y:S02]  /*18c10*/  SYNCS.PHASECHK.TRANS64.TRYWAIT P1, [R5+URZ+0x168a0], R6 ;  /* 0x0168a006050075a7 */ /* 0x000e64000802017f */
[----:B-1----:R-:W-:Y:S10]  /*18c20*/  @!P1 BRA `(.L_x_1558) ;  /* 0x0000006000c89947 */ /* 0x002ff40003800000 */
.L_x_1721:
[----:B------:R-:W-:Y:S05]  /*18c30*/  BSYNC B2 ;  /* 0x0000000000027941 */ /* 0x000fea0003800000 */
.L_x_1557:
        /* <DEDUP_REMOVED lines=9> */
.L_x_1560:
[----:B------:R-:W-:Y:S05]  /*18cd0*/  BSYNC B2 ;  /* 0x0000000000027941 */ /* 0x000fea0003800000 */
.L_x_1559:
        /* <DEDUP_REMOVED lines=8> */
[----:B0-----:R-:W-:Y:S01]  /*18d60*/  VIADD R12, R7, 0xe400 ;  /* 0x0000e400070c7836 */ /* 0x001fe20000000000 */
[----:B------:R-:W-:Y:S01]  /*18d70*/  UMOV UR6, 0x0 ;  /* 0x0000000000067882 */ /* 0x000fe20000000000 */
[----:B------:R-:W-:-:S10]  /*18d80*/  UMOV UR7, 0x12f00000 ;  /* 0x12f0000000077882 */ /* 0x000fd40000000000 */
.L_x_1561:
        /* <DEDUP_REMOVED lines=13> */
.L_x_1722:
[----:B------:R-:W-:Y:S05]  /*18e60*/  BSYNC B2 ;  /* 0x0000000000027941 */ /* 0x000fea0003800000 */
.L_x_1562:
        /* <DEDUP_REMOVED lines=11> */
.L_x_1565:
[----:B------:R-:W-:Y:S05]  /*18f20*/  BSYNC B2 ;  /* 0x0000000000027941 */ /* 0x000fea0003800000 */
.L_x_1564:
        /* <DEDUP_REMOVED lines=8> */
.L_x_1566:
        /* <DEDUP_REMOVED lines=10> */
.L_x_1556:
[----:B------:R-:W-:Y:S05]  /*19050*/  BSYNC B1 ;  /* 0x0000000000017941 */ /* 0x000fea0003800000 */
.L_x_1555:
[----:B------:R-:W-:Y:S01]  /*19060*/  ISETP.GT.AND P2, PT, R3, R4, PT ;  /* 0x000000040300720c */ /* 0x000fe20003f44270 */
[----:B------:R-:W-:Y:S02]  /*19070*/  VIADD R27, R27, 0x1 ;  /* 0x000000011b1b7836 */ /* 0x000fe40000000000 */
[----:B------:R-:W-:-:S03]  /*19080*/  VIADD R3, R3, 0xffffffff ;  /* 0xffffffff03037836 */ /* 0x000fc60000000000 */
[----:B------:R-:W-:-:S04]  /*19090*/  ISETP.NE.AND P1, PT, R27, 0x2, PT ;  /* 0x000000021b00780c */ /* 0x000fc80003f25270 */
[----:B------:R-:W-:Y:S02]  /*190a0*/  SEL R6, RZ, 0x1, P1 ;  /* 0x00000001ff067807 */ /* 0x000fe40000800000 */
[----:B------:R-:W-:Y:S02]  /*190b0*/  SEL R27, R27, RZ, P1 ;  /* 0x000000ff1b1b7207 */ /* 0x000fe40000800000 */
[----:B------:R-:W-:Y:S01]  /*190c0*/  LOP3.LUT R29, R29, R6, RZ, 0x3c, !PT ;  /* 0x000000061d1d7212 */ /* 0x000fe200078e3cff */
[----:B------:R-:W-:Y:S06]  /*190d0*/  @P2 BRA `(.L_x_1567) ;  /* 0xfffffff800a82947 */ /* 0x000fec000383ffff */
.L_x_1537:
[----:B------:R-:W-:Y:S05]  /*190e0*/  BSYNC B0 ;  /* 0x0000000000007941 */ /* 0x000fea0003800000 */
.L_x_1536:
[----:B------:R-:W2:Y:S01]  /*190f0*/  LDL R6, [R1+0x10] ;  /* 0x0000100001067983 */ /* 0x000ea20000100800 */
[----:B------:R-:W3:Y:S01]  /*19100*/  LDC R0, c[0x0][0x448] ;  /* 0x00011200ff007b82 */ /* 0x000ee20000000800 */
[----:B------:R-:W-:Y:S07]  /*19110*/  @!P0 WARPSYNC.ALL ;  /* 0x0000000000008948 */ /* 0x000fee0003800000 */
[----:B------:R-:W-:Y:S01]  /*19120*/  @!P0 BAR.SYNC.DEFER_BLOCKING 0xc, 0x200 ;  /* 0x0308000000008b1d */ /* 0x000fe20000010000 */
[----:B---3--:R-:W-:-:S13]  /*19130*/  ISETP.NE.AND P1, PT, R0, 0x1, PT ;  /* 0x000000010000780c */ /* 0x008fda0003f25270 */
[----:B------:R-:W3:Y:S08]  /*19140*/  @P1 LDC R3, c[0x0][0x44c] ;  /* 0x00011300ff031b82 */ /* 0x000ef00000000800 */
[----:B------:R-:W4:Y:S01]  /*19150*/  @P1 LDC R2, c[0x0][0x450] ;  /* 0x00011400ff021b82 */ /* 0x000f220000000800 */
[----:B--2---:R-:W-:-:S04]  /*19160*/  VIADD R0, R6, 0xbf ;  /* 0x000000bf06007836 */ /* 0x004fc80000000000 */
[----:B---3--:R-:W-:-:S05]  /*19170*/  @P1 IMAD.HI.U32 R3, R0, R3, RZ ;  /* 0x0000000300031227 */ /* 0x008fca00078e00ff */
[----:B----4-:R-:W-:Y:S02]  /*19180*/  @P1 SHF.R.U32.HI R0, RZ, R2, R3 ;  /* 0x00000002ff001219 */ /* 0x010fe40000011603 */
[----:B------:R-:W2:Y:S03]  /*19190*/  LDC.64 R2, c[0x0][0x9e0] ;  /* 0x00027800ff027b82 */ /* 0x000ea60000000a00 */
[----:B------:R-:W-:Y:S01]  /*191a0*/  IMAD.IADD R9, R9, 0x1, R0 ;  /* 0x0000000109097824 */ /* 0x000fe200078e0200 */
[----:B--2---:R-:W-:-:S03]  /*191b0*/  ISETP.GE.AND P2, PT, R3, 0x1, PT ;  /* 0x000000010300780c */ /* 0x004fc60003f46270 */
[----:B------:R-:W-:-:S10]  /*191c0*/  IMAD.IADD R2, R9, 0x1, R2 ;  /* 0x0000000109027824 */ /* 0x000fd400078e0202 */
[----:B------:R-:W-:Y:S05]  /*191d0*/  @!P2 BRA `(.L_x_1568) ;  /* 0x000000000048a947 */ /* 0x000fea0003800000 */
[C---:B------:R-:W-:Y:S01]  /*191e0*/  ISETP.GT.AND P0, PT, R9.reuse, RZ, PT ;  /* 0x000000ff0900720c */ /* 0x040fe20003f04270 */
[----:B------:R-:W-:Y:S01]  /*191f0*/  BSSY B0, `(.L_x_1569) ;  /* 0x000000e000007945 */ /* 0x000fe20003800000 */
[----:B------:R-:W-:-:S11]  /*19200*/  VIADD R0, R9, 0xffffffff ;  /* 0xffffffff09007836 */ /* 0x000fd60000000000 */
[----:B------:R-:W-:Y:S05]  /*19210*/  @P0 BRA `(.L_x_1570) ;  /* 0x00000000001c0947 */ /* 0x000fea0003800000 */
[----:B------:R-:W-:Y:S01]  /*19220*/  ISETP.NE.AND P0, PT, R3, 0x1, PT ;  /* 0x000000010300780c */ /* 0x000fe20003f05270 */
[----:B------:R-:W-:-:S12]  /*19230*/  IMAD.MOV R9, RZ, RZ, -R9 ;  /* 0x000000ffff097224 */ /* 0x000fd800078e0a09 */
[----:B-1----:R-:W1:Y:S02]  /*19240*/  @P0 LDC.64 R4, c[0x0][0x9e8] ;  /* 0x00027a00ff040b82 */ /* 0x002e640000000a00 */
[----:B-1----:R-:W-:-:S05]  /*19250*/  @P0 IMAD.HI.U32 R4, R9, R4, RZ ;  /* 0x0000000409040227 */ /* 0x002fca00078e00ff */
[----:B------:R-:W-:-:S04]  /*19260*/  @P0 SHF.R.U32.HI R9, RZ, R5, R4 ;  /* 0x00000005ff090219 */ /* 0x000fc80000011604 */
[----:B------:R-:W-:Y:S01]  /*19270*/  LOP3.LUT R0, RZ, R9, RZ, 0x33, !PT ;  /* 0x00000009ff007212 */ /* 0x000fe200078e33ff */
[----:B------:R-:W-:Y:S06]  /*19280*/  BRA `(.L_x_1571) ;  /* 0x0000000000107947 */ /* 0x000fec0003800000 */
.L_x_1570:
[----:B------:R-:W-:-:S13]  /*19290*/  ISETP.NE.AND P0, PT, R3, 0x1, PT ;  /* 0x000000010300780c */ /* 0x000fda0003f05270 */
[----:B-1----:R-:W1:Y:S02]  /*192a0*/  @P0 LDC.64 R4, c[0x0][0x9e8] ;  /* 0x00027a00ff040b82 */ /* 0x002e640000000a00 */
[----:B-1----:R-:W-:-:S05]  /*192b0*/  @P0 IMAD.HI.U32 R4, R0, R4, RZ ;  /* 0x0000000400040227 */ /* 0x002fca00078e00ff */
[----:B------:R-:W-:-:S07]  /*192c0*/  @P0 SHF.R.U32.HI R0, RZ, R5, R4 ;  /* 0x00000005ff000219 */ /* 0x000fce0000011604 */
.L_x_1571:
[----:B------:R-:W-:Y:S05]  /*192d0*/  BSYNC B0 ;  /* 0x0000000000007941 */ /* 0x000fea0003800000 */
.L_x_1569:
[----:B------:R-:W-:-:S05]  /*192e0*/  IMAD R5, R0, R3, R3 ;  /* 0x0000000300057224 */ /* 0x000fca00078e0203 */
[----:B------:R-:W-:-:S07]  /*192f0*/  VIMNMX R2, R2, R5, PT ;  /* 0x0000000502027248 */ /* 0x000fce0003fe0100 */
.L_x_1568:
[----:B------:R-:W-:Y:S01]  /*19300*/  VIADD R2, R2, 0x7f ;  /* 0x0000007f02027836 */ /* 0x000fe20000000000 */
[----:B------:R-:W2:Y:S01]  /*19310*/  @P1 LDC R0, c[0x0][0x44c] ;  /* 0x00011300ff001b82 */ /* 0x000ea20000000800 */
[----:B------:R-:W-:-:S03]  /*19320*/  ULDC UR4, c[0x0][0x9dc] ;  /* 0x0002770000047ab9 */ /* 0x000fc60000000800 */
[----:B-1----:R-:W-:-:S04]  /*19330*/  SHF.R.S32.HI R5, RZ, 0x1f, R2 ;  /* 0x0000001fff057819 */ /* 0x002fc80000011402 */
[----:B------:R-:W-:Y:S02]  /*19340*/  LEA.HI R5, R5, R2, RZ, 0x7 ;  /* 0x0000000205057211 */ /* 0x000fe400078f38ff */
[----:B------:R-:W1:Y:S02]  /*19350*/  @P1 LDC R2, c[0x0][0x450] ;  /* 0x00011400ff021b82 */ /* 0x000e640000000800 */
[----:B------:R-:W-:Y:S01]  /*19360*/  SHF.R.S32.HI R4, RZ, 0x7, R5 ;  /* 0x00000007ff047819 */ /* 0x000fe20000011405 */
[----:B------:R-:W-:-:S03]  /*19370*/  IMAD.MOV.U32 R5, RZ, RZ, R6 ;  /* 0x000000ffff057224 */ /* 0x000fc600078e0006 */
[----:B------:R-:W-:-:S05]  /*19380*/  VIMNMX R24, R17, R4, PT ;  /* 0x0000000411187248 */ /* 0x000fca0003fe0100 */
[----:B------:R3:W-:Y:S01]  /*19390*/  STL [R1+0x14], R24 ;  /* 0x0000141801007387 */ /* 0x0007e20000100800 */
[----:B--2---:R-:W-:-:S05]  /*193a0*/  @P1 IMAD.HI.U32 R7, R6, R0, RZ ;  /* 0x0000000006071227 */ /* 0x004fca00078e00ff */
[----:B-1----:R-:W-:-:S05]  /*193b0*/  @P1 SHF.R.U32.HI R5, RZ, R2, R7 ;  /* 0x00000002ff051219 */ /* 0x002fca0000011607 */
[----:B------:R-:W-:-:S04]  /*193c0*/  IMAD.IADD R2, R8, 0x1, R5 ;  /* 0x0000000108027824 */ /* 0x000fc800078e0205 */
[----:B------:R-:W-:Y:S01]  /*193d0*/  VIADD R0, R2, -UR4 ;  /* 0x8000000402007c36 */ /* 0x000fe20008000000 */
[----:B---3--:R-:W-:Y:S06]  /*193e0*/  @!P2 BRA `(.L_x_1572) ;  /* 0x000000000044a947 */ /* 0x008fec0003800000 */
        /* <DEDUP_REMOVED lines=10> */
.L_x_1574:
[----:B------:R-:W-:-:S13]  /*19490*/  ISETP.NE.AND P0, PT, R3, 0x1, PT ;  /* 0x000000010300780c */ /* 0x000fda0003f05270 */
[----:B------:R-:W1:Y:S02]  /*194a0*/  @P0 LDC.64 R4, c[0x0][0x9e8] ;  /* 0x00027a00ff040b82 */ /* 0x000e640000000a00 */
[----:B-1----:R-:W-:-:S05]  /*194b0*/  @P0 IMAD.HI.U32 R4, R2, R4, RZ ;  /* 0x0000000402040227 */ /* 0x002fca00078e00ff */
[----:B------:R-:W-:-:S07]  /*194c0*/  @P0 SHF.R.U32.HI R2, RZ, R5, R4 ;  /* 0x00000005ff020219 */ /* 0x000fce0000011604 */
.L_x_1575:
[----:B------:R-:W-:Y:S05]  /*194d0*/  BSYNC B0 ;  /* 0x0000000000007941 */ /* 0x000fea0003800000 */
.L_x_1573:
[----:B------:R-:W-:-:S05]  /*194e0*/  IMAD R3, R2, R3, RZ ;  /* 0x0000000302037224 */ /* 0x000fca00078e02ff */
[----:B------:R-:W-:-:S07]  /*194f0*/  VIMNMX R0, R0, R3, !PT ;  /* 0x0000000300007248 */ /* 0x000fce0007fe0100 */
.L_x_1572:
[----:B------:R-:W-:Y:S01]  /*19500*/  SHF.R.S32.HI R3, RZ, 0x1f, R0 ;  /* 0x0000001fff037819 */ /* 0x000fe20000011400 */
[----:B------:R-:W-:Y:S03]  /*19510*/  BSSY B7, `(.L_x_1576) ;  /* 0x0000358000077945 */ /* 0x000fe60003800000 */
[----:B------:R-:W-:-:S04]  /*19520*/  LEA.HI R3, R3, R0, RZ, 0x7 ;  /* 0x0000000003037211 */ /* 0x000fc800078f38ff */
[----:B------:R-:W-:-:S04]  /*19530*/  SHF.R.S32.HI R3, RZ, 0x7, R3 ;  /* 0x00000007ff037819 */ /* 0x000fc80000011403 */
[----:B------:R-:W-:-:S04]  /*19540*/  VIMNMX R2, RZ, R3, !PT ;  /* 0x00000003ff027248 */ /* 0x000fc80007fe0100 */
[----:B------:R-:W-:Y:S01]  /*19550*/  ISETP.GT.AND P0, PT, R24, R2, PT ;  /* 0x000000021800720c */ /* 0x000fe20003f04270 */
[----:B------:R1:W-:-:S12]  /*19560*/  STL [R1+0x8], R2 ;  /* 0x0000080201007387 */ /* 0x0003d80000100800 */
[----:B-1----:R-:W-:Y:S05]  /*19570*/  @P0 BRA `(.L_x_1577) ;  /* 0x0000000000440947 */ /* 0x002fea0003800000 */
[----:B------:R-:W1:Y:S02]  /*19580*/  S2R R2, SR_TID.X ;  /* 0x0000000000027919 */ /* 0x000e640000002100 */
        /* <DEDUP_REMOVED lines=16> */
.L_x_1577:
        /* <DEDUP_REMOVED lines=16> */
[----:B0-----:R-:W-:Y:S02]  /*19790*/  IMAD.MOV.U32 R12, RZ, RZ, 0x1 ;  /* 0x00000001ff0c7424 */ /* 0x001fe400078e00ff */
[----:B------:R-:W-:-:S07]  /*197a0*/  IMAD.MOV.U32 R13, RZ, RZ, RZ ;  /* 0x000000ffff0d7224 */ /* 0x000fce00078e00ff */
[----:B------:R-:W-:-:S07]  /*197b0*/  LEPC R20, `(.L_x_1580) ;  /* 0x000000001014794e */ /* 0x000fce0000000000 */
[----:B-1----:R-:W-:Y:S05]  /*197c0*/  CALL.ABS.NOINC R2 ;  /* 0x0000000002007343 */ /* 0x002fea0003c00000 */
.L_x_1580:
[----:B------:R-:W-:Y:S05]  /*197d0*/  BSYNC B6 ;  /* 0x0000000000067941 */ /* 0x000fea0003800000 */
.L_x_1579:
        /* <DEDUP_REMOVED lines=15> */
[----:B------:R-:W-:Y:S02]  /*198d0*/  IMAD.MOV.U32 R8, RZ, RZ, 0x70 ;  /* 0x00000070ff087424 */ /* 0x000fe400078e00ff */
[----:B0-----:R-:W-:Y:S02]  /*198e0*/  IMAD.MOV.U32 R12, RZ, RZ, 0x1 ;  /* 0x00000001ff0c7424 */ /* 0x001fe400078e00ff */
[----:B-1----:R-:W-:-:S07]  /*198f0*/  IMAD.MOV.U32 R13, RZ, RZ, RZ ;  /* 0x000000ffff0d7224 */ /* 0x002fce00078e00ff */
[----:B------:R-:W-:-:S07]  /*19900*/  LEPC R20, `(.L_x_1583) ;  /* 0x000000001014794e */ /* 0x000fce0000000000 */
[----:B--2---:R-:W-:Y:S05]  /*19910*/  CALL.ABS.NOINC R2 ;  /* 0x0000000002007343 */ /* 0x004fea0003c00000 */
.L_x_1583:
        /* <DEDUP_REMOVED lines=15> */
.L_x_1582:
[----:B------:R-:W-:Y:S05]  /*19a10*/  BSYNC B6 ;  /* 0x0000000000067941 */ /* 0x000fea0003800000 */
.L_x_1581:
[----:B------:R-:W-:Y:S01]  /*19a20*/  ULDC.64 UR4, c[0x0][0x9f8] ;  /* 0x00027e0000047ab9 */ /* 0x000fe20000000a00 */
[----:B------:R-:W-:Y:S01]  /*19a30*/  IMAD.MOV.U32 R25, RZ, RZ, R19 ;  /* 0x000000ffff197224 */ /* 0x000fe200078e0013 */
[----:B------:R-:W-:-:S04]  /*19a40*/  ISETP.NE.U32.AND P0, PT, RZ, UR4, PT ;  /* 0x00000004ff007c0c */ /* 0x000fc8000bf05070 */
[----:B------:R-:W-:Y:S01]  /*19a50*/  ISETP.NE.AND.EX P0, PT, RZ, UR5, PT, P0 ;  /* 0x00000005ff007c0c */ /* 0x000fe2000bf05300 */
[----:B------:R-:W-:-:S12]  /*19a60*/  ULDC.64 UR4, c[0x0][0xa08] ;  /* 0x0002820000047ab9 */ /* 0x000fd80000000a00 */
[----:B------:R-:W1:Y:S02]  /*19a70*/  @P0 LDC.64 R2, c[0x0][0x9f8] ;  /* 0x00027e00ff020b82 */ /* 0x000e640000000a00 */
[----:B-1----:R-:W-:-:S05]  /*19a80*/  @P0 IMAD.WIDE R2, R19, 0x4, R2 ;  /* 0x0000000413020825 */ /* 0x002fca00078e0202 */
[----:B------:R1:W2:Y:S01]  /*19a90*/  @P0 LDG.E R25, desc[UR38][R2.64] ;  /* 0x0000002602190981 */ /* 0x0002a2000c1e1900 */
[----:B------:R-:W-:Y:S01]  /*19aa0*/  VIADD R24, R24, 0xffffffff ;  /* 0xffffffff18187836 */ /* 0x000fe20000000000 */
[----:B-1----:R-:W1:Y:S02]  /*19ab0*/  LDC.64 R2, c[0x0][0x418] ;  /* 0x00010600ff027b82 */ /* 0x002e640000000a00 */
[----:B-1----:R-:W-:Y:S01]  /*19ac0*/  LOP3.LUT P0, RZ, R2, UR4, RZ, 0xfc, !PT ;  /* 0x0000000402ff7c12 */ /* 0x002fe2000f80fcff */
[----:B------:R-:W-:-:S03]  /*19ad0*/  UMOV UR4, 0xffffffff ;  /* 0xffffffff00047882 */ /* 0x000fc60000000000 */
[----:B------:R-:W-:Y:S02]  /*19ae0*/  LOP3.LUT P0, RZ, R3, UR5, RZ, 0xfc, P0 ;  /* 0x0000000503ff7c12 */ /* 0x000fe4000800fcff */
[----:B--2---:R-:W-:Y:S02]  /*19af0*/  SHF.R.S32.HI R7, RZ, 0x1f, R25 ;  /* 0x0000001fff077819 */ /* 0x004fe40000011419 */
[----:B------:R-:W-:-:S03]  /*19b00*/  SEL R17, R25, RZ, !P0 ;  /* 0x000000ff19117207 */ /* 0x000fc60004000000 */
[----:B------:R1:W-:Y:S01]  /*19b10*/  STL [R1+0x4], R7 ;  /* 0x0000040701007387 */ /* 0x0003e20000100800 */
[----:B------:R-:W-:Y:S05]  /*19b20*/  BRA.DIV UR4, `(.L_x_1584) ;  /* 0x0000005604307947 */ /* 0x000fea000b800000 */
[----:B------:R-:W2:Y:S02]  /*19b30*/  S2R R0, SR_TID.X ;  /* 0x0000000000007919 */ /* 0x000ea40000002100 */
[----:B--2---:R-:W-:-:S04]  /*19b40*/  SHF.R.U32.HI R0, RZ, 0x5, R0 ;  /* 0x00000005ff007819 */ /* 0x004fc80000011600 */
[----:B------:R-:W-:-:S05]  /*19b50*/  LOP3.LUT R0, R0, 0x3, RZ, 0xc0, !PT ;  /* 0x0000000300007812 */ /* 0x000fca00078ec0ff */
[----:B------:R2:W3:Y:S02]  /*19b60*/  SHFL.IDX PT, R14, R0, RZ, 0x1f ;  /* 0x00001fff000e7589 */ /* 0x0004e400000e0000 */
.L_x_1725:
        /* <DEDUP_REMOVED lines=10> */
.L_x_1728:
[----:B------:R-:W-:Y:S05]  /*19c10*/  @!P6 BRA `(.L_x_1585) ;  /* 0x0000000000e4e947 */ /* 0x000fea0003800000 */
[----:B------:R-:W-:-:S04]  /*19c20*/  ISETP.NE.U32.AND P0, PT, R2, RZ, PT ;  /* 0x000000ff0200720c */ /* 0x000fc80003f05070 */
[----:B------:R-:W-:-:S13]  /*19c30*/  ISETP.NE.AND.EX P0, PT, R3, RZ, PT, P0 ;  /* 0x000000ff0300720c */ /* 0x000fda0003f05300 */
[----:B------:R-:W-:Y:S05]  /*19c40*/  @!P0 BRA `(.L_x_1587) ;  /* 0x0000000000448947 */ /* 0x000fea0003800000 */
[----:B------:R-:W3:Y:S01]  /*19c50*/  LDC R6, c[0x0][0x43c] ;  /* 0x00010f00ff067b82 */ /* 0x000ee20000000800 */
[----:B------:R-:W-:Y:S01]  /*19c60*/  ULDC.64 UR4, c[0x0][0x428] ;  /* 0x00010a0000047ab9 */ /* 0x000fe20000000a00 */
[----:B---3--:R-:W-:-:S13]  /*19c70*/  ISETP.NE.AND P0, PT, R6, 0x1, PT ;  /* 0x000000010600780c */ /* 0x008fda0003f05270 */
[----:B------:R-:W2:Y:S02]  /*19c80*/  @P0 LDC.64 R4, c[0x0][0x440] ;  /* 0x00011000ff040b82 */ /* 0x000ea40000000a00 */
[----:B--2---:R-:W-:-:S04]  /*19c90*/  @P0 IMAD.HI.U32 R0, R24, R4, RZ ;  /* 0x0000000418000227 */ /* 0x004fc800078e00ff */
        /* <DEDUP_REMOVED lines=12> */
.L_x_1587:
[----:B--2---:R-:W-:Y:S01]  /*19d60*/  IMAD R0, R23, 0x8, R22 ;  /* 0x0000000817007824 */ /* 0x004fe200078e0216 */
[----:B---3--:R-:W-:-:S04]  /*19d70*/  SHF.L.U32 R3, R26, 0x1f, RZ ;  /* 0x0000001f1a037819 */ /* 0x008fc800000006ff */
[----:B------:R-:W2:Y:S02]  /*19d80*/  SYNCS.PHASECHK.TRANS64.TRYWAIT P0, [R0+URZ+0x16840], R3 ;  /* 0x01684003000075a7 */ /* 0x000ea4000800017f */
[----:B--2---:R-:W-:Y:S05]  /*19d90*/  @!P0 BRA `(.L_x_1588) ;  /* 0x0000005000e88947 */ /* 0x004fea0003800000 */
.L_x_1729:
        /* <DEDUP_REMOVED lines=11> */
.L_x_1589:
[----:B------:R-:W3:Y:S01]  /*19e50*/  LDL.LU R2, [R1] ;  /* 0x0000000001027983 */ /* 0x000ee20000300800 */
[----:B------:R-:W-:Y:S01]  /*19e60*/  R2UR UR9, R0 ;  /* 0x00000000000972ca */ /* 0x000fe200000e0000 */
[----:B--2---:R-:W-:Y:S01]  /*19e70*/  IMAD R0, R23, 0x4000, R22 ;  /* 0x0000400017007824 */ /* 0x004fe200078e0216 */
        /* <DEDUP_REMOVED lines=11> */
[----:B------:R-:W-:Y:S02]  /*19f30*/  ULEA UR11, UR11, UR4, 0x7 ;  /* 0x000000040b0b7291 */ /* 0x000fe4000f8e383f */
[----:B------:R-:W-:Y:S01]  /*19f40*/  UIADD3 UR8, UR8, 0xe400, URZ ;  /* 0x0000e40008087890 */ /* 0x000fe2000fffe03f */
[----:B------:R-:W-:-:S08]  /*19f50*/  UMOV UR4, 0x0 ;  /* 0x0000000000047882 */ /* 0x000fd00000000000 */
[----:B------:R4:W-:Y:S01]  /*19f60*/  UTMALDG.4D [UR8], [UR6], desc[UR4] ;  /* 0x00000408060075b4 */ /* 0x0009e20008019000 */
[----:B---3--:R-:W-:-:S04]  /*19f70*/  LOP3.LUT R2, R2, 0xfffffffe, RZ, 0xc0, !PT ;  /* 0xfffffffe02027812 */ /* 0x008fc800078ec0ff */
[----:B------:R-:W-:-:S05]  /*19f80*/  @P0 LOP3.LUT R2, R2, 0x1, RZ, 0xfc, !PT ;  /* 0x0000000102020812 */ /* 0x000fca00078efcff */
[----:B------:R4:W-:Y:S01]  /*19f90*/  STL [R1], R2 ;  /* 0x0000000201007387 */ /* 0x0009e20000100800 */
[----:B------:R-:W-:Y:S01]  /*19fa0*/  NOP ;  /* 0x0000000000007918 */ /* 0x000fe20000000000 */
.L_x_1585:
[----:B------:R-:W2:Y:S01]  /*19fb0*/  LDL.LU R3, [R1+0x20] ;  /* 0x0000200001037983 */ /* 0x000ea20000300800 */
[----:B------:R-:W-:Y:S05]  /*19fc0*/  WARPSYNC.ALL ;  /* 0x0000000000007948 */ /* 0x000fea0003800000 */
[----:B----4-:R-:W-:Y:S01]  /*19fd0*/  ULDC.64 UR4, c[0x0][0x298] ;  /* 0x0000a60000047ab9 */ /* 0x010fe20000000a00 */
[----:B------:R-:W-:Y:S01]  /*19fe0*/  ULDC.64 UR6, c[0x0][0xa00] ;  /* 0x0002800000067ab9 */ /* 0x000fe20000000a00 */
[----:B------:R-:W-:Y:S01]  /*19ff0*/  VIADD R2, R22, 0x8400 ;  /* 0x0000840016027836 */ /* 0x000fe20000000000 */
[----:B------:R-:W-:Y:S01]  /*1a000*/  BAR.SYNC.DEFER_BLOCKING 0x8, 0x200 ;  /* 0x0208000000007b1d */ /* 0x000fe20000010000 */
[----:B------:R-:W-:-:S03]  /*1a010*/  ISETP.NE.U32.AND P0, PT, RZ, UR6, PT ;  /* 0x00000006ff007c0c */ /* 0x000fc6000bf05070 */
[----:B------:R-:W-:Y:S02]  /*1a020*/  LOP3.LUT P1, RZ, R2, 0x3ff, RZ, 0xc0, !PT ;  /* 0x000003ff02ff7812 */ /* 0x000fe4000782c0ff */
[----:B------:R-:W-:Y:S01]  /*1a030*/  ISETP.NE.AND.EX P0, PT, RZ, UR7, PT, P0 ;  /* 0x00000007ff007c0c */ /* 0x000fe2000bf05300 */
[----:B------:R-:W-:Y:S01]  /*1a040*/  BSSY B6, `(.L_x_1590) ;  /* 0x0000020000067945 */ /* 0x000fe20003800000 */
[----:B------:R-:W-:Y:S02]  /*1a050*/  SHF.R.S32.HI R2, RZ, 0x1f, R19 ;  /* 0x0000001fff027819 */ /* 0x000fe40000011413 */
[----:B--2---:R-:W-:Y:S01]  /*1a060*/  SHF.R.S32.HI R0, RZ, 0x1f, R3 ;  /* 0x0000001fff007819 */ /* 0x004fe20000011403 */
[----:B------:R-:W-:-:S04]  /*1a070*/  IMAD.WIDE.U32 R4, R3, UR4, RZ ;  /* 0x0000000403047c25 */ /* 0x000fc8000f8e00ff */
[----:B------:R-:W-:Y:S01]  /*1a080*/  IMAD R0, R0, UR4, RZ ;  /* 0x0000000400007c24 */ /* 0x000fe2000f8e02ff */
[----:B------:R-:W-:Y:S03]  /*1a090*/  STL.64 [R1+0x28], R4 ;  /* 0x0000280401007387 */ /* 0x000fe60000100a00 */
[----:B------:R-:W-:Y:S01]  /*1a0a0*/  IMAD R0, R3, UR5, R0 ;  /* 0x0000000503007c24 */ /* 0x000fe2000f8e0200 */
[----:B------:R-:W-:Y:S02]  /*1a0b0*/  SEL R3, R2, RZ, !P0 ;  /* 0x000000ff02037207 */ /* 0x000fe40004000000 */
[----:B------:R-:W-:Y:S01]  /*1a0c0*/  SHF.R.S32.HI R2, RZ, 0x1f, R18 ;  /* 0x0000001fff027819 */ /* 0x000fe20000011412 */
[----:B------:R-:W-:-:S05]  /*1a0d0*/  IMAD.IADD R0, R5, 0x1, R0 ;  /* 0x0000000105007824 */ /* 0x000fca00078e0200 */
[----:B------:R2:W-:Y:S04]  /*1a0e0*/  STL [R1+0x30], R0 ;  /* 0x0000300001007387 */ /* 0x0005e80000100800 */
[----:B------:R3:W-:Y:S01]  /*1a0f0*/  STL [R1+0x38], R3 ;  /* 0x0000380301007387 */ /* 0x0007e20000100800 */
[----:B--2---:R-:W-:-:S05]  /*1a100*/  SEL R0, R19, RZ, !P0 ;  /* 0x000000ff13007207 */ /* 0x004fca0004000000 */
[----:B------:R3:W-:Y:S04]  /*1a110*/  STL [R1+0x20], R0 ;  /* 0x0000200001007387 */ /* 0x0007e80000100800 */
[----:B------:R3:W-:Y:S01]  /*1a120*/  STL [R1+0x34], R2 ;  /* 0x0000340201007387 */ /* 0x0007e20000100800 */
[----:B------:R-:W-:Y:S05]  /*1a130*/  @!P1 BRA `(.L_x_1591) ;  /* 0x0000000000409947 */ /* 0x000fea0003800000 */
[----:B---3--:R-:W-:Y:S01]  /*1a140*/  MOV R2, 0x0 ;  /* 0x0000000000027802 */ /* 0x008fe20000000f00 */
[----:B------:R-:W-:Y:S01]  /*1a150*/  ULDC.64 UR4, c[0x4][0xa8] ;  /* 0x01002a0000047ab9 */ /* 0x000fe20000000a00 */
[----:B------:R-:W-:Y:S01]  /*1a160*/  ULDC.64 UR6, c[0x4][0xb0] ;  /* 0x01002c0000067ab9 */ /* 0x000fe20000000a00 */
[----:B------:R-:W-:Y:S01]  /*1a170*/  ULDC.64 UR8, c[0x4][0x20] ;  /* 0x0100080000087ab9 */ /* 0x000fe20000000a00 */
[----:B------:R-:W-:Y:S02]  /*1a180*/  IMAD.U32 R4, RZ, RZ, UR4 ;  /* 0x00000004ff047e24 */ /* 0x000fe4000f8e00ff */
[----:B------:R-:W2:Y:S01]  /*1a190*/  LDC.64 R2, c[0x4][R2] ;  /* 0x0100000002027b82 */ /* 0x000ea20000000a00 */
[----:B------:R-:W-:Y:S02]  /*1a1a0*/  IMAD.U32 R5, RZ, RZ, UR5 ;  /* 0x00000005ff057e24 */ /* 0x000fe4000f8e00ff */
[----:B------:R-:W-:Y:S02]  /*1a1b0*/  IMAD.U32 R6, RZ, RZ, UR6 ;  /* 0x00000006ff067e24 */ /* 0x000fe4000f8e00ff */
[----:B-1----:R-:W-:-:S02]  /*1a1c0*/  IMAD.U32 R7, RZ, RZ, UR7 ;  /* 0x00000007ff077e24 */ /* 0x002fc4000f8e00ff */
[----:B------:R-:W-:Y:S02]  /*1a1d0*/  IMAD.U32 R10, RZ, RZ, UR8 ;  /* 0x00000008ff0a7e24 */ /* 0x000fe4000f8e00ff */
[----:B------:R-:W-:Y:S02]  /*1a1e0*/  IMAD.U32 R11, RZ, RZ, UR9 ;  /* 0x00000009ff0b7e24 */ /* 0x000fe4000f8e00ff */
[----:B------:R-:W-:Y:S02]  /*1a1f0*/  IMAD.MOV.U32 R8, RZ, RZ, 0x70 ;  /* 0x00000070ff087424 */ /* 0x000fe400078e00ff */
[----:B0-----:R-:W-:Y:S02]  /*1a200*/  IMAD.MOV.U32 R12, RZ, RZ, 0x1 ;  /* 0x00000001ff0c7424 */ /* 0x001fe400078e00ff */
[----:B------:R-:W-:-:S07]  /*1a210*/  IMAD.MOV.U32 R13, RZ, RZ, RZ ;  /* 0x000000ffff0d7224 */ /* 0x000fce00078e00ff */
[----:B------:R-:W-:-:S07]  /*1a220*/  LEPC R20, `(.L_x_1591) ;  /* 0x000000001014794e */ /* 0x000fce0000000000 */
[----:B--2---:R-:W-:Y:S05]  /*1a230*/  CALL.ABS.NOINC R2 ;  /* 0x0000000002007343 */ /* 0x004fea0003c00000 */
.L_x_1591:
[----:B------:R-:W-:Y:S05]  /*1a240*/  BSYNC B6 ;  /* 0x0000000000067941 */ /* 0x000fea0003800000 */
.L_x_1590:
[----:B---3--:R-:W2:Y:S01]  /*1a250*/  LDL.LU R0, [R1+0x30] ;  /* 0x0000300001007983 */ /* 0x008ea20000300800 */
[----:B------:R-:W-:Y:S01]  /*1a260*/  ULDC.64 UR4, c[0x0][0x2d8] ;  /* 0x0000b60000047ab9 */ /* 0x000fe20000000a00 */
[----:B------:R-:W3:Y:S01]  /*1a270*/  LDC R9, c[0x0][0x448] ;  /* 0x00011200ff097b82 */ /* 0x000ee20000000800 */
[----:B------:R-:W-:Y:S01]  /*1a280*/  ULDC.64 UR6, c[0x0][0x2c8] ;  /* 0x0000b20000067ab9 */ /* 0x000fe20000000a00 */
[----:B------:R-:W2:Y:S01]  /*1a290*/  LDL.LU.64 R2, [R1+0x28] ;  /* 0x0000280001027983 */ /* 0x000ea20000300a00 */
[----:B------:R-:W-:-:S03]  /*1a2a0*/  ULDC.64 UR8, c[0x0][0x280] ;  /* 0x0000a00000087ab9 */ /* 0x000fc60000000a00 */
[----:B------:R-:W4:Y:S04]  /*1a2b0*/  LDL.LU R20, [R1+0x34] ;  /* 0x0000340001147983 */ /* 0x000f280000300800 */
[----:B------:R-:W4:Y:S04]  /*1a2c0*/  LDL.LU R21, [R1+0x38] ;  /* 0x0000380001157983 */ /* 0x000f280000300800 */
[----:B------:R-:W4:Y:S04]  /*1a2d0*/  LDL.LU R4, [R1+0x20] ;  /* 0x0000200001047983 */ /* 0x000f280000300800 */
[----:B0-----:R-:W4:Y:S01]  /*1a2e0*/  LDL R12, [R1+0x10] ;  /* 0x00001000010c7983 */ /* 0x001f220000100800 */
[----:B---3--:R-:W-:-:S13]  /*1a2f0*/  ISETP.NE.AND P1, PT, R9, 0x1, PT ;  /* 0x000000010900780c */ /* 0x008fda0003f25270 */
[----:B------:R-:W0:Y:S08]  /*1a300*/  @P1 LDC R5, c[0x0][0x44c] ;  /* 0x00011300ff051b82 */ /* 0x000e300000000800 */
[----:B------:R-:W3:Y:S01]  /*1a310*/  @P1 LDC R8, c[0x0][0x450] ;  /* 0x00011400ff081b82 */ /* 0x000ee20000000800 */
[----:B--2---:R-:W-:Y:S02]  /*1a320*/  IMAD.MOV.U32 R3, RZ, RZ, R0 ;  /* 0x000000ffff037224 */ /* 0x004fe400078e0000 */
[----:B----4-:R-:W-:-:S02]  /*1a330*/  IMAD R0, R20, UR4, RZ ;  /* 0x0000000414007c24 */ /* 0x010fc4000f8e02ff */
[C---:B------:R-:W-:Y:S01]  /*1a340*/  IMAD.WIDE.U32 R2, R18.reuse, UR4, R2 ;  /* 0x0000000412027c25 */ /* 0x040fe2000f8e0002 */
[----:B------:R-:W2:Y:S03]  /*1a350*/  S2R R20, SR_TID.X ;  /* 0x0000000000147919 */ /* 0x000ea60000002100 */
[----:B------:R-:W-:Y:S01]  /*1a360*/  IMAD R0, R18, UR5, R0 ;  /* 0x0000000512007c24 */ /* 0x000fe2000f8e0200 */
[----:B------:R-:W-:-:S03]  /*1a370*/  ULDC.64 UR4, c[0x0][0x2e0] ;  /* 0x0000b80000047ab9 */ /* 0x000fc60000000a00 */
[----:B------:R-:W-:Y:S02]  /*1a380*/  IMAD.IADD R3, R3, 0x1, R0 ;  /* 0x0000000103037824 */ /* 0x000fe400078e0200 */
[----:B------:R-:W-:Y:S02]  /*1a390*/  IMAD R0, R21, UR4, RZ ;  /* 0x0000000415007c24 */ /* 0x000fe4000f8e02ff */
[----:B------:R-:W4:Y:S01]  /*1a3a0*/  S2R R21, SR_TID.X ;  /* 0x0000000000157919 */ /* 0x000f220000002100 */
[----:B--2---:R-:W-:-:S04]  /*1a3b0*/  LOP3.LUT R20, R20, 0x7f, RZ, 0xc0, !PT ;  /* 0x0000007f14147812 */ /* 0x004fc800078ec0ff */
[----:B------:R-:W-:Y:S01]  /*1a3c0*/  SHF.R.U32.HI R20, RZ, 0x3, R20 ;  /* 0x00000003ff147819 */ /* 0x000fe20000011614 */
[----:B----4-:R-:W-:-:S05]  /*1a3d0*/  IMAD.SHL.U32 R6, R21, 0x10, RZ ;  /* 0x0000001015067824 */ /* 0x010fca00078e00ff */
[----:B------:R-:W-:Y:S02]  /*1a3e0*/  LOP3.LUT R6, R20, 0x70, R6, 0xf8, !PT ;  /* 0x0000007014067812 */ /* 0x000fe400078ef806 */
[----:B------:R2:W5:Y:S01]  /*1a3f0*/  LDL R20, [R1+0xc] ;  /* 0x00000c0001147983 */ /* 0x0005620000100800 */
[C---:B------:R-:W-:Y:S02]  /*1a400*/  IMAD R0, R4.reuse, UR5, R0 ;  /* 0x0000000504007c24 */ /* 0x040fe4000f8e0200 */
[----:B------:R-:W-:Y:S01]  /*1a410*/  IMAD.WIDE.U32 R2, R4, UR4, R2 ;  /* 0x0000000404027c25 */ /* 0x000fe2000f8e0002 */
[----:B------:R-:W-:Y:S01]  /*1a420*/  ULDC.64 UR4, c[0x0][0x2d0] ;  /* 0x0000b40000047ab9 */ /* 0x000fe20000000a00 */
[----:B------:R-:W4:Y:S02]  /*1a430*/  @P1 LDC R4, c[0x0][0x450] ;  /* 0x00011400ff041b82 */ /* 0x000f240000000800 */
[----:B------:R-:W-:Y:S02]  /*1a440*/  IMAD.IADD R6, R6, 0x1, R12 ;  /* 0x0000000106067824 */ /* 0x000fe400078e020c */
[----:B------:R-:W-:-:S02]  /*1a450*/  IMAD.IADD R3, R3, 0x1, R0 ;  /* 0x0000000103037824 */ /* 0x000fc400078e0200 */
[----:B0-----:R-:W-:-:S04]  /*1a460*/  @P1 IMAD.HI.U32 R0, R6, R5, RZ ;  /* 0x0000000506001227 */ /* 0x001fc800078e00ff */
[----:B------:R-:W-:Y:S01]  /*1a470*/  IMAD.MOV.U32 R5, RZ, RZ, R6 ;  /* 0x000000ffff057224 */ /* 0x000fe200078e0006 */
[----:B----4-:R-:W-:-:S04]  /*1a480*/  @P1 SHF.R.U32.HI R5, RZ, R4, R0 ;  /* 0x00000004ff051219 */ /* 0x010fc80000011600 */
[----:B------:R-:W-:-:S05]  /*1a490*/  SHF.R.S32.HI R0, RZ, 0x1f, R5 ;  /* 0x0000001fff007819 */ /* 0x000fca0000011405 */
[----:B------:R-:W-:-:S04]  /*1a4a0*/  IMAD R0, R0, UR4, RZ ;  /* 0x0000000400007c24 */ /* 0x000fc8000f8e02ff */
[C---:B-1----:R-:W-:Y:S02]  /*1a4b0*/  IMAD R7, R5.reuse, UR5, R0 ;  /* 0x0000000505077c24 */ /* 0x042fe4000f8e0200 */
        /* <DEDUP_REMOVED lines=9> */
[----:B------:R-:W0:Y:S01]  /*1a550*/  @P1 LDC R7, c[0x0][0x44c] ;  /* 0x00011300ff071b82 */ /* 0x000e220000000800 */
[C---:B------:R-:W-:Y:S01]  /*1a560*/  LEA R0, P0, R4.reuse, UR8, 0x1 ;  /* 0x0000000804007c11 */ /* 0x040fe2000f8008ff */
[----:B------:R-:W1:Y:S03]  /*1a570*/  S2R R10, SR_TID.X ;  /* 0x00000000000a7919 */ /* 0x000e660000002100 */
[----:B------:R-:W-:Y:S01]  /*1a580*/  LEA.HI.X R4, R4, UR9, R5, 0x1, P0 ;  /* 0x0000000904047c11 */ /* 0x000fe200080f0c05 */
[----:B------:R-:W-:-:S04]  /*1a590*/  VIADD R5, R6, 0x80 ;  /* 0x0000008006057836 */ /* 0x000fc80000000000 */
[----:B------:R-:W-:Y:S02]  /*1a5a0*/  IMAD.MOV.U32 R6, RZ, RZ, R5 ;  /* 0x000000ffff067224 */ /* 0x000fe400078e0005 */
[----:B0-----:R-:W-:-:S05]  /*1a5b0*/  @P1 IMAD.HI.U32 R7, R5, R7, RZ ;  /* 0x0000000705071227 */ /* 0x001fca00078e00ff */
[----:B---3--:R-:W-:-:S05]  /*1a5c0*/  @P1 SHF.R.U32.HI R6, RZ, R8, R7 ;  /* 0x00000008ff061219 */ /* 0x008fca0000011607 */
[----:B------:R-:W-:-:S04]  /*1a5d0*/  IMAD.MOV R7, RZ, RZ, -R6 ;  /* 0x000000ffff077224 */ /* 0x000fc800078e0a06 */
[----:B------:R-:W-:Y:S01]  /*1a5e0*/  IMAD R5, R9, R7, R5 ;  /* 0x0000000709057224 */ /* 0x000fe200078e0205 */
[----:B------:R-:W-:Y:S01]  /*1a5f0*/  SHF.R.S32.HI R7, RZ, 0x1f, R6 ;  /* 0x0000001fff077819 */ /* 0x000fe20000011406 */
[----:B------:R-:W-:-:S04]  /*1a600*/  IMAD.WIDE.U32 R2, R6, UR4, R2 ;  /* 0x0000000406027c25 */ /* 0x000fc8000f8e0002 */
[----:B------:R-:W-:Y:S01]  /*1a610*/  IMAD R7, R7, UR4, RZ ;  /* 0x0000000407077c24 */ /* 0x000fe2000f8e02ff */
[----:B------:R-:W-:Y:S01]  /*1a620*/  SHF.R.S32.HI R8, RZ, 0x1f, R5 ;  /* 0x0000001fff087819 */ /* 0x000fe20000011405 */
[----:B-1----:R-:W-:Y:S01]  /*1a630*/  IMAD.SHL.U32 R21, R10, 0x8, RZ ;  /* 0x000000080a157824 */ /* 0x002fe200078e00ff */
[----:B------:R-:W-:Y:S01]  /*1a640*/  ULDC UR4, c[0x0][0x2b8] ;  /* 0x0000ae0000047ab9 */ /* 0x000fe20000000800 */
[----:B------:R-:W-:Y:S02]  /*1a650*/  IMAD R7, R6, UR5, R7 ;  /* 0x0000000506077c24 */ /* 0x000fe4000f8e0207 */
[----:B------:R-:W-:Y:S02]  /*1a660*/  IMAD R8, R8, UR6, RZ ;  /* 0x0000000608087c24 */ /* 0x000fe4000f8e02ff */
[----:B------:R-:W-:Y:S02]  /*1a670*/  IMAD.IADD R3, R3, 0x1, R7 ;  /* 0x0000000103037824 */ /* 0x000fe400078e0207 */
[----:B------:R-:W-:-:S02]  /*1a680*/  IMAD R8, R5, UR7, R8 ;  /* 0x0000000705087c24 */ /* 0x000fc4000f8e0208 */
[----:B------:R-:W-:Y:S01]  /*1a690*/  IMAD.WIDE.U32 R6, R5, UR6, R2 ;  /* 0x0000000605067c25 */ /* 0x000fe2000f8e0002 */
[----:B------:R-:W-:-:S03]  /*1a6a0*/  LOP3.LUT R21, R21, 0x38, RZ, 0xc0, !PT ;  /* 0x0000003815157812 */ /* 0x000fc600078ec0ff */
[----:B------:R-:W-:Y:S01]  /*1a6b0*/  IMAD.IADD R8, R7, 0x1, R8 ;  /* 0x0000000107087824 */ /* 0x000fe200078e0208 */
[C---:B------:R-:W-:Y:S02]  /*1a6c0*/  LEA R2, P1, R6.reuse, UR8, 0x1 ;  /* 0x0000000806027c11 */ /* 0x040fe4000f8208ff */
[----:B------:R-:W-:Y:S01]  /*1a6d0*/  ISETP.GE.AND P0, PT, R21, UR4, PT ;  /* 0x0000000415007c0c */ /* 0x000fe2000bf06270 */
[----:B------:R-:W-:Y:S01]  /*1a6e0*/  UMOV UR4, 0xffffffff ;  /* 0xffffffff00047882 */ /* 0x000fe20000000000 */
[----:B------:R-:W-:Y:S02]  /*1a6f0*/  LEA.HI.X R6, R6, UR9, R8, 0x1, P1 ;  /* 0x0000000906067c11 */ /* 0x000fe400088f0c08 */
[----:B--2---:R-:W-:Y:S09]  /*1a700*/  BRA.DIV UR4, `(.L_x_1592) ;  /* 0x0000004a04a07947 */ /* 0x004ff2000b800000 */
[----:B------:R-:W0:Y:S02]  /*1a710*/  S2R R7, SR_TID.X ;  /* 0x0000000000077919 */ /* 0x000e240000002100 */
[----:B0-----:R-:W-:Y:S02]  /*1a720*/  LOP3.LUT R8, R7, 0x7f, RZ, 0xc0, !PT ;  /* 0x0000007f07087812 */ /* 0x001fe400078ec0ff */
[----:B------:R-:W2:Y:S04]  /*1a730*/  LDL.LU R7, [R1+0x1c] ;  /* 0x00001c0001077983 */ /* 0x000ea80000300800 */
[----:B------:R-:W3:Y:S01]  /*1a740*/  LDL.LU R11, [R1+0x10] ;  /* 0x00001000010b7983 */ /* 0x000ee20000300800 */
[----:B------:R-:W-:-:S03]  /*1a750*/  SHF.R.U32.HI R10, RZ, 0x3, R8 ;  /* 0x00000003ff0a7819 */ /* 0x000fc60000011608 */
        /* <DEDUP_REMOVED lines=58> */
[----:B------:R-:W-:Y:S04]  /*1ab00*/  SHFL.IDX PT, R7, R2, RZ, 0x181f ;  /* 0x00181fff02077589 */ /* 0x000fe800000e0000 */
        /* <DEDUP_REMOVED lines=10> */
[----:B------:R1:W-:Y:S01]  /*1abb0*/  @!P1 LDGSTS.E.BYPASS.LTC128B.128 [R20+0xbc00], desc[UR38][R8.64], !P0 ;  /* 0x0bc0000008149fae */ /* 0x0003e2000c101d66 */
[----:B------:R-:W-:-:S05]  /*1abc0*/  @!P2 LEA R7, P1, R21, R7, 0x1 ;  /* 0x000000071507a211 */ /* 0x000fca00078208ff */
[----:B0-----:R-:W-:Y:S02]  /*1abd0*/  @!P2 IMAD.X R0, RZ, RZ, R0, P1 ;  /* 0x000000ffff00a224 */ /* 0x001fe400008e0600 */
[----:B-1----:R-:W-:Y:S02]  /*1abe0*/  @!P2 IMAD.MOV.U32 R8, RZ, RZ, R7 ;  /* 0x000000ffff08a224 */ /* 0x002fe400078e0007 */
        /* <DEDUP_REMOVED lines=17> */
[----:B------:R-:W-:-:S05]  /*1ad00*/  @!P1 IMAD.MOV.U32 R9, RZ, RZ, R0 ;  /* 0x000000ffff099224 */ /* 0x000fca00078e0000 */
[----:B------:R0:W-:Y:S02]  /*1ad10*/  @!P1 LDGSTS.E.BYPASS.LTC128B.128 [R20+0xd400], desc[UR38][R8.64], !P0 ;  /* 0x0d40000008149fae */ /* 0x0001e4000c101d66 */
.L_x_1754:
[----:B------:R-:W-:Y:S02]  /*1ad20*/  VIADD R0, R5, 0xb0 ;  /* 0x000000b005007836 */ /* 0x000fe40000000000 */
[----:B0-----:R-:W-:-:S03]  /*1ad30*/  VIADD R8, R22, 0x16800 ;  /* 0x0001680016087836 */ /* 0x001fc60000000000 */
[----:B------:R-:W-:-:S13]  /*1ad40*/  ISETP.GE.AND P1, PT, R0, R3, PT ;  /* 0x000000030000720c */ /* 0x000fda0003f26270 */
[----:B------:R-:W-:-:S05]  /*1ad50*/  @!P1 LEA R2, P2, R21, R14, 0x1 ;  /* 0x0000000e15029211 */ /* 0x000fca00078408ff */
[----:B------:R-:W-:-:S05]  /*1ad60*/  @!P1 IMAD.X R3, RZ, RZ, R6, P2 ;  /* 0x000000ffff039224 */ /* 0x000fca00010e0606 */
[----:B------:R-:W-:Y:S01]  /*1ad70*/  @!PT LDS RZ, [RZ] ;  /* 0x00000000fffff984 */ /* 0x000fe20000000800 */
[----:B------:R-:W-:Y:S01]  /*1ad80*/  @!PT LDS RZ, [RZ] ;  /* 0x00000000fffff984 */ /* 0x000fe20000000800 */
[----:B------:R-:W-:Y:S01]  /*1ad90*/  @!PT LDS RZ, [RZ] ;  /* 0x00000000fffff984 */ /* 0x000fe20000000800 */
[----:B------:R0:W-:Y:S01]  /*1ada0*/  @!P1 LDGSTS.E.BYPASS.LTC128B.128 [R20+0xdc00], desc[UR38][R2.64], !P0 ;  /* 0x0dc0000002149fae */ /* 0x0001e2000c101d66 */
[----:B------:R-:W-:Y:S01]  /*1adb0*/  PLOP3.LUT P0, PT, PT, PT, PT, 0x80, 0x0 ;  /* 0x000000000000781c */ /* 0x000fe20003f0f070 */
[----:B------:R-:W-:-:S12]  /*1adc0*/  NOP ;  /* 0x0000000000007918 */ /* 0x000fd80000000000 */
.L_x_1593:
        /* <DEDUP_REMOVED lines=14> */
[----:B------:R-:W2:Y:S01]  /*1aeb0*/  LDL R4, [R1+0x14] ;  /* 0x0000140001047983 */ /* 0x000ea20000100800 */
[----:B------:R1:W-:Y:S03]  /*1aec0*/  SYNCS.ARRIVE.TRANS64.A1T0 RZ, [R22+URZ+0x16800], RZ ;  /* 0x016800ff16ff79a7 */ /* 0x0003e6000810003f */
[----:B0-----:R-:W3:Y:S01]  /*1aed0*/  LDL R2, [R1+0x8] ;  /* 0x0000080001027983 */ /* 0x001ee20000100800 */
[----:B------:R-:W-:Y:S01]  /*1aee0*/  BSSY B0, `(.L_x_1594) ;  /* 0x0000005000007945 */ /* 0x000fe20003800000 */
[----:B------:R-:W0:Y:S01]  /*1aef0*/  SYNCS.PHASECHK.TRANS64.TRYWAIT P0, [R22+URZ+0x16820], R3 ;  /* 0x01682003160075a7 */ /* 0x000e22000800017f */
[----:B--2---:R-:W-:-:S05]  /*1af00*/  VIADD R0, R4, 0xfffffffe ;  /* 0xfffffffe04007836 */ /* 0x004fca0000000000 */
[----:B---3--:R-:W-:Y:S01]  /*1af10*/  ISETP.GE.AND P1, PT, R0, R2, PT ;  /* 0x000000020000720c */ /* 0x008fe20003f26270 */
[----:B01----:R-:W-:-:S12]  /*1af20*/  @!P0 BRA `(.L_x_1595) ;  /* 0x0000005000548947 */ /* 0x003fd80003800000 */
.L_x_1755:
[----:B------:R-:W-:Y:S05]  /*1af30*/  BSYNC B0 ;  /* 0x0000000000007941 */ /* 0x000fea0003800000 */
.L_x_1594:
[----:B------:R-:W-:Y:S04]  /*1af40*/  BSSY B0, `(.L_x_1596) ;  /* 0x0000173000007945 */ /* 0x000fe80003800000 */
[----:B------:R-:W-:Y:S05]  /*1af50*/  @!P1 BRA `(.L_x_1597) ;  /* 0x0000001400c49947 */ /* 0x000fea0003800000 */
[----:B------:R-:W2:Y:S04]  /*1af60*/  LDL R2, [R1+0x8] ;  /* 0x0000080001027983 */ /* 0x000ea80000100800 */
[----:B------:R-:W3:Y:S01]  /*1af70*/  LDL R4, [R1+0x14] ;  /* 0x0000140001047983 */ /* 0x000ee20000100800 */
[----:B------:R-:W-:Y:S01]  /*1af80*/  BSSY B2, `(.L_x_1598) ;  /* 0x000007f000027945 */ /* 0x000fe20003800000 */
[----:B--2---:R-:W-:Y:S01]  /*1af90*/  LOP3.LUT R7, RZ, R2, RZ, 0x33, !PT ;  /* 0x00000002ff077212 */ /* 0x004fe200078e33ff */
[----:B---3--:R-:W-:-:S05]  /*1afa0*/  IMAD.MOV R2, RZ, RZ, -R4 ;  /* 0x000000ffff027224 */ /* 0x008fca00078e0a04 */
        /* <DEDUP_REMOVED lines=37> */
.L_x_1602:
[----:B------:R-:W-:Y:S01]  /*1b200*/  IMAD R2, R6, 0x8, R22 ;  /* 0x0000000806027824 */ /* 0x000fe200078e0216 */
[----:B0-----:R-:W-:Y:S01]  /*1b210*/  SHF.L.U32 R3, R9, 0x1f, RZ ;  /* 0x0000001f09037819 */ /* 0x001fe200000006ff */
[----:B------:R-:W-:Y:S03]  /*1b220*/  BSSY B3, `(.L_x_1603) ;  /* 0x0000003000037945 */ /* 0x000fe60003800000 */
[----:B------:R-:W0:Y:S02]  /*1b230*/  SYNCS.PHASECHK.TRANS64.TRYWAIT P0, [R2+URZ+0x16840], R3 ;  /* 0x01684003020075a7 */ /* 0x000e24000800017f */
[----:B0-----:R-:W-:Y:S05]  /*1b240*/  @!P0 BRA `(.L_x_1604) ;  /* 0x0000004c00a08947 */ /* 0x001fea0003800000 */
.L_x_1756:
[----:B------:R-:W-:Y:S05]  /*1b250*/  BSYNC B3 ;  /* 0x0000000000037941 */ /* 0x000fea0003800000 */
.L_x_1603:
        /* <DEDUP_REMOVED lines=12> */
.L_x_1606:
[----:B------:R-:W-:Y:S05]  /*1b320*/  BSYNC B3 ;  /* 0x0000000000037941 */ /* 0x000fea0003800000 */
.L_x_1605:
        /* <DEDUP_REMOVED lines=11> */
.L_x_1607:
        /* <DEDUP_REMOVED lines=15> */
.L_x_1757:
[----:B------:R-:W-:Y:S05]  /*1b4d0*/  BSYNC B3 ;  /* 0x0000000000037941 */ /* 0x000fea0003800000 */
.L_x_1608:
        /* <DEDUP_REMOVED lines=12> */
.L_x_1611:
[----:B------:R-:W-:Y:S05]  /*1b5a0*/  BSYNC B3 ;  /* 0x0000000000037941 */ /* 0x000fea0003800000 */
.L_x_1610:
        /* <DEDUP_REMOVED lines=11> */
.L_x_1612:
        /* <DEDUP_REMOVED lines=12> */
.L_x_1601:
[----:B------:R-:W-:Y:S05]  /*1b720*/  BSYNC B1 ;  /* 0x0000000000017941 */ /* 0x000fea0003800000 */
.L_x_1600:
[----:B------:R-:W2:Y:S01]  /*1b730*/  LDL R0, [R1+0x14] ;  /* 0x0000140001007983 */ /* 0x000ea20000100800 */
[----:B------:R-:W-:Y:S02]  /*1b740*/  IMAD.MOV.U32 R23, RZ, RZ, R6 ;  /* 0x000000ffff177224 */ /* 0x000fe400078e0006 */
[----:B------:R-:W-:Y:S02]  /*1b750*/  IMAD.MOV.U32 R26, RZ, RZ, R9 ;  /* 0x000000ffff1a7224 */ /* 0x000fe400078e0009 */
[----:B--2---:R-:W-:-:S07]  /*1b760*/  VIADD R0, R0, 0xfffffffd ;  /* 0xfffffffd00007836 */ /* 0x004fce0000000000 */
.L_x_1599:
[----:B------:R-:W-:Y:S05]  /*1b770*/  BSYNC B2 ;  /* 0x0000000000027941 */ /* 0x000fea0003800000 */
.L_x_1598:
[----:B------:R-:W2:Y:S01]  /*1b780*/  LDL.LU R2, [R1+0x14] ;  /* 0x0000140001027983 */ /* 0x000ea20000300800 */
[----:B------:R-:W-:Y:S01]  /*1b790*/  VIADD R7, R7, 0xfffffffe ;  /* 0xfffffffe07077836 */ /* 0x000fe20000000000 */
[----:B--2---:R-:W-:-:S04]  /*1b7a0*/  LOP3.LUT R2, RZ, R2, RZ, 0x33, !PT ;  /* 0x00000002ff027212 */ /* 0x004fc800078e33ff */
[----:B------:R-:W-:-:S13]  /*1b7b0*/  ISETP.NE.AND P0, PT, R7, R2, PT ;  /* 0x000000020700720c */ /* 0x000fda0003f05270 */
[----:B------:R-:W-:Y:S05]  /*1b7c0*/  @!P0 BRA `(.L_x_1597) ;  /* 0x0000000c00a88947 */ /* 0x000fea0003800000 */
[----:B------:R-:W-:-:S07]  /*1b7d0*/  IMAD.MOV.U32 R4, RZ, RZ, R17 ;  /* 0x000000ffff047224 */ /* 0x000fce00078e0011 */
.L_x_1639:
        /* <DEDUP_REMOVED lines=33> */
.L_x_1615:
[----:B------:R-:W-:Y:S01]  /*1b9f0*/  IMAD R2, R6, 0x8, R22 ;  /* 0x0000000806027824 */ /* 0x000fe200078e0216 */
[----:B0-----:R-:W-:Y:S01]  /*1ba00*/  SHF.L.U32 R3, R7, 0x1f, RZ ;  /* 0x0000001f07037819 */ /* 0x001fe200000006ff */
[----:B------:R-:W-:Y:S03]  /*1ba10*/  BSSY B2, `(.L_x_1616) ;  /* 0x0000003000027945 */ /* 0x000fe60003800000 */
[----:B------:R-:W0:Y:S02]  /*1ba20*/  SYNCS.PHASECHK.TRANS64.TRYWAIT P0, [R2+URZ+0x16840], R3 ;  /* 0x01684003020075a7 */ /* 0x000e24000800017f */
[----:B0-----:R-:W-:Y:S05]  /*1ba30*/  @!P0 BRA `(.L_x_1617) ;  /* 0x0000004400cc8947 */ /* 0x001fea0003800000 */
.L_x_1758:
[----:B------:R-:W-:Y:S05]  /*1ba40*/  BSYNC B2 ;  /* 0x0000000000027941 */ /* 0x000fea0003800000 */
.L_x_1616:
        /* <DEDUP_REMOVED lines=12> */
.L_x_1619:
[----:B------:R-:W-:Y:S05]  /*1bb10*/  BSYNC B2 ;  /* 0x0000000000027941 */ /* 0x000fea0003800000 */
.L_x_1618:
        /* <DEDUP_REMOVED lines=11> */
.L_x_1620:
        /* <DEDUP_REMOVED lines=15> */
.L_x_1759:
[----:B------:R-:W-:Y:S05]  /*1bcc0*/  BSYNC B2 ;  /* 0x0000000000027941 */ /* 0x000fea0003800000 */
.L_x_1621:
        /* <DEDUP_REMOVED lines=11> */
.L_x_1624:
[----:B------:R-:W-:Y:S05]  /*1bd80*/  BSYNC B2 ;  /* 0x0000000000027941 */ /* 0x000fea0003800000 */
.L_x_1623:
        /* <DEDUP_REMOVED lines=10> */
.L_x_1625:
        /* <DEDUP_REMOVED lines=12> */
.L_x_1614:
[----:B------:R-:W-:Y:S05]  /*1bef0*/  BSYNC B1 ;  /* 0x0000000000017941 */ /* 0x000fea0003800000 */
.L_x_1613:
        /* <DEDUP_REMOVED lines=33> */
.L_x_1628:
[----:B------:R-:W-:Y:S01]  /*1c110*/  IMAD R2, R23, 0x8, R22 ;  /* 0x0000000817027824 */ /* 0x000fe200078e0216 */
[----:B0-----:R-:W-:Y:S01]  /*1c120*/  SHF.L.U32 R3, R26, 0x1f, RZ ;  /* 0x0000001f1a037819 */ /* 0x001fe200000006ff */
[----:B------:R-:W-:Y:S03]  /*1c130*/  BSSY B2, `(.L_x_1629) ;  /* 0x0000003000027945 */ /* 0x000fe60003800000 */
[----:B------:R-:W0:Y:S02]  /*1c140*/  SYNCS.PHASECHK.TRANS64.TRYWAIT P0, [R2+URZ+0x16840], R3 ;  /* 0x01684003020075a7 */ /* 0x000e24000800017f */
[----:B0-----:R-:W-:Y:S05]  /*1c150*/  @!P0 BRA `(.L_x_1630) ;  /* 0x00000040002c8947 */ /* 0x001fea0003800000 */
.L_x_1760:
[----:B------:R-:W-:Y:S05]  /*1c160*/  BSYNC B2 ;  /* 0x0000000000027941 */ /* 0x000fea0003800000 */
.L_x_1629:
        /* <DEDUP_REMOVED lines=12> */
.L_x_1632:
[----:B------:R-:W-:Y:S05]  /*1c230*/  BSYNC B2 ;  /* 0x0000000000027941 */ /* 0x000fea0003800000 */
.L_x_1631:
        /* <DEDUP_REMOVED lines=12> */
.L_x_1633:
        /* <DEDUP_REMOVED lines=15> */
.L_x_1761:
[----:B------:R-:W-:Y:S05]  /*1c3f0*/  BSYNC B2 ;  /* 0x0000000000027941 */ /* 0x000fea0003800000 */
.L_x_1634:
[----:B------:R-:W-:Y:S01]  /*1c400*/  BSSY B2, `(.L_x_1636) ;  /* 0x000000b000027945 */ /* 0x000fe20003800000 */
[----:B------:R-:W-:Y:S02]  /*1c410*/  IMAD.MOV.U32 R2, RZ, RZ, 0x0 ;  /* 0x00000000ff027424 */ /* 0x000fe400078e00ff */
[----:B------:R-:W-:Y:S01]  /*1c420*/  IMAD.MOV.U32 R3, RZ, RZ, 0x14f00000 ;  /* 0x14f00000ff037424 */ /* 0x000fe200078e00ff */
[----:B------:R-:W-:Y:S06]  /*1c430*/  @P1 BRA `(.L_x_1637) ;  /* 0x00000000001c1947 */ /* 0x000fec0003800000 */
[----:B------:R-:W1:Y:S01]  /*1c440*/  S2R R12, SR_TID.X ;  /* 0x00000000000c7919 */ /* 0x000e620000002100 */
[----:B0-----:R-:W-:-:S04]  /*1c450*/  IMAD.MOV.U32 R7, RZ, RZ, 0x4000 ;  /* 0x00004000ff077424 */ /* 0x001fc800078e00ff */
[----:B------:R2:W-:Y:S01]  /*1c460*/  SYNCS.ARRIVE.TRANS64 RZ, [R5+URZ+0x50], R7 ;  /* 0x0000500705ff79a7 */ /* 0x0005e2000800003f */
[----:B-1----:R-:W-:-:S04]  /*1c470*/  LOP3.LUT R12, R12, 0x1f, RZ, 0xc0, !PT ;  /* 0x0000001f0c0c7812 */ /* 0x002fc800078ec0ff */
[----:B------:R-:W-:-:S13]  /*1c480*/  ISETP.NE.AND P0, PT, R12, RZ, PT ;  /* 0x000000ff0c00720c */ /* 0x000fda0003f05270 */
[----:B--2---:R-:W-:Y:S05]  /*1c490*/  @!P0 BRA `(.L_x_1637) ;  /* 0x0000000000048947 */ /* 0x004fea0003800000 */
[----:B------:R-:W-:Y:S01]  /*1c4a0*/  BPT.TRAP 0x1 ;  /* 0x000000040000795c */ /* 0x000fe20000300000 */
.L_x_1637:
[----:B------:R-:W-:Y:S05]  /*1c4b0*/  BSYNC B2 ;  /* 0x0000000000027941 */ /* 0x000fea0003800000 */
.L_x_1636:
        /* <DEDUP_REMOVED lines=10> */
.L_x_1638:
        /* <DEDUP_REMOVED lines=12> */
.L_x_1627:
[----:B------:R-:W-:Y:S05]  /*1c620*/  BSYNC B1 ;  /* 0x0000000000017941 */ /* 0x000fea0003800000 */
.L_x_1626:
[----:B------:R-:W2:Y:S01]  /*1c630*/  LDL R2, [R1+0x8] ;  /* 0x0000080001027983 */ /* 0x000ea20000100800 */
[----:B------:R-:W-:Y:S01]  /*1c640*/  VIADD R0, R0, 0xfffffffe ;  /* 0xfffffffe00007836 */ /* 0x000fe20000000000 */
[----:B--2---:R-:W-:-:S13]  /*1c650*/  ISETP.GT.AND P0, PT, R9, R2, PT ;  /* 0x000000020900720c */ /* 0x004fda0003f04270 */
[----:B------:R-:W-:Y:S05]  /*1c660*/  @P0 BRA `(.L_x_1639) ;  /* 0xfffffff0005c0947 */ /* 0x000fea000383ffff */
.L_x_1597:
[----:B------:R-:W-:Y:S05]  /*1c670*/  BSYNC B0 ;  /* 0x0000000000007941 */ /* 0x000fea0003800000 */
.L_x_1596:
        /* <DEDUP_REMOVED lines=17> */
.L_x_1641:
[----:B------:R-:W-:Y:S05]  /*1c790*/  BSYNC B0 ;  /* 0x0000000000007941 */ /* 0x000fea0003800000 */
.L_x_1640:
        /* <DEDUP_REMOVED lines=10> */
.L_x_1762:
[----:B------:R-:W-:Y:S05]  /*1c840*/  BSYNC B1 ;  /* 0x0000000000017941 */ /* 0x000fea0003800000 */
.L_x_1644:
        /* <DEDUP_REMOVED lines=9> */
.L_x_1647:
[----:B------:R-:W-:Y:S05]  /*1c8e0*/  BSYNC B1 ;  /* 0x0000000000017941 */ /* 0x000fea0003800000 */
.L_x_1646:
        /* <DEDUP_REMOVED lines=10> */
.L_x_1648:
        /* <DEDUP_REMOVED lines=10> */
.L_x_1643:
[----:B------:R-:W-:Y:S05]  /*1ca30*/  BSYNC B0 ;  /* 0x0000000000007941 */ /* 0x000fea0003800000 */
.L_x_1642:
[----:B------:R-:W-:-:S05]  /*1ca40*/  VIADD R23, R23, 0x1 ;  /* 0x0000000117177836 */ /* 0x000fca0000000000 */
[----:B------:R-:W-:-:S04]  /*1ca50*/  ISETP.NE.AND P0, PT, R23, 0x2, PT ;  /* 0x000000021700780c */ /* 0x000fc80003f05270 */
[----:B0-----:R-:W-:Y:S02]  /*1ca60*/  SEL R3, RZ, 0x1, P0 ;  /* 0x00000001ff037807 */ /* 0x001fe40000000000 */
[----:B------:R-:W-:Y:S02]  /*1ca70*/  SEL R23, R23, RZ, P0 ;  /* 0x000000ff17177207 */ /* 0x000fe40000000000 */
[----:B------:R-:W-:-:S07]  /*1ca80*/  LOP3.LUT R26, R26, R3, RZ, 0x3c, !PT ;  /* 0x000000031a1a7212 */ /* 0x000fce00078e3cff */
.L_x_1578:
[----:B------:R-:W-:Y:S05]  /*1ca90*/  BSYNC B7 ;  /* 0x0000000000077941 */ /* 0x000fea0003800000 */
.L_x_1576:
[----:B------:R-:W2:Y:S02]  /*1caa0*/  LDL R0, [R1] ;  /* 0x0000000001007983 */ /* 0x000ea40000100800 */
[----:B--2---:R-:W-:-:S13]  /*1cab0*/  LOP3.LUT P0, RZ, R0, 0x2, RZ, 0xc0, !PT ;  /* 0x0000000200ff7812 */ /* 0x004fda000780c0ff */
[----:B------:R-:W-:Y:S05]  /*1cac0*/  @!P0 BRA `(.L_x_1649) ;  /* 0x0000000000248947 */ /* 0x000fea0003800000 */
[----:B------:R-:W-:Y:S05]  /*1cad0*/  WARPSYNC.ALL ;  /* 0x0000000000007948 */ /* 0x000fea0003800000 */
[----:B------:R-:W1:Y:S08]  /*1cae0*/  S2UR UR5, SR_CgaCtaId ;  /* 0x00000000000579c3 */ /* 0x000e700000008800 */
[----:B------:R-:W-:Y:S06]  /*1caf0*/  BAR.SYNC.DEFER_BLOCKING 0x5, 0x200 ;  /* 0x0148000000007b1d */ /* 0x000fec0000010000 */
[----:B------:R-:W-:-:S02]  /*1cb00*/  UMOV UR4, 0x400 ;  /* 0x0000040000047882 */ /* 0x000fc40000000000 */
[----:B-1----:R-:W-:-:S06]  /*1cb10*/  ULEA UR4, UR5, UR4, 0x18 ;  /* 0x0000000405047291 */ /* 0x002fcc000f8ec03f */
[----:B------:R-:W-:-:S05]  /*1cb20*/  IMAD.U32 R22, RZ, RZ, UR4 ;  /* 0x00000004ff167e24 */ /* 0x000fca000f8e00ff */
[----:B------:R2:W3:Y:S01]  /*1cb30*/  LDS.128 R16, [R22+0x168d0] ;  /* 0x0168d00016107984 */ /* 0x0004e20000000c00 */
[----:B------:R-:W-:Y:S06]  /*1cb40*/  BAR.ARV 0x4, 0x200 ;  /* 0x0108000000007b1d */ /* 0x000fec0000002000 */
[----:B------:R-:W-:Y:S05]  /*1cb50*/  BRA `(.L_x_1650) ;  /* 0x0000000800cc7947 */ /* 0x000fea0003800000 */
.L_x_1649:
        /* <DEDUP_REMOVED lines=36> */
.L_x_1772:
[----:B------:R-:W-:Y:S02]  /*1cda0*/  ULDC UR4, c[0x0][0xc38] ;  /* 0x00030e0000047ab9 */ /* 0x000fe40000000800 */
[----:B------:R-:W-:-:S04]  /*1cdb0*/  IMAD.U32 R4, RZ, RZ, UR4 ;  /* 0x00000004ff047e24 */ /* 0x000fc8000f8e00ff */
[----:B--2---:R-:W-:-:S04]  /*1cdc0*/  IMAD R14, R14, R4, RZ ;  /* 0x000000040e0e7224 */ /* 0x004fc800078e02ff */
[----:B------:R-:W-:-:S05]  /*1cdd0*/  IMAD.IADD R5, R5, 0x1, R14 ;  /* 0x0000000105057824 */ /* 0x000fca00078e020e */
[----:B------:R-:W-:-:S13]  /*1cde0*/  ISETP.GT.AND P6, PT, R5, R0, PT ;  /* 0x000000000500720c */ /* 0x000fda0003fc4270 */
[----:B------:R-:W-:Y:S05]  /*1cdf0*/  @P6 BRA `(.L_x_1652) ;  /* 0x00000000009c6947 */ /* 0x000fea0003800000 */
.L_x_1657:
[----:B------:R-:W2:Y:S01]  /*1ce00*/  LDC R2, c[0x0][0xc3c] ;  /* 0x00030f00ff027b82 */ /* 0x000ea20000000800 */
[----:B------:R-:W-:-:S05]  /*1ce10*/  VIADD R19, R19, 0x1f ;  /* 0x0000001f13137836 */ /* 0x000fca0000000000 */
[----:B--2---:R-:W-:-:S13]  /*1ce20*/  ISETP.GE.AND P6, PT, R19, R2, PT ;  /* 0x000000021300720c */ /* 0x004fda0003fc6270 */
[----:B------:R-:W-:Y:S05]  /*1ce30*/  @P6 BRA `(.L_x_1653) ;  /* 0x0000000400d06947 */ /* 0x000fea0003800000 */
[----:B-1----:R-:W1:Y:S01]  /*1ce40*/  S2R R3, SR_TID.X ;  /* 0x0000000000037919 */ /* 0x002e620000002100 */
        /* <DEDUP_REMOVED lines=9> */
.L_x_1655:
[----:B------:R-:W-:Y:S05]  /*1cee0*/  BSYNC B0 ;  /* 0x0000000000007941 */ /* 0x000fea0003800000 */
.L_x_1654:
        /* <DEDUP_REMOVED lines=18> */
.L_x_1780:
[----:B------:R-:W-:Y:S02]  /*1d010*/  ULDC UR4, c[0x0][0xc38] ;  /* 0x00030e0000047ab9 */ /* 0x000fe40000000800 */
[----:B------:R-:W-:-:S04]  /*1d020*/  IMAD.U32 R4, RZ, RZ, UR4 ;  /* 0x00000004ff047e24 */ /* 0x000fc8000f8e00ff */
[----:B--2---:R-:W-:-:S04]  /*1d030*/  IMAD R14, R14, R4, RZ ;  /* 0x000000040e0e7224 */ /* 0x004fc800078e02ff */
[----:B------:R-:W-:-:S05]  /*1d040*/  IMAD.IADD R5, R14, 0x1, R5 ;  /* 0x000000010e057824 */ /* 0x000fca00078e0205 */
[----:B------:R-:W-:-:S13]  /*1d050*/  ISETP.GT.AND P6, PT, R5, R0, PT ;  /* 0x000000000500720c */ /* 0x000fda0003fc4270 */
[----:B------:R-:W-:Y:S05]  /*1d060*/  @!P6 BRA `(.L_x_1657) ;  /* 0xfffffffc0064e947 */ /* 0x000fea000383ffff */
.L_x_1652:
        /* <DEDUP_REMOVED lines=8> */
.L_x_1784:
[----:B------:R-:W-:Y:S01]  /*1d0f0*/  ISETP.NE.AND P0, PT, R2, RZ, PT ;  /* 0x000000ff0200720c */ /* 0x000fe20003f05270 */
[----:B------:R-:W-:-:S12]  /*1d100*/  IMAD.MOV.U32 R14, RZ, RZ, RZ ;  /* 0x000000ffff0e7224 */ /* 0x000fd800078e00ff */
[----:B------:R-:W-:Y:S05]  /*1d110*/  @!P0 BRA `(.L_x_1659) ;  /* 0x0000000000108947 */ /* 0x000fea0003800000 */
[----:B------:R-:W-:Y:S01]  /*1d120*/  UMOV UR4, 0xffffffff ;  /* 0xffffffff00047882 */ /* 0x000fe20000000000 */
[----:B0-----:R-:W-:Y:S02]  /*1d130*/  VIADD R12, R6, 0xffffffff ;  /* 0xffffffff060c7836 */ /* 0x001fe40000000000 */
[----:B------:R-:W-:Y:S05]  /*1d140*/  BRA.DIV UR4, `(.L_x_1660) ;  /* 0x0000003a04947947 */ /* 0x000fea000b800000 */
[----:B------:R4:W0:Y:S02]  /*1d150*/  SHFL.IDX PT, R14, R3, R12, 0x1f ;  /* 0x00001f0c030e7589 */ /* 0x00082400000e0000 */
.L_x_1659:
[----:B-1--4-:R-:W1:Y:S01]  /*1d160*/  LDC.64 R2, c[0x0][0xc90] ;  /* 0x00032400ff027b82 */ /* 0x012e620000000a00 */
[----:B------:R-:W-:-:S04]  /*1d170*/  IMAD.IADD R19, R6, 0x1, R19 ;  /* 0x0000000106137824 */ /* 0x000fc800078e0213 */
[----:B-1----:R-:W-:-:S05]  /*1d180*/  IMAD.WIDE R2, R19, 0x4, R2 ;  /* 0x0000000413027825 */ /* 0x002fca00078e0202 */
[----:B--2---:R1:W3:Y:S01]  /*1d190*/  LDG.E R6, desc[UR38][R2.64] ;  /* 0x0000002602067981 */ /* 0x0042e2000c1e1900 */
[----:B0-----:R-:W-:-:S04]  /*1d1a0*/  IMAD R16, R14, R4, R16 ;  /* 0x000000040e107224 */ /* 0x001fc800078e0210 */
[----:B------:R-:W-:Y:S02]  /*1d1b0*/  IMAD.IADD R0, R0, 0x1, -R16 ;  /* 0x0000000100007824 */ /* 0x000fe400078e0a10 */
[----:B-1----:R-:W-:Y:S02]  /*1d1c0*/  IMAD.MOV.U32 R2, RZ, RZ, RZ ;  /* 0x000000ffff027224 */ /* 0x002fe400078e00ff */
[----:B---3--:R-:W-:-:S05]  /*1d1d0*/  IMAD R5, R17, R6, RZ ;  /* 0x0000000611057224 */ /* 0x008fca00078e02ff */
[----:B------:R-:W-:-:S04]  /*1d1e0*/  IABS R7, R5 ;  /* 0x0000000500077213 */ /* 0x000fc80000000000 */
[----:B------:R-:W0:Y:S08]  /*1d1f0*/  I2F.RP R8, R7 ;  /* 0x0000000700087306 */ /* 0x000e300000209400 */
[----:B0-----:R-:W0:Y:S02]  /*1d200*/  MUFU.RCP R8, R8 ;  /* 0x0000000800087308 */ /* 0x001e240000001000 */
[----:B0-----:R-:W-:Y:S01]  /*1d210*/  VIADD R9, R8, 0xffffffe ;  /* 0x0ffffffe08097836 */ /* 0x001fe20000000000 */
[----:B------:R-:W-:-:S05]  /*1d220*/  IABS R8, R5 ;  /* 0x0000000500087213 */ /* 0x000fca0000000000 */
[----:B------:R-:W0:Y:S01]  /*1d230*/  F2I.FTZ.U32.TRUNC.NTZ R3, R9 ;  /* 0x0000000900037305 */ /* 0x000e22000021f000 */
[----:B------:R-:W-:Y:S02]  /*1d240*/  IMAD.MOV R8, RZ, RZ, -R8 ;  /* 0x000000ffff087224 */ /* 0x000fe400078e0a08 */
[----:B0-----:R-:W-:-:S04]  /*1d250*/  IMAD.MOV R10, RZ, RZ, -R3 ;  /* 0x000000ffff0a7224 */ /* 0x001fc800078e0a03 */
[----:B------:R-:W-:-:S04]  /*1d260*/  IMAD R11, R10, R7, RZ ;  /* 0x000000070a0b7224 */ /* 0x000fc800078e02ff */
[----:B------:R-:W-:Y:S01]  /*1d270*/  IMAD.HI.U32 R2, R3, R11, R2 ;  /* 0x0000000b03027227 */ /* 0x000fe200078e0002 */
[----:B------:R-:W-:-:S05]  /*1d280*/  IABS R3, R0 ;  /* 0x0000000000037213 */ /* 0x000fca0000000000 */
        /* <DEDUP_REMOVED lines=15> */
[----:B------:R-:W-:-:S03]  /*1d380*/  IMAD R0, R5, R9, R0 ;  /* 0x0000000905007224 */ /* 0x000fc600078e0200 */
[----:B------:R-:W-:-:S04]  /*1d390*/  VIADDMNMX R4, R3, R4, R6, PT ;  /* 0x0000000403047246 */ /* 0x000fc80003800106 */
[----:B------:R-:W-:-:S04]  /*1d3a0*/  IABS R6, R4 ;  /* 0x0000000400067213 */ /* 0x000fc80000000000 */
[----:B------:R-:W0:Y:S08]  /*1d3b0*/  I2F.RP R8, R6 ;  /* 0x0000000600087306 */ /* 0x000e300000209400 */
[----:B0-----:R-:W0:Y:S02]  /*1d3c0*/  MUFU.RCP R8, R8 ;  /* 0x0000000800087308 */ /* 0x001e240000001000 */
[----:B0-----:R-:W-:Y:S01]  /*1d3d0*/  VIADD R2, R8, 0xffffffe ;  /* 0x0ffffffe08027836 */ /* 0x001fe20000000000 */
[----:B------:R-:W-:-:S05]  /*1d3e0*/  IABS R8, R0 ;  /* 0x0000000000087213 */ /* 0x000fca0000000000 */
[----:B------:R0:W1:Y:S02]  /*1d3f0*/  F2I.FTZ.U32.TRUNC.NTZ R3, R2 ;  /* 0x0000000200037305 */ /* 0x000064000021f000 */
[----:B0-----:R-:W-:Y:S02]  /*1d400*/  IMAD.MOV.U32 R2, RZ, RZ, RZ ;  /* 0x000000ffff027224 */ /* 0x001fe400078e00ff */
[----:B-1----:R-:W-:-:S04]  /*1d410*/  IMAD.MOV R5, RZ, RZ, -R3 ;  /* 0x000000ffff057224 */ /* 0x002fc800078e0a03 */
[----:B------:R-:W-:-:S04]  /*1d420*/  IMAD R5, R5, R6, RZ ;  /* 0x0000000605057224 */ /* 0x000fc800078e02ff */
[----:B------:R-:W-:Y:S01]  /*1d430*/  IMAD.HI.U32 R3, R3, R5, R2 ;  /* 0x0000000503037227 */ /* 0x000fe200078e0002 */
[-C--:B------:R-:W-:Y:S02]  /*1d440*/  IABS R5, R4.reuse ;  /* 0x0000000400057213 */ /* 0x080fe40000000000 */
[C---:B------:R-:W-:Y:S01]  /*1d450*/  LOP3.LUT R2, R0.reuse, R4, RZ, 0x3c, !PT ;  /* 0x0000000400027212 */ /* 0x040fe200078e3cff */
[----:B------:R-:W-:Y:S02]  /*1d460*/  IMAD.IADD R0, R0, 0x1, R7 ;  /* 0x0000000100007824 */ /* 0x000fe400078e0207 */
[----:B------:R-:W-:Y:S01]  /*1d470*/  IMAD.MOV R5, RZ, RZ, -R5 ;  /* 0x000000ffff057224 */ /* 0x000fe200078e0a05 */
[----:B------:R-:W-:Y:S01]  /*1d480*/  ISETP.GE.AND P2, PT, R2, RZ, PT ;  /* 0x000000ff0200720c */ /* 0x000fe20003f46270 */
[----:B------:R-:W-:-:S04]  /*1d490*/  IMAD.HI.U32 R3, R3, R8, RZ ;  /* 0x0000000803037227 */ /* 0x000fc800078e00ff */
        /* <DEDUP_REMOVED lines=14> */
.L_x_1653:
[----:B------:R-:W-:Y:S01]  /*1d580*/  UMOV UR4, URZ ;  /* 0x0000003f00047c82 */ /* 0x000fe20008000000 */
[----:B------:R-:W-:Y:S01]  /*1d590*/  UMOV UR5, URZ ;  /* 0x0000003f00057c82 */ /* 0x000fe20008000000 */
[----:B------:R-:W-:Y:S01]  /*1d5a0*/  ULDC UR6, c[0x0][0xc3c] ;  /* 0x00030f0000067ab9 */ /* 0x000fe20000000800 */
[----:B------:R-:W-:Y:S02]  /*1d5b0*/  IMAD.MOV.U32 R16, RZ, RZ, R0 ;  /* 0x000000ffff107224 */ /* 0x000fe400078e0000 */
[----:B------:R-:W-:Y:S02]  /*1d5c0*/  IMAD.U32 R17, RZ, RZ, UR4 ;  /* 0x00000004ff117e24 */ /* 0x000fe4000f8e00ff */
[----:B------:R-:W-:Y:S02]  /*1d5d0*/  IMAD.U32 R18, RZ, RZ, UR5 ;  /* 0x00000005ff127e24 */ /* 0x000fe4000f8e00ff */
[----:B------:R-:W-:-:S07]  /*1d5e0*/  IMAD.U32 R19, RZ, RZ, UR6 ;  /* 0x00000006ff137e24 */ /* 0x000fce000f8e00ff */
.L_x_1661:
[----:B------:R-:W2:Y:S01]  /*1d5f0*/  S2R R0, SR_TID.X ;  /* 0x0000000000007919 */ /* 0x000ea20000002100 */
[----:B------:R-:W-:Y:S05]  /*1d600*/  WARPSYNC.ALL ;  /* 0x0000000000007948 */ /* 0x000fea0003800000 */
[----:B------:R-:W-:Y:S01]  /*1d610*/  BAR.SYNC.DEFER_BLOCKING 0x4, 0x200 ;  /* 0x0108000000007b1d */ /* 0x000fe20000010000 */
[----:B--2---:R-:W-:-:S04]  /*1d620*/  LOP3.LUT R0, R0, 0x1f, RZ, 0xc0, !PT ;  /* 0x0000001f00007812 */ /* 0x004fc800078ec0ff */
[----:B------:R-:W-:-:S13]  /*1d630*/  ISETP.NE.AND P0, PT, R0, RZ, PT ;  /* 0x000000ff0000720c */ /* 0x000fda0003f05270 */
[----:B-1----:R-:W1:Y:S01]  /*1d640*/  @!P0 S2R R3, SR_CgaCtaId ;  /* 0x0000000000038919 */ /* 0x002e620000008800 */
[----:B------:R-:W-:-:S04]  /*1d650*/  @!P0 MOV R0, 0x400 ;  /* 0x0000040000008802 */ /* 0x000fc80000000f00 */
[----:B-1----:R-:W-:-:S05]  /*1d660*/  @!P0 LEA R22, R3, R0, 0x18 ;  /* 0x0000000003168211 */ /* 0x002fca00078ec0ff */
[----:B------:R1:W-:Y:S01]  /*1d670*/  @!P0 STS.128 [R22+0x168d0], R16 ;  /* 0x0168d01016008388 */ /* 0x0003e20000000c00 */
[----:B------:R-:W-:Y:S06]  /*1d680*/  BAR.ARV 0x5, 0x200 ;  /* 0x0148000000007b1d */ /* 0x000fec0000002000 */
.L_x_1650:
[----:B------:R-:W-:Y:S02]  /*1d690*/  ULDC UR4, c[0x0][0xc3c] ;  /* 0x00030f0000047ab9 */ /* 0x000fe40000000800 */
[----:B---3--:R-:W-:-:S13]  /*1d6a0*/  ISETP.GE.AND P0, PT, R19, UR4, PT ;  /* 0x0000000413007c0c */ /* 0x008fda000bf06270 */
[----:B------:R-:W-:Y:S05]  /*1d6b0*/  @!P0 BRA `(.L_x_1662) ;  /* 0xffffffa000ec8947 */ /* 0x000fea000383ffff */
[----:B------:R-:W-:Y:S05]  /*1d6c0*/  BSYNC B8 ;  /* 0x0000000000087941 */ /* 0x000fea0003800000 */
.L_x_1524:
[----:B--2---:R-:W2:Y:S01]  /*1d6d0*/  LDL.LU R0, [R1+0x24] ;  /* 0x0000240001007983 */ /* 0x004ea20000300800 */
[----:B------:R-:W-:Y:S01]  /*1d6e0*/  BSSY B0, `(.L_x_1663) ;  /* 0x000000b000007945 */ /* 0x000fe20003800000 */
[----:B------:R-:W3:Y:S01]  /*1d6f0*/  S2R R5, SR_CgaCtaId ;  /* 0x0000000000057919 */ /* 0x000ee20000008800 */
[----:B--2---:R-:W-:-:S05]  /*1d700*/  VIADD R0, R0, 0x1 ;  /* 0x0000000100007836 */ /* 0x004fca0000000000 */
[----:B0-----:R-:W-:-:S04]  /*1d710*/  LEA.HI R2, R0, R0, RZ, 0x1 ;  /* 0x0000000000027211 */ /* 0x001fc800078f08ff */
[----:B------:R-:W-:Y:S02]  /*1d720*/  LOP3.LUT R3, R2, 0xfffffffe, RZ, 0xc0, !PT ;  /* 0xfffffffe02037812 */ /* 0x000fe400078ec0ff */
[----:B------:R-:W-:-:S03]  /*1d730*/  MOV R2, 0x400 ;  /* 0x0000040000027802 */ /* 0x000fc60000000f00 */
[----:B------:R-:W-:Y:S01]  /*1d740*/  IMAD.IADD R0, R0, 0x1, -R3 ;  /* 0x0000000100007824 */ /* 0x000fe200078e0a03 */
[----:B---3--:R-:W-:-:S04]  /*1d750*/  LEA R9, R5, R2, 0x18 ;  /* 0x0000000205097211 */ /* 0x008fc800078ec0ff */
[----:B------:R-:W-:-:S04]  /*1d760*/  SHF.L.U32 R0, R0, 0x1f, RZ ;  /* 0x0000001f00007819 */ /* 0x000fc800000006ff */
[----:B------:R-:W0:Y:S02]  /*1d770*/  SYNCS.PHASECHK.TRANS64.TRYWAIT P0, [R9+URZ+0x16820], R0 ;  /* 0x01682000090075a7 */ /* 0x000e24000800017f */
[----:B0-----:R-:W-:Y:S05]  /*1d780*/  @!P0 BRA `(.L_x_1664) ;  /* 0x0000003400288947 */ /* 0x001fea0003800000 */
.L_x_1787:
[----:B------:R-:W-:Y:S05]  /*1d790*/  BSYNC B0 ;  /* 0x0000000000007941 */ /* 0x000fea0003800000 */
.L_x_1663:
[----:B------:R-:W-:-:S03]  /*1d7a0*/  UMOV UR4, 0xffffffff ;  /* 0xffffffff00047882 */ /* 0x000fc60000000000 */
[----:B------:R-:W-:Y:S05]  /*1d7b0*/  BRA.DIV UR4, `(.L_x_1665) ;  /* 0x0000003604307947 */ /* 0x000fea000b800000 */
[----:B0-----:R-:W0:Y:S02]  /*1d7c0*/  S2R R0, SR_TID.X ;  /* 0x0000000000007919 */ /* 0x001e240000002100 */
[----:B0-----:R-:W-:-:S04]  /*1d7d0*/  SHF.R.U32.HI R0, RZ, 0x5, R0 ;  /* 0x00000005ff007819 */ /* 0x001fc80000011600 */
[----:B------:R-:W-:-:S05]  /*1d7e0*/  LOP3.LUT R0, R0, 0x3, RZ, 0xc0, !PT ;  /* 0x0000000300007812 */ /* 0x000fca00078ec0ff */
[----:B------:R0:W2:Y:S02]  /*1d7f0*/  SHFL.IDX PT, R14, R0, RZ, 0x1f ;  /* 0x00001fff000e7589 */ /* 0x0000a400000e0000 */
.L_x_1790:
[----:B--2---:R-:W-:-:S13]  /*1d800*/  ISETP.NE.AND P0, PT, R14, RZ, PT ;  /* 0x000000ff0e00720c */ /* 0x004fda0003f05270 */
[----:B------:R-:W-:Y:S05]  /*1d810*/  @P0 BRA `(.L_x_1322) ;  /* 0x0000000000880947 */ /* 0x000fea0003800000 */
[----:B------:R-:W-:-:S03]  /*1d820*/  UMOV UR4, 0xffffffff ;  /* 0xffffffff00047882 */ /* 0x000fc60000000000 */
[----:B------:R-:W-:Y:S05]  /*1d830*/  BRA.DIV UR4, `(.L_x_1666) ;  /* 0x0000003604447947 */ /* 0x000fea000b800000 */
[----:B------:R-:W-:-:S13]  /*1d840*/  ELECT P6, URZ, PT ;  /* 0x00000000003f782f */ /* 0x000fda00038c0000 */
.L_x_1793:
[----:B------:R-:W-:Y:S05]  /*1d850*/  @!P6 BRA `(.L_x_1322) ;  /* 0x000000000078e947 */ /* 0x000fea0003800000 */
[----:B------:R-:W-:-:S06]  /*1d860*/  ULOP3.LUT UR4, UR36, 0x2, URZ, 0xfc, !UPT ;  /* 0x0000000224047892 */ /* 0x000fcc000f8efc3f */
[----:B0-----:R-:W-:-:S05]  /*1d870*/  IMAD.U32 R0, RZ, RZ, UR4 ;  /* 0x00000004ff007e24 */ /* 0x001fca000f8e00ff */
[----:B------:R-:W-:-:S13]  /*1d880*/  ISETP.NE.AND P2, PT, R0, 0x3, PT ;  /* 0x000000030000780c */ /* 0x000fda0003f45270 */
[----:B------:R-:W-:Y:S05]  /*1d890*/  @!P2 BRA `(.L_x_1667) ;  /* 0x000000000004a947 */ /* 0x000fea0003800000 */
[----:B------:R-:W-:Y:S01]  /*1d8a0*/  BPT.TRAP 0x1 ;  /* 0x000000040000795c */ /* 0x000fe20000300000 */
.L_x_1667:
        /* <DEDUP_REMOVED lines=12> */
.L_x_1794:
[----:B------:R-:W2:Y:S02]  /*1d970*/  SYNCS.PHASECHK.TRANS64.TRYWAIT P0, [R3+URZ], R2 ;  /* 0x00000002030075a7 */ /* 0x000ea4000800017f */
[----:B--2---:R-:W-:Y:S05]  /*1d980*/  @!P0 BRA `(.L_x_1669) ;  /* 0x0000003400248947 */ /* 0x004fea0003800000 */
.L_x_1795:
[----:B------:R-:W-:Y:S05]  /*1d990*/  @!P2 BRA `(.L_x_1670) ;  /* 0x000000000004a947 */ /* 0x000fea0003800000 */
[----:B------:R-:W-:Y:S01]  /*1d9a0*/  BPT.TRAP 0x1 ;  /* 0x000000040000795c */ /* 0x000fe20000300000 */
.L_x_1670:
[----:B------:R-:W-:-:S04]  /*1d9b0*/  VIADD R0, R9, 0x16860 ;  /* 0x0001686009007836 */ /* 0x000fc80000000000 */
[----:B------:R-:W-:-:S04]  /*1d9c0*/  IMAD R23, R23, 0x8, R0 ;  /* 0x0000000817177824 */ /* 0x000fc800078e0200 */
[----:B------:R-:W3:Y:S02]  /*1d9d0*/  SYNCS.PHASECHK.TRANS64.TRYWAIT P0, [R23+URZ], R4 ;  /* 0x00000004170075a7 */ /* 0x000ee4000800017f */
[----:B---3--:R-:W-:Y:S05]  /*1d9e0*/  @!P0 BRA `(.L_x_1671) ;  /* 0x0000003400208947 */ /* 0x008fea0003800000 */
.L_x_1796:
[----:B------:R-:W-:-:S07]  /*1d9f0*/  IMAD R7, R7, 0x8, R0 ;  /* 0x0000000807077824 */ /* 0x000fce00078e0200 */
.L_x_1672:
[----:B----4-:R4:W0:Y:S02]  /*1da00*/  SYNCS.PHASECHK.TRANS64.TRYWAIT P0, [R7+URZ], R2 ;  /* 0x00000002070075a7 */ /* 0x010824000800017f */
[----:B0-----:R-:W-:Y:S05]  /*1da10*/  @!P0 NANOSLEEP.SYNCS 0x989680 ;  /* 0x009896800000895d */ /* 0x001fea0003900000 */
[----:B------:R-:W0:Y:S02]  /*1da20*/  @!P0 SYNCS.PHASECHK.TRANS64 P0, [R7+URZ], R2 ;  /* 0x00000002070085a7 */ /* 0x000e24000800007f */
[----:B0-----:R-:W-:Y:S05]  /*1da30*/  @!P0 BRA `(.L_x_1672) ;  /* 0xfffffffc00f08947 */ /* 0x001fea000383ffff */
.L_x_1322:
[----:B------:R-:W-:Y:S05]  /*1da40*/  BSYNC B9 ;  /* 0x0000000000097941 */ /* 0x000fea0003800000 */
.L_x_1319:
[----:B------:R-:W-:Y:S05]  /*1da50*/  EXIT ;  /* 0x000000000000794d */ /* 0x000fea0003800000 */
.L_x_1348:
[----:B0-----:R0:W1:Y:S02]  /*1da60*/  SYNCS.PHASECHK.TRANS64.TRYWAIT P6, [R79+URZ+0x16890], R91 ;  /* 0x0168905b4f0075a7 */ /* 0x00106400080c017f */
[----:B-1----:R-:W-:Y:S05]  /*1da70*/  @!P6 NANOSLEEP.SYNCS 0x989680 ;  /* 0x009896800000e95d */ /* 0x002fea0003900000 */
[----:B------:R-:W1:Y:S02]  /*1da80*/  @!P6 SYNCS.PHASECHK.TRANS64 P6, [R79+URZ+0x16890], R91 ;  /* 0x0168905b4f00e5a7 */ /* 0x000e6400080c007f */
[----:B-1----:R-:W-:Y:S05]  /*1da90*/  @!P6 BRA `(.L_x_1348) ;  /* 0xfffffffc00f0e947 */ /* 0x002fea000383ffff */
[----:B------:R-:W-:Y:S05]  /*1daa0*/  BRA `(.L_x_1673) ;  /* 0xfffffe5400287947 */ /* 0x000fea000383ffff */
.L_x_1368:
[----:B0-----:R0:W1:Y:S02]  /*1dab0*/  SYNCS.PHASECHK.TRANS64.TRYWAIT P5, [R79+URZ+0x16890], R91 ;  /* 0x0168905b4f0075a7 */ /* 0x00106400080a017f */
[----:B-1----:R-:W-:Y:S05]  /*1dac0*/  @!P5 NANOSLEEP.SYNCS 0x989680 ;  /* 0x009896800000d95d */ /* 0x002fea0003900000 */
[----:B------:R-:W1:Y:S02]  /*1dad0*/  @!P5 SYNCS.PHASECHK.TRANS64 P5, [R79+URZ+0x16890], R91 ;  /* 0x0168905b4f00d5a7 */ /* 0x000e6400080a007f */
[----:B-1----:R-:W-:Y:S05]  /*1dae0*/  @!P5 BRA `(.L_x_1368) ;  /* 0xfffffffc00f0d947 */ /* 0x002fea000383ffff */
[----:B------:R-:W-:Y:S05]  /*1daf0*/  BRA `(.L_x_1674) ;  /* 0xfffffe6800047947 */ /* 0x000fea000383ffff */
.L_x_1377:
[----:B-1----:R1:W2:Y:S02]  /*1db00*/  SYNCS.PHASECHK.TRANS64.TRYWAIT P4, [R79+URZ+0x16890], R91 ;  /* 0x0168905b4f0075a7 */ /* 0x0022a4000808017f */
[----:B--2---:R-:W-:Y:S05]  /*1db10*/  @!P4 NANOSLEEP.SYNCS 0x989680 ;  /* 0x009896800000c95d */ /* 0x004fea0003900000 */
[----:B------:R-:W2:Y:S02]  /*1db20*/  @!P4 SYNCS.PHASECHK.TRANS64 P4, [R79+URZ+0x16890], R91 ;  /* 0x0168905b4f00c5a7 */ /* 0x000ea4000808007f */
[----:B--2---:R-:W-:Y:S05]  /*1db30*/  @!P4 BRA `(.L_x_1377) ;  /* 0xfffffffc00f0c947 */ /* 0x004fea000383ffff */
[----:B------:R-:W-:Y:S05]  /*1db40*/  BRA `(.L_x_1675) ;  /* 0xfffffe78006c7947 */ /* 0x000fea000383ffff */
.L_x_1383:
[----:B--2---:R2:W3:Y:S02]  /*1db50*/  SYNCS.PHASECHK.TRANS64.TRYWAIT P3, [R79+URZ+0x168b0], R91 ;  /* 0x0168b05b4f0075a7 */ /* 0x0044e4000806017f */
[----:B---3--:R-:W-:Y:S05]  /*1db60*/  @!P3 NANOSLEEP.SYNCS 0x989680 ;  /* 0x009896800000b95d */ /* 0x008fea0003900000 */
[----:B------:R-:W3:Y:S02]  /*1db70*/  @!P3 SYNCS.PHASECHK.TRANS64 P3, [R79+URZ+0x168b0], R91 ;  /* 0x0168b05b4f00b5a7 */ /* 0x000ee4000806007f */
[----:B---3--:R-:W-:Y:S05]  /*1db80*/  @!P3 BRA `(.L_x_1383) ;  /* 0xfffffffc00f0b947 */ /* 0x008fea000383ffff */
[----:B------:R-:W-:Y:S05]  /*1db90*/  BRA `(.L_x_1676) ;  /* 0xfffffe7c00007947 */ /* 0x000fea000383ffff */
.L_x_1399:
        /* <DEDUP_REMOVED lines=13> */
.L_x_1678:
[----:B------:R-:W-:Y:S05]  /*1dc70*/  BSYNC B0 ;  /* 0x0000000000007941 */ /* 0x000fea0003800000 */
.L_x_1677:
[----:B------:R0:W-:Y:S01]  /*1dc80*/  STL [R1+0x1c], R14 ;  /* 0x00001c0e01007387 */ /* 0x0001e20000100800 */
[----:B------:R-:W-:Y:S05]  /*1dc90*/  BRA `(.L_x_1679) ;  /* 0xfffffe84005c7947 */ /* 0x000fea000383ffff */
.L_x_1411:
[----:B------:R-:W-:Y:S01]  /*1dca0*/  BSSY B1, `(.L_x_1680) ;  /* 0x0000008000017945 */ /* 0x000fe20003800000 */
[----:B------:R-:W-:Y:S02]  /*1dcb0*/  IMAD.MOV.U32 R13, RZ, RZ, R6 ;  /* 0x000000ffff0d7224 */ /* 0x000fe400078e0006 */
[----:B------:R-:W-:Y:S02]  /*1dcc0*/  IMAD.MOV.U32 R12, RZ, RZ, RZ ;  /* 0x000000ffff0c7224 */ /* 0x000fe400078e00ff */
[----:B------:R-:W-:Y:S02]  /*1dcd0*/  IMAD.MOV.U32 R11, RZ, RZ, 0x1c1f ;  /* 0x00001c1fff0b7424 */ /* 0x000fe400078e00ff */
[----:B------:R-:W-:-:S07]  /*1dce0*/  IMAD.MOV.U32 R15, RZ, RZ, -0x1 ;  /* 0xffffffffff0f7424 */ /* 0x000fce00078e00ff */
[----:B0-----:R-:W-:Y:S05]  /*1dcf0*/  WARPSYNC.COLLECTIVE R15, `(.L_x_1681) ;  /* 0x000000000f087348 */ /* 0x001fea0003c00000 */
[----:B0-----:R0:W1:Y:S02]  /*1dd00*/  SHFL.IDX P6, R14, R13, R12, R11 ;  /* 0x0000000c0d0e7389 */ /* 0x00106400000c000b */
[----:B01----:R-:W-:Y:S01]  /*1dd10*/  ENDCOLLECTIVE ;  /* 0x000000000000791b */ /* 0x003fe20003800000 */
.L_x_1681:
[----:B------:R-:W-:Y:S05]  /*1dd20*/  BSYNC B1 ;  /* 0x0000000000017941 */ /* 0x000fea0003800000 */
.L_x_1680:
        /* <DEDUP_REMOVED lines=8> */
.L_x_1682:
[----:B------:R-:W-:Y:S02]  /*1ddb0*/  IMAD.MOV.U32 R13, RZ, RZ, R8 ;  /* 0x000000ffff0d7224 */ /* 0x000fe400078e0008 */
[----:B------:R-:W-:-:S07]  /*1ddc0*/  IMAD.MOV.U32 R0, RZ, RZ, R14 ;  /* 0x000000ffff007224 */ /* 0x000fce00078e000e */
[----:B------:R-:W-:Y:S05]  /*1ddd0*/  WARPSYNC.COLLECTIVE R15, `(.L_x_1683) ;  /* 0x000000000f087348 */ /* 0x000fea0003c00000 */
[----:B------:R0:W1:Y:S02]  /*1dde0*/  SHFL.IDX P6, R14, R13, R12, R11 ;  /* 0x0000000c0d0e7389 */ /* 0x00006400000c000b */
[----:B01----:R-:W-:Y:S01]  /*1ddf0*/  ENDCOLLECTIVE ;  /* 0x000000000000791b */ /* 0x003fe20003800000 */
.L_x_1683:
[----:B------:R-:W-:Y:S02]  /*1de00*/  IMAD.MOV.U32 R13, RZ, RZ, R7 ;  /* 0x000000ffff0d7224 */ /* 0x000fe400078e0007 */
[----:B------:R-:W-:-:S07]  /*1de10*/  IMAD.MOV.U32 R5, RZ, RZ, R14 ;  /* 0x000000ffff057224 */ /* 0x000fce00078e000e */
[----:B------:R-:W-:Y:S05]  /*1de20*/  WARPSYNC.COLLECTIVE R15, `(.L_x_1684) ;  /* 0x000000000f087348 */ /* 0x000fea0003c00000 */
[----:B------:R0:W1:Y:S02]  /*1de30*/  SHFL.IDX P6, R14, R13, R12, R11 ;  /* 0x0000000c0d0e7389 */ /* 0x00006400000c000b */
[----:B01----:R-:W-:Y:S01]  /*1de40*/  ENDCOLLECTIVE ;  /* 0x000000000000791b */ /* 0x003fe20003800000 */
.L_x_1684:
[----:B------:R-:W-:Y:S05]  /*1de50*/  BRA `(.L_x_1685) ;  /* 0xfffffe8800e87947 */ /* 0x000fea000383ffff */
.L_x_1414:
[----:B------:R-:W-:Y:S01]  /*1de60*/  BSSY B1, `(.L_x_1686) ;  /* 0x0000008000017945 */ /* 0x000fe20003800000 */
[----:B------:R-:W-:Y:S02]  /*1de70*/  IMAD.MOV.U32 R13, RZ, RZ, R6 ;  /* 0x000000ffff0d7224 */ /* 0x000fe400078e0006 */
[----:B------:R-:W-:Y:S02]  /*1de80*/  IMAD.MOV.U32 R12, RZ, RZ, 0x1 ;  /* 0x00000001ff0c7424 */ /* 0x000fe400078e00ff */
[----:B------:R-:W-:Y:S02]  /*1de90*/  IMAD.MOV.U32 R11, RZ, RZ, 0x1c1f ;  /* 0x00001c1fff0b7424 */ /* 0x000fe400078e00ff */
[----:B------:R-:W-:-:S07]  /*1dea0*/  IMAD.MOV.U32 R15, RZ, RZ, -0x1 ;  /* 0xffffffffff0f7424 */ /* 0x000fce00078e00ff */
[----:B-1----:R-:W-:Y:S05]  /*1deb0*/  WARPSYNC.COLLECTIVE R15, `(.L_x_1687) ;  /* 0x000000000f087348 */ /* 0x002fea0003c00000 */
[----:B------:R0:W2:Y:S02]  /*1dec0*/  SHFL.IDX P6, R14, R13, R12, R11 ;  /* 0x0000000c0d0e7389 */ /* 0x0000a400000c000b */
[----:B012---:R-:W-:Y:S01]  /*1ded0*/  ENDCOLLECTIVE ;  /* 0x000000000000791b */ /* 0x007fe20003800000 */
.L_x_1687:
[----:B------:R-:W-:Y:S05]  /*1dee0*/  BSYNC B1 ;  /* 0x0000000000017941 */ /* 0x000fea0003800000 */
.L_x_1686:
[----:B------:R-:W-:Y:S02]  /*1def0*/  IMAD.MOV.U32 R13, RZ, RZ, R4 ;  /* 0x000000ffff0d7224 */ /* 0x000fe400078e0004 */
[----:B------:R-:W-:Y:S02]  /*1df00*/  IMAD.MOV.U32 R12, RZ, RZ, 0x1 ;  /* 0x00000001ff0c7424 */ /* 0x000fe400078e00ff */
[----:B------:R-:W-:Y:S02]  /*1df10*/  IMAD.MOV.U32 R11, RZ, RZ, 0x1c1f ;  /* 0x00001c1fff0b7424 */ /* 0x000fe400078e00ff */
[----:B------:R-:W-:Y:S02]  /*1df20*/  IMAD.MOV.U32 R15, RZ, RZ, -0x1 ;  /* 0xffffffffff0f7424 */ /* 0x000fe400078e00ff */
[----:B------:R-:W-:-:S07]  /*1df30*/  IMAD.MOV.U32 R3, RZ, RZ, R14 ;  /* 0x000000ffff037224 */ /* 0x000fce00078e000e */
[----:B------:R-:W-:Y:S05]  /*1df40*/  WARPSYNC.COLLECTIVE R15, `(.L_x_1688) ;  /* 0x000000000f087348 */ /* 0x000fea0003c00000 */
[----:B------:R0:W1:Y:S02]  /*1df50*/  SHFL.IDX P6, R14, R13, R12, R11 ;  /* 0x0000000c0d0e7389 */ /* 0x00006400000c000b */
[----:B01----:R-:W-:Y:S01]  /*1df60*/  ENDCOLLECTIVE ;  /* 0x000000000000791b */ /* 0x003fe20003800000 */
.L_x_1688:
[----:B------:R-:W-:Y:S02]  /*1df70*/  IMAD.MOV.U32 R13, RZ, RZ, R8 ;  /* 0x000000ffff0d7224 */ /* 0x000fe400078e0008 */
[----:B------:R-:W-:-:S07]  /*1df80*/  IMAD.MOV.U32 R0, RZ, RZ, R14 ;  /* 0x000000ffff007224 */ /* 0x000fce00078e000e */
[----:B------:R-:W-:Y:S05]  /*1df90*/  WARPSYNC.COLLECTIVE R15, `(.L_x_1689) ;  /* 0x000000000f087348 */ /* 0x000fea0003c00000 */
[----:B------:R0:W1:Y:S02]  /*1dfa0*/  SHFL.IDX P6, R14, R13, R12, R11 ;  /* 0x0000000c0d0e7389 */ /* 0x00006400000c000b */
[----:B01----:R-:W-:Y:S01]  /*1dfb0*/  ENDCOLLECTIVE ;  /* 0x000000000000791b */ /* 0x003fe20003800000 */
.L_x_1689:
[----:B------:R-:W-:Y:S02]  /*1dfc0*/  IMAD.MOV.U32 R13, RZ, RZ, R7 ;  /* 0x000000ffff0d7224 */ /* 0x000fe400078e0007 */
[----:B------:R-:W-:-:S07]  /*1dfd0*/  IMAD.MOV.U32 R5, RZ, RZ, R14 ;  /* 0x000000ffff057224 */ /* 0x000fce00078e000e */
[----:B------:R-:W-:Y:S05]  /*1dfe0*/  WARPSYNC.COLLECTIVE R15, `(.L_x_1690) ;  /* 0x000000000f087348 */ /* 0x000fea0003c00000 */
[----:B------:R0:W1:Y:S02]  /*1dff0*/  SHFL.IDX P6, R14, R13, R12, R11 ;  /* 0x0000000c0d0e7389 */ /* 0x00006400000c000b */
[----:B01----:R-:W-:Y:S01]  /*1e000*/  ENDCOLLECTIVE ;  /* 0x000000000000791b */ /* 0x003fe20003800000 */
.L_x_1690:
[----:B------:R-:W-:Y:S05]  /*1e010*/  BRA `(.L_x_1691) ;  /* 0xfffffe8c00507947 */ /* 0x000fea000383ffff */
.L_x_1418:
[----:B0-----:R0:W1:Y:S02]  /*1e020*/  SYNCS.PHASECHK.TRANS64.TRYWAIT P0, [R2+URZ+0x16800], R45 ;  /* 0x0168002d020075a7 */ /* 0x001064000800017f */
[----:B-1----:R-:W-:Y:S05]  /*1e030*/  @!P0 NANOSLEEP.SYNCS 0x989680 ;  /* 0x009896800000895d */ /* 0x002fea0003900000 */
[----:B------:R-:W1:Y:S02]  /*1e040*/  @!P0 SYNCS.PHASECHK.TRANS64 P0, [R2+URZ+0x16800], R45 ;  /* 0x0168002d020085a7 */ /* 0x000e64000800007f */
[----:B-1----:R-:W-:Y:S05]  /*1e050*/  @!P0 BRA `(.L_x_1418) ;  /* 0xfffffffc00f08947 */ /* 0x002fea000383ffff */
[----:B------:R-:W-:Y:S05]  /*1e060*/  BRA `(.L_x_1692) ;  /* 0xfffffe90005c7947 */ /* 0x000fea000383ffff */
.L_x_1426:
[----:B------:R-:W1:Y:S01]  /*1e070*/  LDC R35, c[0x0][0x3f4] ;  /* 0x0000fd00ff237b82 */ /* 0x000e620000000800 */
[----:B------:R-:W-:Y:S01]  /*1e080*/  BSSY B1, `(.L_x_1693) ;  /* 0x0000008000017945 */ /* 0x000fe20003800000 */
[----:B------:R-:W-:Y:S02]  /*1e090*/  IMAD.MOV.U32 R13, RZ, RZ, R26 ;  /* 0x000000ffff0d7224 */ /* 0x000fe400078e001a */
[----:B------:R-:W-:Y:S02]  /*1e0a0*/  IMAD.MOV.U32 R12, RZ, RZ, RZ ;  /* 0x000000ffff0c7224 */ /* 0x000fe400078e00ff */
[----:B------:R-:W-:Y:S02]  /*1e0b0*/  IMAD.MOV.U32 R11, RZ, RZ, 0x1c1f ;  /* 0x00001c1fff0b7424 */ /* 0x000fe400078e00ff */
[----:B------:R-:W-:-:S07]  /*1e0c0*/  IMAD.MOV.U32 R15, RZ, RZ, -0x1 ;  /* 0xffffffffff0f7424 */ /* 0x000fce00078e00ff */
[----:B01----:R-:W-:Y:S05]  /*1e0d0*/  WARPSYNC.COLLECTIVE R15, `(.L_x_1694) ;  /* 0x000000000f087348 */ /* 0x003fea0003c00000 */
[----:B0-----:R0:W2:Y:S02]  /*1e0e0*/  SHFL.IDX P6, R14, R13, R12, R11 ;  /* 0x0000000c0d0e7389 */ /* 0x0010a400000c000b */
[----:B012---:R-:W-:Y:S01]  /*1e0f0*/  ENDCOLLECTIVE ;  /* 0x000000000000791b */ /* 0x007fe20003800000 */
.L_x_1694:
[----:B------:R-:W-:Y:S05]  /*1e100*/  BSYNC B1 ;  /* 0x0000000000017941 */ /* 0x000fea0003800000 */
.L_x_1693:
[----:B------:R0:W5:Y:S01]  /*1e110*/  LDL R8, [R1+0x4] ;  /* 0x0000040001087983 */ /* 0x0001620000100800 */
[----:B------:R-:W-:Y:S01]  /*1e120*/  IMAD.MOV.U32 R13, RZ, RZ, R25 ;  /* 0x000000ffff0d7224 */ /* 0x000fe200078e0019 */
[----:B------:R-:W-:Y:S01]  /*1e130*/  ISETP.GE.AND P0, PT, R18, R35, PT ;  /* 0x000000231200720c */ /* 0x000fe20003f06270 */
[----:B------:R-:W-:Y:S02]  /*1e140*/  IMAD.MOV.U32 R12, RZ, RZ, RZ ;  /* 0x000000ffff0c7224 */ /* 0x000fe400078e00ff */
[----:B------:R-:W-:Y:S02]  /*1e150*/  IMAD.MOV.U32 R11, RZ, RZ, 0x1c1f ;  /* 0x00001c1fff0b7424 */ /* 0x000fe400078e00ff */
[----:B------:R-:W-:Y:S02]  /*1e160*/  IMAD.MOV.U32 R15, RZ, RZ, -0x1 ;  /* 0xffffffffff0f7424 */ /* 0x000fe400078e00ff */
[----:B0-----:R-:W-:-:S07]  /*1e170*/  IMAD.MOV.U32 R0, RZ, RZ, R14 ;  /* 0x000000ffff007224 */ /* 0x001fce00078e000e */
[----:B-----5:R-:W-:Y:S05]  /*1e180*/  WARPSYNC.COLLECTIVE R15, `(.L_x_1695) ;  /* 0x000000000f087348 */ /* 0x020fea0003c00000 */
[----:B------:R0:W1:Y:S02]  /*1e190*/  SHFL.IDX P6, R14, R13, R12, R11 ;  /* 0x0000000c0d0e7389 */ /* 0x00006400000c000b */
[----:B01---5:R-:W-:Y:S01]  /*1e1a0*/  ENDCOLLECTIVE ;  /* 0x000000000000791b */ /* 0x023fe20003800000 */
.L_x_1695:
[----:B------:R-:W-:Y:S02]  /*1e1b0*/  IMAD.MOV.U32 R13, RZ, RZ, R24 ;  /* 0x000000ffff0d7224 */ /* 0x000fe400078e0018 */
[----:B------:R-:W-:-:S07]  /*1e1c0*/  IMAD.MOV.U32 R3, RZ, RZ, R14 ;  /* 0x000000ffff037224 */ /* 0x000fce00078e000e */
[----:B------:R-:W-:Y:S05]  /*1e1d0*/  WARPSYNC.COLLECTIVE R15, `(.L_x_1696) ;  /* 0x000000000f087348 */ /* 0x000fea0003c00000 */
[----:B------:R0:W1:Y:S02]  /*1e1e0*/  SHFL.IDX P6, R14, R13, R12, R11 ;  /* 0x0000000c0d0e7389 */ /* 0x00006400000c000b */
[----:B01----:R-:W-:Y:S01]  /*1e1f0*/  ENDCOLLECTIVE ;  /* 0x000000000000791b */ /* 0x003fe20003800000 */
.L_x_1696:
[----:B------:R-:W-:Y:S02]  /*1e200*/  IMAD.MOV.U32 R13, RZ, RZ, R27 ;  /* 0x000000ffff0d7224 */ /* 0x000fe400078e001b */
[----:B------:R-:W-:-:S07]  /*1e210*/  IMAD.MOV.U32 R4, RZ, RZ, R14 ;  /* 0x000000ffff047224 */ /* 0x000fce00078e000e */
[----:B------:R-:W-:Y:S05]  /*1e220*/  WARPSYNC.COLLECTIVE R15, `(.L_x_1697) ;  /* 0x000000000f087348 */ /* 0x000fea0003c00000 */
[----:B------:R0:W1:Y:S02]  /*1e230*/  SHFL.IDX P6, R14, R13, R12, R11 ;  /* 0x0000000c0d0e7389 */ /* 0x00006400000c000b */
[----:B01----:R-:W-:Y:S01]  /*1e240*/  ENDCOLLECTIVE ;  /* 0x000000000000791b */ /* 0x003fe20003800000 */
.L_x_1697:
[----:B------:R-:W-:-:S05]  /*1e250*/  IMAD R32, R8, R32, RZ ;  /* 0x0000002008207224 */ /* 0x000fca00078e02ff */
[----:B------:R-:W-:-:S13]  /*1e260*/  ISETP.GE.OR P1, PT, R41, R32, P0 ;  /* 0x000000202900720c */ /* 0x000fda0000726670 */
[C---:B------:R-:W-:Y:S01]  /*1e270*/  @!P1 IMAD.SHL.U32 R5, R18.reuse, 0x2, RZ ;  /* 0x0000000212059824 */ /* 0x040fe200078e00ff */
[----:B------:R-:W-:-:S04]  /*1e280*/  @!P1 SHF.L.U64.HI R21, R18, 0x1, R43 ;  /* 0x0000000112159819 */ /* 0x000fc8000001022b */
[----:B------:R-:W-:-:S05]  /*1e290*/  @!P1 IADD3 R6, P2, R3, R5, RZ ;  /* 0x0000000503069210 */ /* 0x000fca0007f5e0ff */
[----:B------:R-:W-:-:S05]  /*1e2a0*/  @!P1 IMAD.X R7, R0, 0x1, R21, P2 ;  /* 0x0000000100079824 */ /* 0x000fca00010e0615 */
[----:B------:R-:W2:Y:S01]  /*1e2b0*/  @!P1 LD.E.128 R8, desc[UR38][R6.64] ;  /* 0x0000002606089980 */ /* 0x000ea2000c101d00 */
[----:B------:R-:W-:-:S05]  /*1e2c0*/  @!P1 IADD3 R14, P2, R14, R5, RZ ;  /* 0x000000050e0e9210 */ /* 0x000fca0007f5e0ff */
[----:B------:R-:W-:-:S04]  /*1e2d0*/  @!P1 IMAD.X R3, R4, 0x1, R21, P2 ;  /* 0x0000000104039824 */ /* 0x000fc800010e0615 */
[----:B------:R-:W-:-:S05]  /*1e2e0*/  @!P1 IMAD.MOV.U32 R15, RZ, RZ, R3 ;  /* 0x000000ffff0f9224 */ /* 0x000fca00078e0003 */
[----:B------:R0:W5:Y:S01]  /*1e2f0*/  @!P1 LD.E.128 R4, desc[UR38][R14.64] ;  /* 0x000000260e049980 */ /* 0x000162000c101d00 */
[----:B------:R-:W-:Y:S01]  /*1e300*/  CS2R R38, SRZ ;  /* 0x0000000000267805 */ /* 0x000fe2000001ff00 */
[----:B------:R-:W-:Y:S01]  /*1e310*/  IMAD.MOV.U32 R13, RZ, RZ, R26 ;  /* 0x000000ffff0d7224 */ /* 0x000fe200078e001a */
[----:B------:R-:W-:Y:S01]  /*1e320*/  CS2R R36, SRZ ;  /* 0x0000000000247805 */ /* 0x000fe2000001ff00 */
[----:B------:R-:W-:Y:S01]  /*1e330*/  IMAD.MOV.U32 R12, RZ, RZ, 0x1 ;  /* 0x00000001ff0c7424 */ /* 0x000fe200078e00ff */
[----:B------:R-:W-:Y:S02]  /*1e340*/  CS2R R20, SRZ ;  /* 0x0000000000147805 */ /* 0x000fe4000001ff00 */
[----:B------:R-:W-:Y:S01]  /*1e350*/  CS2R R28, SRZ ;  /* 0x00000000001c7805 */ /* 0x000fe2000001ff00 */
[----:B0-----:R-:W-:Y:S02]  /*1e360*/  IMAD.MOV.U32 R15, RZ, RZ, -0x1 ;  /* 0xffffffffff0f7424 */ /* 0x001fe400078e00ff */
[----:B--2---:R-:W-:-:S02]  /*1e370*/  @!P1 IMAD.MOV.U32 R39, RZ, RZ, R11 ;  /* 0x000000ffff279224 */ /* 0x004fc400078e000b */
[----:B------:R-:W-:Y:S02]  /*1e380*/  IMAD.MOV.U32 R11, RZ, RZ, 0x1c1f ;  /* 0x00001c1fff0b7424 */ /* 0x000fe400078e00ff */
[----:B------:R-:W-:Y:S02]  /*1e390*/  @!P1 IMAD.MOV.U32 R36, RZ, RZ, R8 ;  /* 0x000000ffff249224 */ /* 0x000fe400078e0008 */
[----:B------:R-:W-:-:S07]  /*1e3a0*/  @!P1 IMAD.MOV.U32 R37, RZ, RZ, R9 ;  /* 0x000000ffff259224 */ /* 0x000fce00078e0009 */
[----:B-----5:R-:W-:Y:S05]  /*1e3b0*/  WARPSYNC.COLLECTIVE R15, `(.L_x_1698) ;  /* 0x000000000f087348 */ /* 0x020fea0003c00000 */
[----:B------:R0:W1:Y:S02]  /*1e3c0*/  SHFL.IDX P6, R14, R13, R12, R11 ;  /* 0x0000000c0d0e7389 */ /* 0x00006400000c000b */
[----:B01---5:R-:W-:Y:S01]  /*1e3d0*/  ENDCOLLECTIVE ;  /* 0x000000000000791b */ /* 0x023fe20003800000 */
.L_x_1698:
[----:B------:R-:W-:Y:S02]  /*1e3e0*/  IMAD.MOV.U32 R0, RZ, RZ, R36 ;  /* 0x000000ffff007224 */ /* 0x000fe400078e0024 */
[----:B------:R-:W-:Y:S02]  /*1e3f0*/  IMAD.MOV.U32 R3, RZ, RZ, R37 ;  /* 0x000000ffff037224 */ /* 0x000fe400078e0025 */
[----:B------:R-:W-:Y:S01]  /*1e400*/  @!P1 IMAD.MOV.U32 R38, RZ, RZ, R10 ;  /* 0x000000ffff269224 */ /* 0x000fe200078e000a */
[----:B------:R-:W-:Y:S01]  /*1e410*/  PRMT R48, R0, 0x7610, R48 ;  /* 0x0000761000307816 */ /* 0x000fe20000000030 */
[----:B------:R-:W-:Y:S01]  /*1e420*/  IMAD.MOV.U32 R9, RZ, RZ, R39 ;  /* 0x000000ffff097224 */ /* 0x000fe200078e0027 */
[----:B------:R-:W-:Y:S01]  /*1e430*/  PRMT R34, R34, 0x5410, R3 ;  /* 0x0000541022227816 */ /* 0x000fe20000000003 */
[----:B------:R-:W-:Y:S02]  /*1e440*/  @!P1 IMAD.MOV.U32 R20, RZ, RZ, R4 ;  /* 0x000000ffff149224 */ /* 0x000fe400078e0004 */
[----:B------:R-:W-:Y:S01]  /*1e450*/  @!P1 IMAD.MOV.U32 R21, RZ, RZ, R5 ;  /* 0x000000ffff159224 */ /* 0x000fe200078e0005 */
[----:B------:R-:W-:Y:S01]  /*1e460*/  PRMT R34, R9, 0x7610, R34 ;  /* 0x0000761009227816 */ /* 0x000fe20000000022 */
[----:B------:R-:W-:-:S02]  /*1e470*/  IMAD.MOV.U32 R8, RZ, RZ, R38 ;  /* 0x000000ffff087224 */ /* 0x000fc400078e0026 */
[----:B------:R-:W-:Y:S02]  /*1e480*/  IMAD.MOV.U32 R13, RZ, RZ, R25 ;  /* 0x000000ffff0d7224 */ /* 0x000fe400078e0019 */
[----:B------:R-:W-:Y:S01]  /*1e490*/  @!P1 IMAD.MOV.U32 R28, RZ, RZ, R6 ;  /* 0x000000ffff1c9224 */ /* 0x000fe200078e0006 */
[----:B------:R-:W-:Y:S01]  /*1e4a0*/  PRMT R31, R8, 0x7610, R31 ;  /* 0x00007610081f7816 */ /* 0x000fe2000000001f */
[----:B------:R-:W-:Y:S02]  /*1e4b0*/  @!P1 IMAD.MOV.U32 R29, RZ, RZ, R7 ;  /* 0x000000ffff1d9224 */ /* 0x000fe400078e0007 */
[----:B------:R-:W-:Y:S02]  /*1e4c0*/  IMAD.MOV.U32 R4, RZ, RZ, R20 ;  /* 0x000000ffff047224 */ /* 0x000fe400078e0014 */
[----:B------:R-:W-:Y:S02]  /*1e4d0*/  IMAD.MOV.U32 R5, RZ, RZ, R21 ;  /* 0x000000ffff057224 */ /* 0x000fe400078e0015 */
[----:B------:R-:W-:Y:S01]  /*1e4e0*/  IMAD.MOV.U32 R0, RZ, RZ, R14 ;  /* 0x000000ffff007224 */ /* 0x000fe200078e000e */
[----:B------:R-:W-:-:S07]  /*1e4f0*/  PRMT R50, R4, 0x7610, R50 ;  /* 0x0000761004327816 */ /* 0x000fce0000000032 */
[----:B------:R-:W-:Y:S05]  /*1e500*/  WARPSYNC.COLLECTIVE R15, `(.L_x_1699) ;  /* 0x000000000f087348 */ /* 0x000fea0003c00000 */
[----:B------:R0:W1:Y:S02]  /*1e510*/  SHFL.IDX P6, R14, R13, R12, R11 ;  /* 0x0000000c0d0e7389 */ /* 0x00006400000c000b */
[----:B01----:R-:W-:Y:S01]  /*1e520*/  ENDCOLLECTIVE ;  /* 0x000000000000791b */ /* 0x003fe20003800000 */
.L_x_1699:
[----:B------:R-:W-:Y:S01]  /*1e530*/  IMAD.MOV.U32 R6, RZ, RZ, R28 ;  /* 0x000000ffff067224 */ /* 0x000fe200078e001c */
[----:B------:R-:W-:Y:S01]  /*1e540*/  PRMT R54, R5, 0x7610, R54 ;  /* 0x0000761005367816 */ /* 0x000fe20000000036 */
[----:B------:R-:W-:Y:S01]  /*1e550*/  IMAD.MOV.U32 R7, RZ, RZ, R29 ;  /* 0x000000ffff077224 */ /* 0x000fe200078e001d */
[----:B------:R-:W-:Y:S02]  /*1e560*/  CS2R R4, SRZ ;  /* 0x0000000000047805 */ /* 0x000fe4000001ff00 */
[----:B------:R-:W-:Y:S02]  /*1e570*/  PRMT R31, R31, 0x5410, R6 ;  /* 0x000054101f1f7816 */ /* 0x000fe40000000006 */
[----:B------:R-:W-:Y:S01]  /*1e580*/  PRMT R55, R7, 0x7610, R55 ;  /* 0x0000761007377816 */ /* 0x000fe20000000037 */
[----:B------:R-:W-:Y:S02]  /*1e590*/  IMAD.MOV.U32 R13, RZ, RZ, R24 ;  /* 0x000000ffff0d7224 */ /* 0x000fe400078e0018 */
[----:B------:R-:W-:-:S07]  /*1e5a0*/  IMAD.MOV.U32 R3, RZ, RZ, R14 ;  /* 0x000000ffff037224 */ /* 0x000fce00078e000e */
[----:B------:R-:W-:Y:S05]  /*1e5b0*/  WARPSYNC.COLLECTIVE R15, `(.L_x_1700) ;  /* 0x000000000f087348 */ /* 0x000fea0003c00000 */
[----:B------:R0:W1:Y:S02]  /*1e5c0*/  SHFL.IDX P6, R14, R13, R12, R11 ;  /* 0x0000000c0d0e7389 */ /* 0x00006400000c000b */
[----:B01----:R-:W-:Y:S01]  /*1e5d0*/  ENDCOLLECTIVE ;  /* 0x000000000000791b */ /* 0x003fe20003800000 */
.L_x_1700:
[----:B------:R-:W-:Y:S02]  /*1e5e0*/  IMAD.MOV.U32 R13, RZ, RZ, R27 ;  /* 0x000000ffff0d7224 */ /* 0x000fe400078e001b */
[----:B------:R-:W-:-:S07]  /*1e5f0*/  IMAD.MOV.U32 R24, RZ, RZ, R14 ;  /* 0x000000ffff187224 */ /* 0x000fce00078e000e */
[----:B------:R-:W-:Y:S05]  /*1e600*/  WARPSYNC.COLLECTIVE R15, `(.L_x_1701) ;  /* 0x000000000f087348 */ /* 0x000fea0003c00000 */
[----:B------:R0:W1:Y:S02]  /*1e610*/  SHFL.IDX P6, R14, R13, R12, R11 ;  /* 0x0000000c0d0e7389 */ /* 0x00006400000c000b */
[----:B01----:R-:W-:Y:S01]  /*1e620*/  ENDCOLLECTIVE ;  /* 0x000000000000791b */ /* 0x003fe20003800000 */
.L_x_1701:
[----:B------:R-:W-:Y:S05]  /*1e630*/  BRA `(.L_x_1702) ;  /* 0xfffffe9c008c7947 */ /* 0x000fea000383ffff */
.L_x_1430:
[----:B0-----:R0:W1:Y:S02]  /*1e640*/  SYNCS.PHASECHK.TRANS64.TRYWAIT P1, [R2+URZ+0x16800], R13 ;  /* 0x0168000d020075a7 */ /* 0x001064000802017f */
[----:B-1----:R-:W-:Y:S05]  /*1e650*/  @!P1 NANOSLEEP.SYNCS 0x989680 ;  /* 0x009896800000995d */ /* 0x002fea0003900000 */
[----:B------:R-:W1:Y:S02]  /*1e660*/  @!P1 SYNCS.PHASECHK.TRANS64 P1, [R2+URZ+0x16800], R13 ;  /* 0x0168000d020095a7 */ /* 0x000e64000802007f */
[----:B-1----:R-:W-:Y:S05]  /*1e670*/  @!P1 BRA `(.L_x_1430) ;  /* 0xfffffffc00f09947 */ /* 0x002fea000383ffff */
[----:B------:R-:W-:Y:S05]  /*1e680*/  BRA `(.L_x_1703) ;  /* 0xfffffea000347947 */ /* 0x000fea000383ffff */
.L_x_1436:
[----:B--2---:R2:W3:Y:S02]  /*1e690*/  SYNCS.PHASECHK.TRANS64.TRYWAIT P2, [R7+URZ+0x16830], R0 ;  /* 0x01683000070075a7 */ /* 0x0044e4000804017f */
[----:B---3--:R-:W-:Y:S05]  /*1e6a0*/  @!P2 NANOSLEEP.SYNCS 0x989680 ;  /* 0x009896800000a95d */ /* 0x008fea0003900000 */
[----:B------:R-:W3:Y:S02]  /*1e6b0*/  @!P2 SYNCS.PHASECHK.TRANS64 P2, [R7+URZ+0x16830], R0 ;  /* 0x016830000700a5a7 */ /* 0x000ee4000804007f */
[----:B---3--:R-:W-:Y:S05]  /*1e6c0*/  @!P2 BRA `(.L_x_1436) ;  /* 0xfffffffc00f0a947 */ /* 0x008fea000383ffff */
[----:B------:R-:W-:Y:S05]  /*1e6d0*/  BRA `(.L_x_1435) ;  /* 0xfffffeac00fc7947 */ /* 0x000fea000383ffff */
.L_x_1454:
[----:B-1----:R1:W2:Y:S02]  /*1e6e0*/  SYNCS.PHASECHK.TRANS64.TRYWAIT P4, [R11+URZ+0x16830], R10 ;  /* 0x0168300a0b0075a7 */ /* 0x0022a4000808017f */
[----:B--2---:R-:W-:Y:S05]  /*1e6f0*/  @!P4 NANOSLEEP.SYNCS 0x989680 ;  /* 0x009896800000c95d */ /* 0x004fea0003900000 */
[----:B------:R-:W2:Y:S02]  /*1e700*/  @!P4 SYNCS.PHASECHK.TRANS64 P4, [R11+URZ+0x16830], R10 ;  /* 0x0168300a0b00c5a7 */ /* 0x000ea4000808007f */
[----:B--2---:R-:W-:Y:S05]  /*1e710*/  @!P4 BRA `(.L_x_1454) ;  /* 0xfffffffc00f0c947 */ /* 0x004fea000383ffff */
[----:B------:R-:W-:Y:S05]  /*1e720*/  BRA `(.L_x_1453) ;  /* 0xfffffee000e87947 */ /* 0x000fea000383ffff */
.L_x_1458:
[----:B-1----:R1:W2:Y:S02]  /*1e730*/  SYNCS.PHASECHK.TRANS64.TRYWAIT P3, [R11+URZ+0x16850], R10 ;  /* 0x0168500a0b0075a7 */ /* 0x0022a4000806017f */
[----:B--2---:R-:W-:Y:S05]  /*1e740*/  @!P3 NANOSLEEP.SYNCS 0x989680 ;  /* 0x009896800000b95d */ /* 0x004fea0003900000 */
[----:B------:R-:W2:Y:S02]  /*1e750*/  @!P3 SYNCS.PHASECHK.TRANS64 P3, [R11+URZ+0x16850], R10 ;  /* 0x0168500a0b00b5a7 */ /* 0x000ea4000806007f */
[----:B--2---:R-:W-:Y:S05]  /*1e760*/  @!P3 BRA `(.L_x_1458) ;  /* 0xfffffffc00f0b947 */ /* 0x004fea000383ffff */
[----:B------:R-:W-:Y:S05]  /*1e770*/  BRA `(.L_x_1455) ;  /* 0xfffffee400a87947 */ /* 0x000fea000383ffff */
.L_x_1477:
[----:B-1----:R1:W2:Y:S02]  /*1e780*/  SYNCS.PHASECHK.TRANS64.TRYWAIT P3, [R0+URZ+0x16830], R3 ;  /* 0x01683003000075a7 */ /* 0x0022a4000806017f */
[----:B--2---:R-:W-:Y:S05]  /*1e790*/  @!P3 NANOSLEEP.SYNCS 0x989680 ;  /* 0x009896800000b95d */ /* 0x004fea0003900000 */
[----:B------:R-:W2:Y:S02]  /*1e7a0*/  @!P3 SYNCS.PHASECHK.TRANS64 P3, [R0+URZ+0x16830], R3 ;  /* 0x016830030000b5a7 */ /* 0x000ea4000806007f */
[----:B--2---:R-:W-:Y:S05]  /*1e7b0*/  @!P3 BRA `(.L_x_1477) ;  /* 0xfffffffc00f0b947 */ /* 0x004fea000383ffff */
[----:B------:R-:W-:Y:S05]  /*1e7c0*/  BRA `(.L_x_1476) ;  /* 0xffffff1400707947 */ /* 0x000fea000383ffff */
.L_x_1481:
[----:B-1----:R1:W2:Y:S02]  /*1e7d0*/  SYNCS.PHASECHK.TRANS64.TRYWAIT P2, [R3+URZ+0x16850], R0 ;  /* 0x01685000030075a7 */ /* 0x0022a4000804017f */
[----:B--2---:R-:W-:Y:S05]  /*1e7e0*/  @!P2 NANOSLEEP.SYNCS 0x989680 ;  /* 0x009896800000a95d */ /* 0x004fea0003900000 */
[----:B------:R-:W2:Y:S02]  /*1e7f0*/  @!P2 SYNCS.PHASECHK.TRANS64 P2, [R3+URZ+0x16850], R0 ;  /* 0x016850000300a5a7 */ /* 0x000ea4000804007f */
[----:B--2---:R-:W-:Y:S05]  /*1e800*/  @!P2 BRA `(.L_x_1481) ;  /* 0xfffffffc00f0a947 */ /* 0x004fea000383ffff */
[----:B------:R-:W-:Y:S05]  /*1e810*/  BRA `(.L_x_1478) ;  /* 0xffffff1800307947 */ /* 0x000fea000383ffff */
.L_x_1488:
[----:B-1----:R1:W2:Y:S02]  /*1e820*/  SYNCS.PHASECHK.TRANS64.TRYWAIT P3, [R0+URZ+0x16830], R3 ;  /* 0x01683003000075a7 */ /* 0x0022a4000806017f */
[----:B--2---:R-:W-:Y:S05]  /*1e830*/  @!P3 NANOSLEEP.SYNCS 0x989680 ;  /* 0x009896800000b95d */ /* 0x004fea0003900000 */
[----:B------:R-:W2:Y:S02]  /*1e840*/  @!P3 SYNCS.PHASECHK.TRANS64 P3, [R0+URZ+0x16830], R3 ;  /* 0x016830030000b5a7 */ /* 0x000ea4000806007f */
[----:B--2---:R-:W-:Y:S05]  /*1e850*/  @!P3 BRA `(.L_x_1488) ;  /* 0xfffffffc00f0b947 */ /* 0x004fea000383ffff */
[----:B------:R-:W-:Y:S05]  /*1e860*/  BRA `(.L_x_1487) ;  /* 0xffffff3400147947 */ /* 0x000fea000383ffff */
.L_x_1492:
[----:B-1----:R1:W2:Y:S02]  /*1e870*/  SYNCS.PHASECHK.TRANS64.TRYWAIT P2, [R3+URZ+0x16850], R0 ;  /* 0x01685000030075a7 */ /* 0x0022a4000804017f */
[----:B--2---:R-:W-:Y:S05]  /*1e880*/  @!P2 NANOSLEEP.SYNCS 0x989680 ;  /* 0x009896800000a95d */ /* 0x004fea0003900000 */
[----:B------:R-:W2:Y:S02]  /*1e890*/  @!P2 SYNCS.PHASECHK.TRANS64 P2, [R3+URZ+0x16850], R0 ;  /* 0x016850000300a5a7 */ /* 0x000ea4000804007f */
[----:B--2---:R-:W-:Y:S05]  /*1e8a0*/  @!P2 BRA `(.L_x_1492) ;  /* 0xfffffffc00f0a947 */ /* 0x004fea000383ffff */
[----:B------:R-:W-:Y:S05]  /*1e8b0*/  BRA `(.L_x_1489) ;  /* 0xffffff3400d47947 */ /* 0x000fea000383ffff */
.L_x_1505:
[----:B-1----:R1:W2:Y:S02]  /*1e8c0*/  SYNCS.PHASECHK.TRANS64.TRYWAIT P0, [R11+URZ+0x16850], R4 ;  /* 0x016850040b0075a7 */ /* 0x0022a4000800017f */
[----:B--2---:R-:W-:Y:S05]  /*1e8d0*/  @!P0 NANOSLEEP.SYNCS 0x989680 ;  /* 0x009896800000895d */ /* 0x004fea0003900000 */
[----:B------:R-:W2:Y:S02]  /*1e8e0*/  @!P0 SYNCS.PHASECHK.TRANS64 P0, [R11+URZ+0x16850], R4 ;  /* 0x016850040b0085a7 */ /* 0x000ea4000800007f */
[----:B--2---:R-:W-:Y:S05]  /*1e8f0*/  @!P0 BRA `(.L_x_1505) ;  /* 0xfffffffc00f08947 */ /* 0x004fea000383ffff */
[----:B------:R-:W-:Y:S05]  /*1e900*/  BRA `(.L_x_1504) ;  /* 0xffffff6000b87947 */ /* 0x000fea000383ffff */
.L_x_1513:
[----:B------:R-:W-:Y:S02]  /*1e910*/  IMAD.MOV.U32 R13, RZ, RZ, R20 ;  /* 0x000000ffff0d7224 */ /* 0x000fe400078e0014 */
[----:B------:R-:W-:Y:S02]  /*1e920*/  IMAD.MOV.U32 R12, RZ, RZ, RZ ;  /* 0x000000ffff0c7224 */ /* 0x000fe400078e00ff */
[----:B------:R-:W-:Y:S02]  /*1e930*/  IMAD.MOV.U32 R11, RZ, RZ, 0x181f ;  /* 0x0000181fff0b7424 */ /* 0x000fe400078e00ff */
[----:B------:R-:W-:Y:S02]  /*1e940*/  IMAD.MOV.U32 R15, RZ, RZ, -0x1 ;  /* 0xffffffffff0f7424 */ /* 0x000fe400078e00ff */
[----:B------:R-:W-:Y:S02]  /*1e950*/  IMAD R21, R8, R27, RZ ;  /* 0x0000001b08157224 */ /* 0x000fe400078e02ff */
[----:B------:R-:W-:-:S07]  /*1e960*/  IMAD.IADD R24, R30, 0x1, R26 ;  /* 0x000000011e187824 */ /* 0x000fce00078e021a */
[----:B-1----:R-:W-:Y:S05]  /*1e970*/  WARPSYNC.COLLECTIVE R15, `(.L_x_1704) ;  /* 0x000000000f087348 */ /* 0x002fea0003c00000 */
[----:B------:R0:W2:Y:S02]  /*1e980*/  SHFL.IDX P6, R14, R13, R12, R11 ;  /* 0x0000000c0d0e7389 */ /* 0x0000a400000c000b */
[----:B012---:R-:W-:Y:S01]  /*1e990*/  ENDCOLLECTIVE ;  /* 0x000000000000791b */ /* 0x007fe20003800000 */
.L_x_1704:
[C---:B------:R-:W-:Y:S01]  /*1e9a0*/  VIADD R8, R24.reuse, 0x30 ;  /* 0x0000003018087836 */ /* 0x040fe20000000000 */
[----:B------:R-:W-:-:S04]  /*1e9b0*/  ISETP.GE.OR P3, PT, R24, R21, P0 ;  /* 0x000000151800720c */ /* 0x000fc80000766670 */
[----:B------:R-:W-:Y:S01]  /*1e9c0*/  ISETP.GE.OR P4, PT, R8, R21, P0 ;  /* 0x000000150800720c */ /* 0x000fe20000786670 */
[----:B------:R-:W-:Y:S02]  /*1e9d0*/  VIADD R8, R24, 0x60 ;  /* 0x0000006018087836 */ /* 0x000fe40000000000 */
[----:B------:R-:W-:-:S03]  /*1e9e0*/  IMAD.MOV.U32 R13, RZ, RZ, R7 ;  /* 0x000000ffff0d7224 */ /* 0x000fc600078e0007 */
[----:B------:R-:W-:Y:S01]  /*1e9f0*/  ISETP.GE.OR P2, PT, R8, R21, P0 ;  /* 0x000000150800720c */ /* 0x000fe20000746670 */
[----:B------:R-:W-:-:S12]  /*1ea00*/  IMAD.MOV.U32 R0, RZ, RZ, R14 ;  /* 0x000000ffff007224 */ /* 0x000fd800078e000e */
[----:B------:R-:W-:Y:S05]  /*1ea10*/  WARPSYNC.COLLECTIVE R15, `(.L_x_1705) ;  /* 0x000000000f087348 */ /* 0x000fea0003c00000 */
[----:B------:R0:W1:Y:S02]  /*1ea20*/  SHFL.IDX P6, R14, R13, R12, R11 ;  /* 0x0000000c0d0e7389 */ /* 0x00006400000c000b */
[----:B01----:R-:W-:Y:S01]  /*1ea30*/  ENDCOLLECTIVE ;  /* 0x000000000000791b */ /* 0x003fe20003800000 */
.L_x_1705:
[----:B------:R-:W-:Y:S02]  /*1ea40*/  IMAD.MOV.U32 R13, RZ, RZ, R20 ;  /* 0x000000ffff0d7224 */ /* 0x000fe400078e0014 */
[----:B------:R-:W-:Y:S02]  /*1ea50*/  IMAD.MOV.U32 R12, RZ, RZ, 0x1 ;  /* 0x00000001ff0c7424 */ /* 0x000fe400078e00ff */
[----:B------:R-:W-:-:S07]  /*1ea60*/  IMAD.MOV.U32 R3, RZ, RZ, R14 ;  /* 0x000000ffff037224 */ /* 0x000fce00078e000e */
[----:B------:R-:W-:Y:S05]  /*1ea70*/  WARPSYNC.COLLECTIVE R15, `(.L_x_1706) ;  /* 0x000000000f087348 */ /* 0x000fea0003c00000 */
[----:B------:R0:W1:Y:S02]  /*1ea80*/  SHFL.IDX P6, R14, R13, R12, R11 ;  /* 0x0000000c0d0e7389 */ /* 0x00006400000c000b */
[----:B01----:R-:W-:Y:S01]  /*1ea90*/  ENDCOLLECTIVE ;  /* 0x000000000000791b */ /* 0x003fe20003800000 */
.L_x_1706:
[----:B------:R-:W-:-:S04]  /*1eaa0*/  @!P3 LEA R10, P5, R29, R3, 0x1 ;  /* 0x000000031d0ab211 */ /* 0x000fc800078a08ff */
[----:B------:R-:W-:Y:S01]  /*1eab0*/  @!P3 LEA.HI.X R3, R29, R0, R28, 0x1, P5 ;  /* 0x000000001d03b211 */ /* 0x000fe200028f0c1c */
[----:B------:R-:W-:Y:S02]  /*1eac0*/  IMAD.MOV.U32 R13, RZ, RZ, R7 ;  /* 0x000000ffff0d7224 */ /* 0x000fe400078e0007 */
[----:B------:R-:W-:-:S07]  /*1ead0*/  IMAD.MOV.U32 R4, RZ, RZ, R14 ;  /* 0x000000ffff047224 */ /* 0x000fce00078e000e */
[----:B------:R-:W-:Y:S05]  /*1eae0*/  WARPSYNC.COLLECTIVE R15, `(.L_x_1707) ;  /* 0x000000000f087348 */ /* 0x000fea0003c00000 */
[----:B------:R0:W1:Y:S02]  /*1eaf0*/  SHFL.IDX P6, R14, R13, R12, R11 ;  /* 0x0000000c0d0e7389 */ /* 0x00006400000c000b */
[----:B01----:R-:W-:Y:S01]  /*1eb00*/  ENDCOLLECTIVE ;  /* 0x000000000000791b */ /* 0x003fe20003800000 */
.L_x_1707:
[----:B------:R-:W-:Y:S02]  /*1eb10*/  IMAD.MOV.U32 R13, RZ, RZ, R20 ;  /* 0x000000ffff0d7224 */ /* 0x000fe400078e0014 */
[----:B------:R-:W-:Y:S02]  /*1eb20*/  IMAD.MOV.U32 R12, RZ, RZ, 0x2 ;  /* 0x00000002ff0c7424 */ /* 0x000fe400078e00ff */
[----:B------:R-:W-:-:S07]  /*1eb30*/  IMAD.MOV.U32 R5, RZ, RZ, R14 ;  /* 0x000000ffff057224 */ /* 0x000fce00078e000e */
[----:B------:R-:W-:Y:S05]  /*1eb40*/  WARPSYNC.COLLECTIVE R15, `(.L_x_1708) ;  /* 0x000000000f087348 */ /* 0x000fea0003c00000 */
[----:B------:R0:W1:Y:S02]  /*1eb50*/  SHFL.IDX P6, R14, R13, R12, R11 ;  /* 0x0000000c0d0e7389 */ /* 0x00006400000c000b */
[----:B01----:R-:W-:Y:S01]  /*1eb60*/  ENDCOLLECTIVE ;  /* 0x000000000000791b */ /* 0x003fe20003800000 */
.L_x_1708:
[----:B------:R-:W-:-:S04]  /*1eb70*/  @!P4 LEA R8, P1, R29, R5, 0x1 ;  /* 0x000000051d08c211 */ /* 0x000fc800078208ff */
[----:B------:R-:W-:Y:S01]  /*1eb80*/  @!P4 LEA.HI.X R9, R29, R4, R28, 0x1, P1 ;  /* 0x000000041d09c211 */ /* 0x000fe200008f0c1c */
[----:B------:R-:W-:Y:S02]  /*1eb90*/  IMAD.MOV.U32 R13, RZ, RZ, R7 ;  /* 0x000000ffff0d7224 */ /* 0x000fe400078e0007 */
[----:B------:R-:W-:-:S07]  /*1eba0*/  IMAD.MOV.U32 R6, RZ, RZ, R14 ;  /* 0x000000ffff067224 */ /* 0x000fce00078e000e */
[----:B------:R-:W-:Y:S05]  /*1ebb0*/  WARPSYNC.COLLECTIVE R15, `(.L_x_1709) ;  /* 0x000000000f087348 */ /* 0x000fea0003c00000 */
[----:B------:R0:W1:Y:S02]  /*1ebc0*/  SHFL.IDX P6, R14, R13, R12, R11 ;  /* 0x0000000c0d0e7389 */ /* 0x00006400000c000b */
[----:B01----:R-:W-:Y:S01]  /*1ebd0*/  ENDCOLLECTIVE ;  /* 0x000000000000791b */ /* 0x003fe20003800000 */
.L_x_1709:
        /* <DEDUP_REMOVED lines=12> */
.L_x_1710:
[----:B------:R0:W-:Y:S01]  /*1eca0*/  @!P2 ST.E.128 desc[UR38][R4.64], RZ ;  /* 0x000000ff0400a985 */ /* 0x0001e2000c101d26 */
[----:B------:R-:W-:Y:S02]  /*1ecb0*/  IMAD.MOV.U32 R13, RZ, RZ, R7 ;  /* 0x000000ffff0d7224 */ /* 0x000fe400078e0007 */
[----:B------:R-:W-:-:S07]  /*1ecc0*/  IMAD.MOV.U32 R0, RZ, RZ, R14 ;  /* 0x000000ffff007224 */ /* 0x000fce00078e000e */
[----:B0-----:R-:W-:Y:S05]  /*1ecd0*/  WARPSYNC.COLLECTIVE R15, `(.L_x_1711) ;  /* 0x000000000f087348 */ /* 0x001fea0003c00000 */
[----:B------:R1:W2:Y:S02]  /*1ece0*/  SHFL.IDX P6, R14, R13, R12, R11 ;  /* 0x0000000c0d0e7389 */ /* 0x0002a400000c000b */
[----:B012---:R-:W-:Y:S01]  /*1ecf0*/  ENDCOLLECTIVE ;  /* 0x000000000000791b */ /* 0x007fe20003800000 */
.L_x_1711:
[----:B------:R-:W-:Y:S05]  /*1ed00*/  BRA `(.L_x_1712) ;  /* 0xffffff7c00e07947 */ /* 0x000fea000383ffff */
.L_x_1538:
[----:B------:R-:W1:Y:S01]  /*1ed10*/  S2R R5, SR_TID.X ;  /* 0x0000000000057919 */ /* 0x000e620000002100 */
[----:B------:R-:W-:Y:S01]  /*1ed20*/  BSSY B1, `(.L_x_1713) ;  /* 0x000000a000017945 */ /* 0x000fe20003800000 */
[----:B0-----:R-:W-:Y:S02]  /*1ed30*/  IMAD.MOV.U32 R12, RZ, RZ, RZ ;  /* 0x000000ffff0c7224 */ /* 0x001fe400078e00ff */
[----:B------:R-:W-:Y:S02]  /*1ed40*/  IMAD.MOV.U32 R11, RZ, RZ, 0x1f ;  /* 0x0000001fff0b7424 */ /* 0x000fe400078e00ff */
[----:B------:R-:W-:Y:S01]  /*1ed50*/  IMAD.MOV.U32 R15, RZ, RZ, -0x1 ;  /* 0xffffffffff0f7424 */ /* 0x000fe200078e00ff */
[----:B-1----:R-:W-:-:S04]  /*1ed60*/  SHF.R.U32.HI R5, RZ, 0x5, R5 ;  /* 0x00000005ff057819 */ /* 0x002fc80000011605 */
[----:B------:R-:W-:-:S05]  /*1ed70*/  LOP3.LUT R5, R5, 0x3, RZ, 0xc0, !PT ;  /* 0x0000000305057812 */ /* 0x000fca00078ec0ff */
[----:B------:R-:W-:-:S07]  /*1ed80*/  IMAD.MOV.U32 R13, RZ, RZ, R5 ;  /* 0x000000ffff0d7224 */ /* 0x000fce00078e0005 */
[----:B------:R-:W-:Y:S05]  /*1ed90*/  WARPSYNC.COLLECTIVE R15, `(.L_x_1714) ;  /* 0x000000000f087348 */ /* 0x000fea0003c00000 */
[----:B------:R0:W1:Y:S02]  /*1eda0*/  SHFL.IDX P6, R14, R13, R12, R11 ;  /* 0x0000000c0d0e7389 */ /* 0x00006400000c000b */
[----:B01----:R-:W-:Y:S01]  /*1edb0*/  ENDCOLLECTIVE ;  /* 0x000000000000791b */ /* 0x003fe20003800000 */
.L_x_1714:
[----:B------:R-:W-:Y:S05]  /*1edc0*/  BSYNC B1 ;  /* 0x0000000000017941 */ /* 0x000fea0003800000 */
.L_x_1713:
[----:B------:R-:W-:Y:S05]  /*1edd0*/  BRA `(.L_x_1715) ;  /* 0xffffff9400c47947 */ /* 0x000fea000383ffff */
.L_x_1540:
[----:B------:R-:W-:Y:S01]  /*1ede0*/  BSSY B1, `(.L_x_1716) ;  /* 0x0000006000017945 */ /* 0x000fe20003800000 */
[----:B------:R-:W-:-:S07]  /*1edf0*/  IMAD.MOV.U32 R15, RZ, RZ, -0x1 ;  /* 0xffffffffff0f7424 */ /* 0x000fce00078e00ff */
[----:B01----:R-:W-:Y:S05]  /*1ee00*/  WARPSYNC.COLLECTIVE R15, `(.L_x_1717) ;  /* 0x000000000f0c7348 */ /* 0x003fea0003c00000 */
[----:B------:R-:W-:Y:S02]  /*1ee10*/  ELECT P6, UR62, PT ;  /* 0x00000000003e782f */ /* 0x000fe400038c0000 */
[----:B------:R-:W-:Y:S01]  /*1ee20*/  MOV R14, UR62 ;  /* 0x0000003e000e7c02 */ /* 0x000fe20008000f00 */
[----:B01----:R-:W-:Y:S10]  /*1ee30*/  ENDCOLLECTIVE ;  /* 0x000000000000791b */ /* 0x003ff40003800000 */
.L_x_1717:
[----:B------:R-:W-:Y:S05]  /*1ee40*/  BSYNC B1 ;  /* 0x0000000000017941 */ /* 0x000fea0003800000 */
.L_x_1716:
[----:B------:R-:W-:Y:S05]  /*1ee50*/  BRA `(.L_x_1539) ;  /* 0xffffff9400bc7947 */ /* 0x000fea000383ffff */
.L_x_1542:
[----:B-1----:R1:W2:Y:S02]  /*1ee60*/  SYNCS.PHASECHK.TRANS64.TRYWAIT P0, [R22+URZ+0x16820], R5 ;  /* 0x01682005160075a7 */ /* 0x0022a4000800017f */
[----:B--2---:R-:W-:Y:S05]  /*1ee70*/  @!P0 NANOSLEEP.SYNCS 0x989680 ;  /* 0x009896800000895d */ /* 0x004fea0003900000 */
[----:B------:R-:W2:Y:S02]  /*1ee80*/  @!P0 SYNCS.PHASECHK.TRANS64 P0, [R22+URZ+0x16820], R5 ;  /* 0x01682005160085a7 */ /* 0x000ea4000800007f */
[----:B--2---:R-:W-:Y:S05]  /*1ee90*/  @!P0 BRA `(.L_x_1542) ;  /* 0xfffffffc00f08947 */ /* 0x004fea000383ffff */
[----:B------:R-:W-:Y:S05]  /*1eea0*/  BRA `(.L_x_1718) ;  /* 0xffffff9400cc7947 */ /* 0x000fea000383ffff */
.L_x_1546:
[----:B-1----:R1:W2:Y:S02]  /*1eeb0*/  SYNCS.PHASECHK.TRANS64.TRYWAIT P0, [R5+URZ+0x168a0], R6 ;  /* 0x0168a006050075a7 */ /* 0x0022a4000800017f */
[----:B--2---:R-:W-:Y:S05]  /*1eec0*/  @!P0 NANOSLEEP.SYNCS 0x989680 ;  /* 0x009896800000895d */ /* 0x004fea0003900000 */
[----:B------:R-:W2:Y:S02]  /*1eed0*/  @!P0 SYNCS.PHASECHK.TRANS64 P0, [R5+URZ+0x168a0], R6 ;  /* 0x0168a006050085a7 */ /* 0x000ea4000800007f */
[----:B--2---:R-:W-:Y:S05]  /*1eee0*/  @!P0 BRA `(.L_x_1546) ;  /* 0xfffffffc00f08947 */ /* 0x004fea000383ffff */
[----:B------:R-:W-:Y:S05]  /*1eef0*/  BRA `(.L_x_1719) ;  /* 0xffffff9400e47947 */ /* 0x000fea000383ffff */
.L_x_1551:
[----:B0-----:R0:W2:Y:S02]  /*1ef00*/  SYNCS.PHASECHK.TRANS64.TRYWAIT P0, [R5+URZ+0x168c0], R6 ;  /* 0x0168c006050075a7 */ /* 0x0010a4000800017f */
[----:B--2---:R-:W-:Y:S05]  /*1ef10*/  @!P0 NANOSLEEP.SYNCS 0x989680 ;  /* 0x009896800000895d */ /* 0x004fea0003900000 */
[----:B------:R-:W2:Y:S02]  /*1ef20*/  @!P0 SYNCS.PHASECHK.TRANS64 P0, [R5+URZ+0x168c0], R6 ;  /* 0x0168c006050085a7 */ /* 0x000ea4000800007f */
[----:B--2---:R-:W-:Y:S05]  /*1ef30*/  @!P0 BRA `(.L_x_1551) ;  /* 0xfffffffc00f08947 */ /* 0x004fea000383ffff */
[----:B------:R-:W-:Y:S05]  /*1ef40*/  BRA `(.L_x_1720) ;  /* 0xffffff9800647947 */ /* 0x000fea000383ffff */
.L_x_1558:
[----:B-1----:R1:W2:Y:S02]  /*1ef50*/  SYNCS.PHASECHK.TRANS64.TRYWAIT P1, [R5+URZ+0x168a0], R6 ;  /* 0x0168a006050075a7 */ /* 0x0022a4000802017f */
[----:B--2---:R-:W-:Y:S05]  /*1ef60*/  @!P1 NANOSLEEP.SYNCS 0x989680 ;  /* 0x009896800000995d */ /* 0x004fea0003900000 */
[----:B------:R-:W2:Y:S02]  /*1ef70*/  @!P1 SYNCS.PHASECHK.TRANS64 P1, [R5+URZ+0x168a0], R6 ;  /* 0x0168a006050095a7 */ /* 0x000ea4000802007f */
[----:B--2---:R-:W-:Y:S05]  /*1ef80*/  @!P1 BRA `(.L_x_1558) ;  /* 0xfffffffc00f09947 */ /* 0x004fea000383ffff */
[----:B------:R-:W-:Y:S05]  /*1ef90*/  BRA `(.L_x_1721) ;  /* 0xffffff9c00247947 */ /* 0x000fea000383ffff */
.L_x_1563:
[----:B0-----:R0:W2:Y:S02]  /*1efa0*/  SYNCS.PHASECHK.TRANS64.TRYWAIT P1, [R5+URZ+0x168c0], R6 ;  /* 0x0168c006050075a7 */ /* 0x0010a4000802017f */
[----:B--2---:R-:W-:Y:S05]  /*1efb0*/  @!P1 NANOSLEEP.SYNCS 0x989680 ;  /* 0x009896800000995d */ /* 0x004fea0003900000 */
[----:B------:R-:W2:Y:S02]  /*1efc0*/  @!P1 SYNCS.PHASECHK.TRANS64 P1, [R5+URZ+0x168c0], R6 ;  /* 0x0168c006050095a7 */ /* 0x000ea4000802007f */
[----:B--2---:R-:W-:Y:S05]  /*1efd0*/  @!P1 BRA `(.L_x_1563) ;  /* 0xfffffffc00f09947 */ /* 0x004fea000383ffff */
[----:B------:R-:W-:Y:S05]  /*1efe0*/  BRA `(.L_x_1722) ;  /* 0xffffff9c009c7947 */ /* 0x000fea000383ffff */
.L_x_1584:
[----:B------:R-:W2:Y:S01]  /*1eff0*/  S2R R20, SR_TID.X ;  /* 0x0000000000147919 */ /* 0x000ea20000002100 */
[----:B------:R-:W-:Y:S01]  /*1f000*/  BSSY B0, `(.L_x_1723) ;  /* 0x000000a000007945 */ /* 0x000fe20003800000 */
[----:B0-----:R-:W-:Y:S02]  /*1f010*/  IMAD.MOV.U32 R12, RZ, RZ, RZ ;  /* 0x000000ffff0c7224 */ /* 0x001fe400078e00ff */
[----:B------:R-:W-:Y:S02]  /*1f020*/  IMAD.MOV.U32 R11, RZ, RZ, 0x1f ;  /* 0x0000001fff0b7424 */ /* 0x000fe400078e00ff */
[----:B------:R-:W-:Y:S01]  /*1f030*/  IMAD.MOV.U32 R15, RZ, RZ, -0x1 ;  /* 0xffffffffff0f7424 */ /* 0x000fe200078e00ff */
[----:B--2---:R-:W-:-:S04]  /*1f040*/  SHF.R.U32.HI R20, RZ, 0x5, R20 ;  /* 0x00000005ff147819 */ /* 0x004fc80000011614 */
[----:B------:R-:W-:-:S05]  /*1f050*/  LOP3.LUT R20, R20, 0x3, RZ, 0xc0, !PT ;  /* 0x0000000314147812 */ /* 0x000fca00078ec0ff */
[----:B------:R-:W-:-:S07]  /*1f060*/  IMAD.MOV.U32 R13, RZ, RZ, R20 ;  /* 0x000000ffff0d7224 */ /* 0x000fce00078e0014 */
[----:B-1----:R-:W-:Y:S05]  /*1f070*/  WARPSYNC.COLLECTIVE R15, `(.L_x_1724) ;  /* 0x000000000f087348 */ /* 0x002fea0003c00000 */
[----:B------:R0:W2:Y:S02]  /*1f080*/  SHFL.IDX P6, R14, R13, R12, R11 ;  /* 0x0000000c0d0e7389 */ /* 0x0000a400000c000b */
[----:B012---:R-:W-:Y:S01]  /*1f090*/  ENDCOLLECTIVE ;  /* 0x000000000000791b */ /* 0x007fe20003800000 */
.L_x_1724:
[----:B------:R-:W-:Y:S05]  /*1f0a0*/  BSYNC B0 ;  /* 0x0000000000007941 */ /* 0x000fea0003800000 */
.L_x_1723:
[----:B------:R-:W-:Y:S05]  /*1f0b0*/  BRA `(.L_x_1725) ;  /* 0xffffffa800ac7947 */ /* 0x000fea000383ffff */
.L_x_1586:
[----:B------:R-:W-:Y:S01]  /*1f0c0*/  BSSY B0, `(.L_x_1726) ;  /* 0x0000006000007945 */ /* 0x000fe20003800000 */
[----:B------:R-:W-:-:S07]  /*1f0d0*/  IMAD.MOV.U32 R15, RZ, RZ, -0x1 ;  /* 0xffffffffff0f7424 */ /* 0x000fce00078e00ff */
[----:B012---:R-:W-:Y:S05]  /*1f0e0*/  WARPSYNC.COLLECTIVE R15, `(.L_x_1727) ;  /* 0x000000000f0c7348 */ /* 0x007fea0003c00000 */
[----:B------:R-:W-:Y:S02]  /*1f0f0*/  ELECT P6, UR62, PT ;  /* 0x00000000003e782f */ /* 0x000fe400038c0000 */
[----:B------:R-:W-:Y:S01]  /*1f100*/  MOV R14, UR62 ;  /* 0x0000003e000e7c02 */ /* 0x000fe20008000f00 */
[----:B012---:R-:W-:Y:S10]  /*1f110*/  ENDCOLLECTIVE ;  /* 0x000000000000791b */ /* 0x007ff40003800000 */
.L_x_1727:
[----:B------:R-:W-:Y:S05]  /*1f120*/  BSYNC B0 ;  /* 0x0000000000007941 */ /* 0x000fea0003800000 */
.L_x_1726:
[----:B------:R-:W-:Y:S05]  /*1f130*/  BRA `(.L_x_1728) ;  /* 0xffffffa800b47947 */ /* 0x000fea000383ffff */
.L_x_1588:
[----:B--2---:R2:W3:Y:S02]  /*1f140*/  SYNCS.PHASECHK.TRANS64.TRYWAIT P0, [R0+URZ+0x16840], R3 ;  /* 0x01684003000075a7 */ /* 0x0044e4000800017f */
[----:B---3--:R-:W-:Y:S05]  /*1f150*/  @!P0 NANOSLEEP.SYNCS 0x989680 ;  /* 0x009896800000895d */ /* 0x008fea0003900000 */
[----:B------:R-:W3:Y:S02]  /*1f160*/  @!P0 SYNCS.PHASECHK.TRANS64 P0, [R0+URZ+0x16840], R3 ;  /* 0x01684003000085a7 */ /* 0x000ee4000800007f */
[----:B---3--:R-:W-:Y:S05]  /*1f170*/  @!P0 BRA `(.L_x_1588) ;  /* 0xfffffffc00f08947 */ /* 0x008fea000383ffff */
[----:B------:R-:W-:Y:S05]  /*1f180*/  BRA `(.L_x_1729) ;  /* 0xffffffac00047947 */ /* 0x000fea000383ffff */
.L_x_1592:
[----:B------:R-:W2:Y:S01]  /*1f190*/  LDL.LU R11, [R1+0x1c] ;  /* 0x00001c00010b7983 */ /* 0x000ea20000300800 */
[----:B------:R-:W-:Y:S01]  /*1f1a0*/  IMAD.MOV.U32 R5, RZ, RZ, R12 ;  /* 0x000000ffff057224 */ /* 0x000fe200078e000c */
[----:B------:R-:W-:Y:S01]  /*1f1b0*/  LOP3.LUT R10, R10, 0x7f, RZ, 0xc0, !PT ;  /* 0x0000007f0a0a7812 */ /* 0x000fe200078ec0ff */
[----:B------:R-:W-:Y:S02]  /*1f1c0*/  IMAD.MOV.U32 R13, RZ, RZ, R4 ;  /* 0x000000ffff0d7224 */ /* 0x000fe400078e0004 */
[----:B------:R-:W-:Y:S01]  /*1f1d0*/  IMAD.MOV.U32 R12, RZ, RZ, RZ ;  /* 0x000000ffff0c7224 */ /* 0x000fe200078e00ff */
[----:B------:R-:W-:Y:S01]  /*1f1e0*/  SHF.R.U32.HI R10, RZ, 0x3, R10 ;  /* 0x00000003ff0a7819 */ /* 0x000fe2000001160a */
[----:B------:R-:W-:-:S04]  /*1f1f0*/  IMAD.MOV.U32 R15, RZ, RZ, -0x1 ;  /* 0xffffffffff0f7424 */ /* 0x000fc800078e00ff */
[----:B------:R-:W-:-:S04]  /*1f200*/  IMAD.IADD R5, R10, 0x1, R5 ;  /* 0x000000010a057824 */ /* 0x000fc800078e0205 */
[----:B------:R-:W-:Y:S02]  /*1f210*/  VIADD R10, R5, 0x10 ;  /* 0x00000010050a7836 */ /* 0x000fe40000000000 */
[----:B--2---:R-:W-:Y:S02]  /*1f220*/  IMAD R3, R11, R9, RZ ;  /* 0x000000090b037224 */ /* 0x004fe400078e02ff */
[----:B------:R-:W-:-:S03]  /*1f230*/  IMAD.MOV.U32 R11, RZ, RZ, 0x181f ;  /* 0x0000181fff0b7424 */ /* 0x000fc600078e00ff */
[----:B------:R-:W-:-:S13]  /*1f240*/  ISETP.GE.AND P1, PT, R5, R3, PT ;  /* 0x000000030500720c */ /* 0x000fda0003f26270 */
[----:B-----5:R-:W-:Y:S05]  /*1f250*/  WARPSYNC.COLLECTIVE R15, `(.L_x_1730) ;  /* 0x000000000f087348 */ /* 0x020fea0003c00000 */
[----:B------:R0:W1:Y:S02]  /*1f260*/  SHFL.IDX P6, R14, R13, R12, R11 ;  /* 0x0000000c0d0e7389 */ /* 0x00006400000c000b */
[----:B01---5:R-:W-:Y:S01]  /*1f270*/  ENDCOLLECTIVE ;  /* 0x000000000000791b */ /* 0x023fe20003800000 */
.L_x_1730:
[----:B------:R-:W-:Y:S02]  /*1f280*/  IMAD.MOV.U32 R13, RZ, RZ, R0 ;  /* 0x000000ffff0d7224 */ /* 0x000fe400078e0000 */
[----:B------:R-:W-:-:S07]  /*1f290*/  IMAD.MOV.U32 R7, RZ, RZ, R14 ;  /* 0x000000ffff077224 */ /* 0x000fce00078e000e */
[----:B------:R-:W-:Y:S05]  /*1f2a0*/  WARPSYNC.COLLECTIVE R15, `(.L_x_1731) ;  /* 0x000000000f087348 */ /* 0x000fea0003c00000 */
[----:B------:R0:W1:Y:S02]  /*1f2b0*/  SHFL.IDX P6, R14, R13, R12, R11 ;  /* 0x0000000c0d0e7389 */ /* 0x00006400000c000b */
[----:B01----:R-:W-:Y:S01]  /*1f2c0*/  ENDCOLLECTIVE ;  /* 0x000000000000791b */ /* 0x003fe20003800000 */
.L_x_1731:
[----:B------:R-:W-:Y:S02]  /*1f2d0*/  IMAD.MOV.U32 R13, RZ, RZ, R4 ;  /* 0x000000ffff0d7224 */ /* 0x000fe400078e0004 */
[----:B------:R-:W-:Y:S02]  /*1f2e0*/  IMAD.MOV.U32 R12, RZ, RZ, 0x1 ;  /* 0x00000001ff0c7424 */ /* 0x000fe400078e00ff */
[----:B------:R-:W-:-:S07]  /*1f2f0*/  IMAD.MOV.U32 R8, RZ, RZ, R14 ;  /* 0x000000ffff087224 */ /* 0x000fce00078e000e */
[----:B------:R-:W-:Y:S05]  /*1f300*/  WARPSYNC.COLLECTIVE R15, `(.L_x_1732) ;  /* 0x000000000f087348 */ /* 0x000fea0003c00000 */
[----:B------:R0:W1:Y:S02]  /*1f310*/  SHFL.IDX P6, R14, R13, R12, R11 ;  /* 0x0000000c0d0e7389 */ /* 0x00006400000c000b */
[----:B01----:R-:W-:Y:S01]  /*1f320*/  ENDCOLLECTIVE ;  /* 0x000000000000791b */ /* 0x003fe20003800000 */
.L_x_1732:
        /* <DEDUP_REMOVED lines=13> */
.L_x_1733:
[----:B------:R-:W-:Y:S02]  /*1f400*/  IMAD.MOV.U32 R13, RZ, RZ, R4 ;  /* 0x000000ffff0d7224 */ /* 0x000fe400078e0004 */
[----:B------:R-:W-:Y:S02]  /*1f410*/  IMAD.MOV.U32 R12, RZ, RZ, 0x2 ;  /* 0x00000002ff0c7424 */ /* 0x000fe400078e00ff */
[----:B------:R-:W-:-:S07]  /*1f420*/  IMAD.MOV.U32 R8, RZ, RZ, R14 ;  /* 0x000000ffff087224 */ /* 0x000fce00078e000e */
[----:B------:R-:W-:Y:S05]  /*1f430*/  WARPSYNC.COLLECTIVE R15, `(.L_x_1734) ;  /* 0x000000000f087348 */ /* 0x000fea0003c00000 */
[----:B------:R0:W1:Y:S02]  /*1f440*/  SHFL.IDX P6, R14, R13, R12, R11 ;  /* 0x0000000c0d0e7389 */ /* 0x00006400000c000b */
[----:B01----:R-:W-:Y:S01]  /*1f450*/  ENDCOLLECTIVE ;  /* 0x000000000000791b */ /* 0x003fe20003800000 */
.L_x_1734:
        /* <DEDUP_REMOVED lines=14> */
.L_x_1735:
[----:B------:R-:W-:Y:S02]  /*1f540*/  IMAD.MOV.U32 R13, RZ, RZ, R4 ;  /* 0x000000ffff0d7224 */ /* 0x000fe400078e0004 */
[----:B------:R-:W-:Y:S02]  /*1f550*/  IMAD.MOV.U32 R12, RZ, RZ, 0x3 ;  /* 0x00000003ff0c7424 */ /* 0x000fe400078e00ff */
[----:B------:R-:W-:-:S07]  /*1f560*/  IMAD.MOV.U32 R8, RZ, RZ, R14 ;  /* 0x000000ffff087224 */ /* 0x000fce00078e000e */
[----:B------:R-:W-:Y:S05]  /*1f570*/  WARPSYNC.COLLECTIVE R15, `(.L_x_1736) ;  /* 0x000000000f087348 */ /* 0x000fea0003c00000 */
[----:B------:R0:W1:Y:S02]  /*1f580*/  SHFL.IDX P6, R14, R13, R12, R11 ;  /* 0x0000000c0d0e7389 */ /* 0x00006400000c000b */
[----:B01----:R-:W-:Y:S01]  /*1f590*/  ENDCOLLECTIVE ;  /* 0x000000000000791b */ /* 0x003fe20003800000 */
.L_x_1736:
        /* <DEDUP_REMOVED lines=14> */
.L_x_1737:
[----:B------:R-:W-:Y:S02]  /*1f680*/  IMAD.MOV.U32 R13, RZ, RZ, R4 ;  /* 0x000000ffff0d7224 */ /* 0x000fe400078e0004 */
[----:B------:R-:W-:Y:S02]  /*1f690*/  IMAD.MOV.U32 R12, RZ, RZ, 0x4 ;  /* 0x00000004ff0c7424 */ /* 0x000fe400078e00ff */
[----:B------:R-:W-:-:S07]  /*1f6a0*/  IMAD.MOV.U32 R8, RZ, RZ, R14 ;  /* 0x000000ffff087224 */ /* 0x000fce00078e000e */
[----:B------:R-:W-:Y:S05]  /*1f6b0*/  WARPSYNC.COLLECTIVE R15, `(.L_x_1738) ;  /* 0x000000000f087348 */ /* 0x000fea0003c00000 */
[----:B------:R0:W1:Y:S02]  /*1f6c0*/  SHFL.IDX P6, R14, R13, R12, R11 ;  /* 0x0000000c0d0e7389 */ /* 0x00006400000c000b */
[----:B01----:R-:W-:Y:S01]  /*1f6d0*/  ENDCOLLECTIVE ;  /* 0x000000000000791b */ /* 0x003fe20003800000 */
.L_x_1738:
        /* <DEDUP_REMOVED lines=14> */
.L_x_1739:
[----:B------:R-:W-:Y:S02]  /*1f7c0*/  IMAD.MOV.U32 R13, RZ, RZ, R4 ;  /* 0x000000ffff0d7224 */ /* 0x000fe400078e0004 */
[----:B------:R-:W-:Y:S02]  /*1f7d0*/  IMAD.MOV.U32 R12, RZ, RZ, 0x5 ;  /* 0x00000005ff0c7424 */ /* 0x000fe400078e00ff */
[----:B------:R-:W-:-:S07]  /*1f7e0*/  IMAD.MOV.U32 R8, RZ, RZ, R14 ;  /* 0x000000ffff087224 */ /* 0x000fce00078e000e */
[----:B------:R-:W-:Y:S05]  /*1f7f0*/  WARPSYNC.COLLECTIVE R15, `(.L_x_1740) ;  /* 0x000000000f087348 */ /* 0x000fea0003c00000 */
[----:B------:R0:W1:Y:S02]  /*1f800*/  SHFL.IDX P6, R14, R13, R12, R11 ;  /* 0x0000000c0d0e7389 */ /* 0x00006400000c000b */
[----:B01----:R-:W-:Y:S01]  /*1f810*/  ENDCOLLECTIVE ;  /* 0x000000000000791b */ /* 0x003fe20003800000 */
.L_x_1740:
        /* <DEDUP_REMOVED lines=14> */
.L_x_1741:
[----:B------:R-:W-:Y:S02]  /*1f900*/  IMAD.MOV.U32 R13, RZ, RZ, R4 ;  /* 0x000000ffff0d7224 */ /* 0x000fe400078e0004 */
[----:B------:R-:W-:Y:S02]  /*1f910*/  IMAD.MOV.U32 R12, RZ, RZ, 0x6 ;  /* 0x00000006ff0c7424 */ /* 0x000fe400078e00ff */
[----:B------:R-:W-:-:S07]  /*1f920*/  IMAD.MOV.U32 R8, RZ, RZ, R14 ;  /* 0x000000ffff087224 */ /* 0x000fce00078e000e */
[----:B------:R-:W-:Y:S05]  /*1f930*/  WARPSYNC.COLLECTIVE R15, `(.L_x_1742) ;  /* 0x000000000f087348 */ /* 0x000fea0003c00000 */
[----:B------:R0:W1:Y:S02]  /*1f940*/  SHFL.IDX P6, R14, R13, R12, R11 ;  /* 0x0000000c0d0e7389 */ /* 0x00006400000c000b */
[----:B01----:R-:W-:Y:S01]  /*1f950*/  ENDCOLLECTIVE ;  /* 0x000000000000791b */ /* 0x003fe20003800000 */
.L_x_1742:
        /* <DEDUP_REMOVED lines=14> */
.L_x_1743:
[----:B------:R-:W-:Y:S02]  /*1fa40*/  IMAD.MOV.U32 R13, RZ, RZ, R4 ;  /* 0x000000ffff0d7224 */ /* 0x000fe400078e0004 */
[----:B------:R-:W-:Y:S02]  /*1fa50*/  IMAD.MOV.U32 R12, RZ, RZ, 0x7 ;  /* 0x00000007ff0c7424 */ /* 0x000fe400078e00ff */
[----:B------:R-:W-:-:S07]  /*1fa60*/  IMAD.MOV.U32 R8, RZ, RZ, R14 ;  /* 0x000000ffff087224 */ /* 0x000fce00078e000e */
[----:B------:R-:W-:Y:S05]  /*1fa70*/  WARPSYNC.COLLECTIVE R15, `(.L_x_1744) ;  /* 0x000000000f087348 */ /* 0x000fea0003c00000 */
[----:B------:R0:W1:Y:S02]  /*1fa80*/  SHFL.IDX P6, R14, R13, R12, R11 ;  /* 0x0000000c0d0e7389 */ /* 0x00006400000c000b */
[----:B01----:R-:W-:Y:S01]  /*1fa90*/  ENDCOLLECTIVE ;  /* 0x000000000000791b */ /* 0x003fe20003800000 */
.L_x_1744:
[----:B------:R-:W-:-:S05]  /*1faa0*/  @!P1 LEA R8, P2, R21, R8, 0x1 ;  /* 0x0000000815089211 */ /* 0x000fca00078408ff */
[----:B------:R-:W-:-:S04]  /*1fab0*/  @!P1 IMAD.X R7, RZ, RZ, R7, P2 ;  /* 0x000000ffff079224 */ /* 0x000fc800010e0607 */
[----:B------:R-:W-:Y:S02]  /*1fac0*/  @!P1 IMAD.MOV.U32 R9, RZ, RZ, R7 ;  /* 0x000000ffff099224 */ /* 0x000fe400078e0007 */
[----:B------:R-:W-:Y:S02]  /*1fad0*/  IMAD.MOV.U32 R13, RZ, RZ, R0 ;  /* 0x000000ffff0d7224 */ /* 0x000fe400078e0000 */
[C---:B------:R-:W-:Y:S01]  /*1fae0*/  VIADD R0, R5.reuse, 0x70 ;  /* 0x0000007005007836 */ /* 0x040fe20000000000 */
        /* <DEDUP_REMOVED lines=10> */
.L_x_1745:
[----:B------:R-:W-:Y:S01]  /*1fb90*/  ISETP.GE.AND P2, PT, R0, R3, PT ;  /* 0x000000030000720c */ /* 0x000fe20003f46270 */
[----:B------:R-:W-:Y:S02]  /*1fba0*/  IMAD.MOV.U32 R13, RZ, RZ, R6 ;  /* 0x000000ffff0d7224 */ /* 0x000fe400078e0006 */
[----:B------:R-:W-:Y:S02]  /*1fbb0*/  IMAD.MOV.U32 R12, RZ, RZ, RZ ;  /* 0x000000ffff0c7224 */ /* 0x000fe400078e00ff */
[----:B------:R-:W-:-:S08]  /*1fbc0*/  IMAD.MOV.U32 R8, RZ, RZ, R14 ;  /* 0x000000ffff087224 */ /* 0x000fd000078e000e */
[----:B------:R-:W-:Y:S05]  /*1fbd0*/  WARPSYNC.COLLECTIVE R15, `(.L_x_1746) ;  /* 0x000000000f087348 */ /* 0x000fea0003c00000 */
[----:B------:R0:W1:Y:S02]  /*1fbe0*/  SHFL.IDX P6, R14, R13, R12, R11 ;  /* 0x0000000c0d0e7389 */ /* 0x00006400000c000b */
[----:B01----:R-:W-:Y:S01]  /*1fbf0*/  ENDCOLLECTIVE ;  /* 0x000000000000791b */ /* 0x003fe20003800000 */
.L_x_1746:
        /* <DEDUP_REMOVED lines=13> */
.L_x_1747:
[----:B------:R-:W-:Y:S02]  /*1fcd0*/  IMAD.MOV.U32 R13, RZ, RZ, R6 ;  /* 0x000000ffff0d7224 */ /* 0x000fe400078e0006 */
[----:B------:R-:W-:Y:S02]  /*1fce0*/  IMAD.MOV.U32 R12, RZ, RZ, 0x1 ;  /* 0x00000001ff0c7424 */ /* 0x000fe400078e00ff */
[----:B------:R-:W-:-:S07]  /*1fcf0*/  IMAD.MOV.U32 R7, RZ, RZ, R14 ;  /* 0x000000ffff077224 */ /* 0x000fce00078e000e */
[----:B------:R-:W-:Y:S05]  /*1fd00*/  WARPSYNC.COLLECTIVE R15, `(.L_x_1748) ;  /* 0x000000000f087348 */ /* 0x000fea0003c00000 */
[----:B------:R0:W1:Y:S02]  /*1fd10*/  SHFL.IDX P6, R14, R13, R12, R11 ;  /* 0x0000000c0d0e7389 */ /* 0x00006400000c000b */
[----:B01----:R-:W-:Y:S01]  /*1fd20*/  ENDCOLLECTIVE ;  /* 0x000000000000791b */ /* 0x003fe20003800000 */
.L_x_1748:
[----:B------:R-:W-:-:S05]  /*1fd30*/  @!P2 LEA R7, P1, R21, R7, 0x1 ;  /* 0x000000071507a211 */ /* 0x000fca00078208ff */
[----:B------:R-:W-:Y:S02]  /*1fd40*/  @!P2 IMAD.X R0, RZ, RZ, R0, P1 ;  /* 0x000000ffff00a224 */ /* 0x000fe400008e0600 */
[----:B------:R-:W-:Y:S02]  /*1fd50*/  @!P2 IMAD.MOV.U32 R8, RZ, RZ, R7 ;  /* 0x000000ffff08a224 */ /* 0x000fe400078e0007 */
        /* <DEDUP_REMOVED lines=12> */
.L_x_1749:
[----:B------:R-:W-:Y:S02]  /*1fe20*/  IMAD.MOV.U32 R13, RZ, RZ, R6 ;  /* 0x000000ffff0d7224 */ /* 0x000fe400078e0006 */
[----:B------:R-:W-:Y:S02]  /*1fe30*/  IMAD.MOV.U32 R12, RZ, RZ, 0x2 ;  /* 0x00000002ff0c7424 */ /* 0x000fe400078e00ff */
[----:B------:R-:W-:-:S07]  /*1fe40*/  IMAD.MOV.U32 R8, RZ, RZ, R14 ;  /* 0x000000ffff087224 */ /* 0x000fce00078e000e */
[----:B------:R-:W-:Y:S05]  /*1fe50*/  WARPSYNC.COLLECTIVE R15, `(.L_x_1750) ;  /* 0x000000000f087348 */ /* 0x000fea0003c00000 */
[----:B------:R0:W1:Y:S02]  /*1fe60*/  SHFL.IDX P6, R14, R13, R12, R11 ;  /* 0x0000000c0d0e7389 */ /* 0x00006400000c000b */
[----:B01----:R-:W-:Y:S01]  /*1fe70*/  ENDCOLLECTIVE ;  /* 0x000000000000791b */ /* 0x003fe20003800000 */
.L_x_1750:
        /* <DEDUP_REMOVED lines=13> */
.L_x_1751:
[----:B------:R-:W-:Y:S02]  /*1ff50*/  IMAD.MOV.U32 R13, RZ, RZ, R6 ;  /* 0x000000ffff0d7224 */ /* 0x000fe400078e0006 */
[----:B------:R-:W-:Y:S02]  /*1ff60*/  IMAD.MOV.U32 R12, RZ, RZ, 0x3 ;  /* 0x00000003ff0c7424 */ /* 0x000fe400078e00ff */
[----:B------:R-:W-:-:S07]  /*1ff70*/  IMAD.MOV.U32 R8, RZ, RZ, R14 ;  /* 0x000000ffff087224 */ /* 0x000fce00078e000e */
[----:B------:R-:W-:Y:S05]  /*1ff80*/  WARPSYNC.COLLECTIVE R15, `(.L_x_1752) ;  /* 0x000000000f087348 */ /* 0x000fea0003c00000 */
[----:B------:R0:W1:Y:S02]  /*1ff90*/  SHFL.IDX P6, R14, R13, R12, R11 ;  /* 0x0000000c0d0e7389 */ /* 0x00006400000c000b */
[----:B01----:R-:W-:Y:S01]  /*1ffa0*/  ENDCOLLECTIVE ;  /* 0x000000000000791b */ /* 0x003fe20003800000 */
.L_x_1752:
        /* <DEDUP_REMOVED lines=12> */
.L_x_1753:
[----:B------:R-:W-:Y:S05]  /*20070*/  BRA `(.L_x_1754) ;  /* 0xffffffac00287947 */ /* 0x000fea000383ffff */
.L_x_1595:
[----:B0-----:R0:W1:Y:S02]  /*20080*/  SYNCS.PHASECHK.TRANS64.TRYWAIT P0, [R22+URZ+0x16820], R3 ;  /* 0x01682003160075a7 */ /* 0x001064000800017f */
[----:B-1----:R-:W-:Y:S05]  /*20090*/  @!P0 NANOSLEEP.SYNCS 0x989680 ;  /* 0x009896800000895d */ /* 0x002fea0003900000 */
[----:B------:R-:W1:Y:S02]  /*200a0*/  @!P0 SYNCS.PHASECHK.TRANS64 P0, [R22+URZ+0x16820], R3 ;  /* 0x01682003160085a7 */ /* 0x000e64000800007f */
[----:B-1----:R-:W-:Y:S05]  /*200b0*/  @!P0 BRA `(.L_x_1595) ;  /* 0xfffffffc00f08947 */ /* 0x002fea000383ffff */
[----:B------:R-:W-:Y:S05]  /*200c0*/  BRA `(.L_x_1755) ;  /* 0xffffffac00987947 */ /* 0x000fea000383ffff */
.L_x_1604:
[----:B0-----:R0:W2:Y:S02]  /*200d0*/  SYNCS.PHASECHK.TRANS64.TRYWAIT P0, [R2+URZ+0x16840], R3 ;  /* 0x01684003020075a7 */ /* 0x0010a4000800017f */
[----:B--2---:R-:W-:Y:S05]  /*200e0*/  @!P0 NANOSLEEP.SYNCS 0x989680 ;  /* 0x009896800000895d */ /* 0x004fea0003900000 */
[----:B------:R-:W2:Y:S02]  /*200f0*/  @!P0 SYNCS.PHASECHK.TRANS64 P0, [R2+URZ+0x16840], R3 ;  /* 0x01684003020085a7 */ /* 0x000ea4000800007f */
[----:B--2---:R-:W-:Y:S05]  /*20100*/  @!P0 BRA `(.L_x_1604) ;  /* 0xfffffffc00f08947 */ /* 0x004fea000383ffff */
[----:B------:R-:W-:Y:S05]  /*20110*/  BRA `(.L_x_1756) ;  /* 0xffffffb0004c7947 */ /* 0x000fea000383ffff */
.L_x_1609:
[----:B0-----:R0:W1:Y:S02]  /*20120*/  SYNCS.PHASECHK.TRANS64.TRYWAIT P0, [R3+URZ+0x60], R2 ;  /* 0x00006002030075a7 */ /* 0x001064000800017f */
[----:B-1----:R-:W-:Y:S05]  /*20130*/  @!P0 NANOSLEEP.SYNCS 0x989680 ;  /* 0x009896800000895d */ /* 0x002fea0003900000 */
[----:B------:R-:W1:Y:S02]  /*20140*/  @!P0 SYNCS.PHASECHK.TRANS64 P0, [R3+URZ+0x60], R2 ;  /* 0x00006002030085a7 */ /* 0x000e64000800007f */
[----:B-1----:R-:W-:Y:S05]  /*20150*/  @!P0 BRA `(.L_x_1609) ;  /* 0xfffffffc00f08947 */ /* 0x002fea000383ffff */
[----:B------:R-:W-:Y:S05]  /*20160*/  BRA `(.L_x_1757) ;  /* 0xffffffb000d87947 */ /* 0x000fea000383ffff */
.L_x_1617:
[----:B0-----:R0:W2:Y:S02]  /*20170*/  SYNCS.PHASECHK.TRANS64.TRYWAIT P0, [R2+URZ+0x16840], R3 ;  /* 0x01684003020075a7 */ /* 0x0010a4000800017f */
[----:B--2---:R-:W-:Y:S05]  /*20180*/  @!P0 NANOSLEEP.SYNCS 0x989680 ;  /* 0x009896800000895d */ /* 0x004fea0003900000 */
[----:B------:R-:W2:Y:S02]  /*20190*/  @!P0 SYNCS.PHASECHK.TRANS64 P0, [R2+URZ+0x16840], R3 ;  /* 0x01684003020085a7 */ /* 0x000ea4000800007f */
[----:B--2---:R-:W-:Y:S05]  /*201a0*/  @!P0 BRA `(.L_x_1617) ;  /* 0xfffffffc00f08947 */ /* 0x004fea000383ffff */
[----:B------:R-:W-:Y:S05]  /*201b0*/  BRA `(.L_x_1758) ;  /* 0xffffffb800207947 */ /* 0x000fea000383ffff */
.L_x_1622:
[----:B0-----:R0:W1:Y:S02]  /*201c0*/  SYNCS.PHASECHK.TRANS64.TRYWAIT P0, [R10+URZ+0x60], R26 ;  /* 0x0000601a0a0075a7 */ /* 0x001064000800017f */
[----:B-1----:R-:W-:Y:S05]  /*201d0*/  @!P0 NANOSLEEP.SYNCS 0x989680 ;  /* 0x009896800000895d */ /* 0x002fea0003900000 */
[----:B------:R-:W1:Y:S02]  /*201e0*/  @!P0 SYNCS.PHASECHK.TRANS64 P0, [R10+URZ+0x60], R26 ;  /* 0x0000601a0a0085a7 */ /* 0x000e64000800007f */
[----:B-1----:R-:W-:Y:S05]  /*201f0*/  @!P0 BRA `(.L_x_1622) ;  /* 0xfffffffc00f08947 */ /* 0x002fea000383ffff */
[----:B------:R-:W-:Y:S05]  /*20200*/  BRA `(.L_x_1759) ;  /* 0xffffffb800ac7947 */ /* 0x000fea000383ffff */
.L_x_1630:
[----:B0-----:R0:W2:Y:S02]  /*20210*/  SYNCS.PHASECHK.TRANS64.TRYWAIT P0, [R2+URZ+0x16840], R3 ;  /* 0x01684003020075a7 */ /* 0x0010a4000800017f */
[----:B--2---:R-:W-:Y:S05]  /*20220*/  @!P0 NANOSLEEP.SYNCS 0x989680 ;  /* 0x009896800000895d */ /* 0x004fea0003900000 */
[----:B------:R-:W2:Y:S02]  /*20230*/  @!P0 SYNCS.PHASECHK.TRANS64 P0, [R2+URZ+0x16840], R3 ;  /* 0x01684003020085a7 */ /* 0x000ea4000800007f */
[----:B--2---:R-:W-:Y:S05]  /*20240*/  @!P0 BRA `(.L_x_1630) ;  /* 0xfffffffc00f08947 */ /* 0x004fea000383ffff */
[----:B------:R-:W-:Y:S05]  /*20250*/  BRA `(.L_x_1760) ;  /* 0xffffffbc00c07947 */ /* 0x000fea000383ffff */
.L_x_1635:
[----:B0-----:R0:W1:Y:S02]  /*20260*/  SYNCS.PHASECHK.TRANS64.TRYWAIT P0, [R5+URZ+0x60], R7 ;  /* 0x00006007050075a7 */ /* 0x001064000800017f */
[----:B-1----:R-:W-:Y:S05]  /*20270*/  @!P0 NANOSLEEP.SYNCS 0x989680 ;  /* 0x009896800000895d */ /* 0x002fea0003900000 */
[----:B------:R-:W1:Y:S02]  /*20280*/  @!P0 SYNCS.PHASECHK.TRANS64 P0, [R5+URZ+0x60], R7 ;  /* 0x00006007050085a7 */ /* 0x000e64000800007f */
[----:B-1----:R-:W-:Y:S05]  /*20290*/  @!P0 BRA `(.L_x_1635) ;  /* 0xfffffffc00f08947 */ /* 0x002fea000383ffff */
[----:B------:R-:W-:Y:S05]  /*202a0*/  BRA `(.L_x_1761) ;  /* 0xffffffc000507947 */ /* 0x000fea000383ffff */
.L_x_1645:
[----:B0-----:R0:W1:Y:S02]  /*202b0*/  SYNCS.PHASECHK.TRANS64.TRYWAIT P0, [R3+URZ+0x16860], R0 ;  /* 0x01686000030075a7 */ /* 0x001064000800017f */
[----:B-1----:R-:W-:Y:S05]  /*202c0*/  @!P0 NANOSLEEP.SYNCS 0x989680 ;  /* 0x009896800000895d */ /* 0x002fea0003900000 */
[----:B------:R-:W1:Y:S02]  /*202d0*/  @!P0 SYNCS.PHASECHK.TRANS64 P0, [R3+URZ+0x16860], R0 ;  /* 0x01686000030085a7 */ /* 0x000e64000800007f */
[----:B-1----:R-:W-:Y:S05]  /*202e0*/  @!P0 BRA `(.L_x_1645) ;  /* 0xfffffffc00f08947 */ /* 0x002fea000383ffff */
[----:B------:R-:W-:Y:S05]  /*202f0*/  BRA `(.L_x_1762) ;  /* 0xffffffc400507947 */ /* 0x000fea000383ffff */
.L_x_1651:
[----:B------:R-:W-:Y:S01]  /*20300*/  BSSY B0, `(.L_x_1763) ;  /* 0x0000008000007945 */ /* 0x000fe20003800000 */
[----:B------:R-:W-:Y:S02]  /*20310*/  IMAD.MOV.U32 R13, RZ, RZ, R16 ;  /* 0x000000ffff0d7224 */ /* 0x000fe400078e0010 */
[----:B0-----:R-:W-:Y:S02]  /*20320*/  IMAD.MOV.U32 R12, RZ, RZ, RZ ;  /* 0x000000ffff0c7224 */ /* 0x001fe400078e00ff */
[----:B------:R-:W-:Y:S02]  /*20330*/  IMAD.MOV.U32 R11, RZ, RZ, 0x1f ;  /* 0x0000001fff0b7424 */ /* 0x000fe400078e00ff */
[----:B------:R-:W-:-:S07]  /*20340*/  IMAD.MOV.U32 R15, RZ, RZ, -0x1 ;  /* 0xffffffffff0f7424 */ /* 0x000fce00078e00ff */
[----:B------:R-:W-:Y:S05]  /*20350*/  WARPSYNC.COLLECTIVE R15, `(.L_x_1764) ;  /* 0x000000000f087348 */ /* 0x000fea0003c00000 */
[----:B------:R0:W1:Y:S02]  /*20360*/  SHFL.IDX P6, R14, R13, R12, R11 ;  /* 0x0000000c0d0e7389 */ /* 0x00006400000c000b */
[----:B01----:R-:W-:Y:S01]  /*20370*/  ENDCOLLECTIVE ;  /* 0x000000000000791b */ /* 0x003fe20003800000 */
.L_x_1764:
[----:B------:R-:W-:Y:S05]  /*20380*/  BSYNC B0 ;  /* 0x0000000000007941 */ /* 0x000fea0003800000 */
.L_x_1763:
        /* <DEDUP_REMOVED lines=9> */
.L_x_1765:
        /* <DEDUP_REMOVED lines=18> */
.L_x_1766:
[----:B------:R-:W-:Y:S01]  /*20540*/  IMAD.MOV.U32 R12, RZ, RZ, 0x2 ;  /* 0x00000002ff0c7424 */ /* 0x000fe200078e00ff */
[----:B------:R-:W-:-:S05]  /*20550*/  SEL R4, R14, RZ, P1 ;  /* 0x000000ff0e047207 */ /* 0x000fca0000800000 */
[----:B------:R-:W-:-:S04]  /*20560*/  IMAD.IADD R4, R17, 0x1, R4 ;  /* 0x0000000111047824 */ /* 0x000fc800078e0204 */
[----:B------:R-:W-:-:S07]  /*20570*/  IMAD.MOV.U32 R13, RZ, RZ, R4 ;  /* 0x000000ffff0d7224 */ /* 0x000fce00078e0004 */
[----:B------:R-:W-:Y:S05]  /*20580*/  WARPSYNC.COLLECTIVE R15, `(.L_x_1767) ;  /* 0x000000000f087348 */ /* 0x000fea0003c00000 */
[----:B------:R0:W1:Y:S02]  /*20590*/  SHFL.UP P6, R14, R13, R12, R11 ;  /* 0x0400000c0d0e7389 */ /* 0x00006400000c000b */
[----:B01----:R-:W-:Y:S01]  /*205a0*/  ENDCOLLECTIVE ;  /* 0x000000000000791b */ /* 0x003fe20003800000 */
.L_x_1767:
[----:B------:R-:W-:Y:S01]  /*205b0*/  IMAD.MOV.U32 R12, RZ, RZ, 0x4 ;  /* 0x00000004ff0c7424 */ /* 0x000fe200078e00ff */
[----:B------:R-:W-:-:S05]  /*205c0*/  SEL R3, R14, RZ, P2 ;  /* 0x000000ff0e037207 */ /* 0x000fca0001000000 */
[----:B------:R-:W-:-:S04]  /*205d0*/  IMAD.IADD R6, R4, 0x1, R3 ;  /* 0x0000000104067824 */ /* 0x000fc800078e0203 */
[----:B------:R-:W-:-:S07]  /*205e0*/  IMAD.MOV.U32 R13, RZ, RZ, R6 ;  /* 0x000000ffff0d7224 */ /* 0x000fce00078e0006 */
[----:B------:R-:W-:Y:S05]  /*205f0*/  WARPSYNC.COLLECTIVE R15, `(.L_x_1768) ;  /* 0x000000000f087348 */ /* 0x000fea0003c00000 */
[----:B------:R0:W1:Y:S02]  /*20600*/  SHFL.UP P6, R14, R13, R12, R11 ;  /* 0x0400000c0d0e7389 */ /* 0x00006400000c000b */
[----:B01----:R-:W-:Y:S01]  /*20610*/  ENDCOLLECTIVE ;  /* 0x000000000000791b */ /* 0x003fe20003800000 */
.L_x_1768:
[----:B------:R-:W-:Y:S01]  /*20620*/  IMAD.MOV.U32 R12, RZ, RZ, 0x8 ;  /* 0x00000008ff0c7424 */ /* 0x000fe200078e00ff */
[----:B------:R-:W-:-:S05]  /*20630*/  SEL R3, R14, RZ, P3 ;  /* 0x000000ff0e037207 */ /* 0x000fca0001800000 */
[----:B------:R-:W-:-:S04]  /*20640*/  IMAD.IADD R2, R6, 0x1, R3 ;  /* 0x0000000106027824 */ /* 0x000fc800078e0203 */
[----:B------:R-:W-:-:S07]  /*20650*/  IMAD.MOV.U32 R13, RZ, RZ, R2 ;  /* 0x000000ffff0d7224 */ /* 0x000fce00078e0002 */
[----:B------:R-:W-:Y:S05]  /*20660*/  WARPSYNC.COLLECTIVE R15, `(.L_x_1769) ;  /* 0x000000000f087348 */ /* 0x000fea0003c00000 */
[----:B------:R0:W1:Y:S02]  /*20670*/  SHFL.UP P6, R14, R13, R12, R11 ;  /* 0x0400000c0d0e7389 */ /* 0x00006400000c000b */
[----:B01----:R-:W-:Y:S01]  /*20680*/  ENDCOLLECTIVE ;  /* 0x000000000000791b */ /* 0x003fe20003800000 */
.L_x_1769:
[----:B------:R-:W-:Y:S01]  /*20690*/  IMAD.MOV.U32 R12, RZ, RZ, 0x10 ;  /* 0x00000010ff0c7424 */ /* 0x000fe200078e00ff */
[----:B------:R-:W-:-:S05]  /*206a0*/  SEL R3, R14, RZ, P4 ;  /* 0x000000ff0e037207 */ /* 0x000fca0002000000 */
[----:B------:R-:W-:-:S04]  /*206b0*/  IMAD.IADD R3, R2, 0x1, R3 ;  /* 0x0000000102037824 */ /* 0x000fc800078e0203 */
[----:B------:R-:W-:-:S07]  /*206c0*/  IMAD.MOV.U32 R13, RZ, RZ, R3 ;  /* 0x000000ffff0d7224 */ /* 0x000fce00078e0003 */
[----:B------:R-:W-:Y:S05]  /*206d0*/  WARPSYNC.COLLECTIVE R15, `(.L_x_1770) ;  /* 0x000000000f087348 */ /* 0x000fea0003c00000 */
[----:B------:R0:W1:Y:S02]  /*206e0*/  SHFL.UP P6, R14, R13, R12, R11 ;  /* 0x0400000c0d0e7389 */ /* 0x00006400000c000b */
[----:B01----:R-:W-:Y:S01]  /*206f0*/  ENDCOLLECTIVE ;  /* 0x000000000000791b */ /* 0x003fe20003800000 */
.L_x_1770:
        /* <DEDUP_REMOVED lines=8> */
.L_x_1771:
[----:B------:R-:W-:Y:S05]  /*20780*/  BRA `(.L_x_1772) ;  /* 0xffffffc400847947 */ /* 0x000fea000383ffff */
.L_x_1656:
[----:B------:R-:W-:Y:S01]  /*20790*/  BSSY B0, `(.L_x_1773) ;  /* 0x0000008000007945 */ /* 0x000fe20003800000 */
[----:B-----5:R-:W-:Y:S02]  /*207a0*/  IMAD.MOV.U32 R13, RZ, RZ, R17 ;  /* 0x000000ffff0d7224 */ /* 0x020fe400078e0011 */
[----:B0-----:R-:W-:Y:S02]  /*207b0*/  IMAD.MOV.U32 R12, RZ, RZ, 0x1 ;  /* 0x00000001ff0c7424 */ /* 0x001fe400078e00ff */
[----:B------:R-:W-:Y:S02]  /*207c0*/  IMAD.MOV.U32 R11, RZ, RZ, RZ ;  /* 0x000000ffff0b7224 */ /* 0x000fe400078e00ff */
[----:B------:R-:W-:-:S07]  /*207d0*/  IMAD.MOV.U32 R15, RZ, RZ, -0x1 ;  /* 0xffffffffff0f7424 */ /* 0x000fce00078e00ff */
[----:B-1----:R-:W-:Y:S05]  /*207e0*/  WARPSYNC.COLLECTIVE R15, `(.L_x_1774) ;  /* 0x000000000f087348 */ /* 0x002fea0003c00000 */
[----:B------:R0:W2:Y:S02]  /*207f0*/  SHFL.UP P6, R14, R13, R12, R11 ;  /* 0x0400000c0d0e7389 */ /* 0x0000a400000c000b */
[----:B012---:R-:W-:Y:S01]  /*20800*/  ENDCOLLECTIVE ;  /* 0x000000000000791b */ /* 0x007fe20003800000 */
.L_x_1774:
[----:B------:R-:W-:Y:S05]  /*20810*/  BSYNC B0 ;  /* 0x0000000000007941 */ /* 0x000fea0003800000 */
.L_x_1773:
        /* <DEDUP_REMOVED lines=8> */
.L_x_1775:
[----:B------:R-:W-:Y:S01]  /*208a0*/  IMAD.MOV.U32 R12, RZ, RZ, 0x4 ;  /* 0x00000004ff0c7424 */ /* 0x000fe200078e00ff */
[----:B------:R-:W-:-:S05]  /*208b0*/  SEL R2, R14, RZ, P2 ;  /* 0x000000ff0e027207 */ /* 0x000fca0001000000 */
[----:B------:R-:W-:-:S04]  /*208c0*/  IMAD.IADD R2, R13, 0x1, R2 ;  /* 0x000000010d027824 */ /* 0x000fc800078e0202 */
[----:B------:R-:W-:-:S07]  /*208d0*/  IMAD.MOV.U32 R13, RZ, RZ, R2 ;  /* 0x000000ffff0d7224 */ /* 0x000fce00078e0002 */
[----:B------:R-:W-:Y:S05]  /*208e0*/  WARPSYNC.COLLECTIVE R15, `(.L_x_1776) ;  /* 0x000000000f087348 */ /* 0x000fea0003c00000 */
[----:B------:R0:W1:Y:S02]  /*208f0*/  SHFL.UP P6, R14, R13, R12, R11 ;  /* 0x0400000c0d0e7389 */ /* 0x00006400000c000b */
[----:B01----:R-:W-:Y:S01]  /*20900*/  ENDCOLLECTIVE ;  /* 0x000000000000791b */ /* 0x003fe20003800000 */
.L_x_1776:
[----:B------:R-:W-:Y:S01]  /*20910*/  IMAD.MOV.U32 R12, RZ, RZ, 0x8 ;  /* 0x00000008ff0c7424 */ /* 0x000fe200078e00ff */
[----:B------:R-:W-:-:S05]  /*20920*/  SEL R3, R14, RZ, P3 ;  /* 0x000000ff0e037207 */ /* 0x000fca0001800000 */
[----:B------:R-:W-:-:S04]  /*20930*/  IMAD.IADD R3, R2, 0x1, R3 ;  /* 0x0000000102037824 */ /* 0x000fc800078e0203 */
[----:B------:R-:W-:-:S07]  /*20940*/  IMAD.MOV.U32 R13, RZ, RZ, R3 ;  /* 0x000000ffff0d7224 */ /* 0x000fce00078e0003 */
[----:B------:R-:W-:Y:S05]  /*20950*/  WARPSYNC.COLLECTIVE R15, `(.L_x_1777) ;  /* 0x000000000f087348 */ /* 0x000fea0003c00000 */
[----:B------:R0:W1:Y:S02]  /*20960*/  SHFL.UP P6, R14, R13, R12, R11 ;  /* 0x0400000c0d0e7389 */ /* 0x00006400000c000b */
[----:B01----:R-:W-:Y:S01]  /*20970*/  ENDCOLLECTIVE ;  /* 0x000000000000791b */ /* 0x003fe20003800000 */
.L_x_1777:
[----:B------:R-:W-:Y:S01]  /*20980*/  IMAD.MOV.U32 R12, RZ, RZ, 0x10 ;  /* 0x00000010ff0c7424 */ /* 0x000fe200078e00ff */
[----:B------:R-:W-:-:S05]  /*20990*/  SEL R4, R14, RZ, P4 ;  /* 0x000000ff0e047207 */ /* 0x000fca0002000000 */
[----:B------:R-:W-:-:S04]  /*209a0*/  IMAD.IADD R4, R3, 0x1, R4 ;  /* 0x0000000103047824 */ /* 0x000fc800078e0204 */
[----:B------:R-:W-:-:S07]  /*209b0*/  IMAD.MOV.U32 R13, RZ, RZ, R4 ;  /* 0x000000ffff0d7224 */ /* 0x000fce00078e0004 */
[----:B------:R-:W-:Y:S05]  /*209c0*/  WARPSYNC.COLLECTIVE R15, `(.L_x_1778) ;  /* 0x000000000f087348 */ /* 0x000fea0003c00000 */
[----:B------:R0:W1:Y:S02]  /*209d0*/  SHFL.UP P6, R14, R13, R12, R11 ;  /* 0x0400000c0d0e7389 */ /* 0x00006400000c000b */
[----:B01----:R-:W-:Y:S01]  /*209e0*/  ENDCOLLECTIVE ;  /* 0x000000000000791b */ /* 0x003fe20003800000 */
.L_x_1778:
        /* <DEDUP_REMOVED lines=8> */
.L_x_1779:
[----:B------:R-:W-:Y:S05]  /*20a70*/  BRA `(.L_x_1780) ;  /* 0xffffffc400647947 */ /* 0x000fea000383ffff */
.L_x_1658:
[----:B------:R-:W-:Y:S01]  /*20a80*/  BSSY B0, `(.L_x_1781) ;  /* 0x0000006000007945 */ /* 0x000fe20003800000 */
[----:B------:R-:W-:Y:S01]  /*20a90*/  PLOP3.LUT P6, PT, P6, PT, PT, 0x8, 0x0 ;  /* 0x000000000000781c */ /* 0x000fe200037ce170 */
[----:B------:R-:W-:-:S12]  /*20aa0*/  IMAD.MOV.U32 R15, RZ, RZ, -0x1 ;  /* 0xffffffffff0f7424 */ /* 0x000fd800078e00ff */
[----:B01----:R-:W-:Y:S05]  /*20ab0*/  WARPSYNC.COLLECTIVE R15, `(.L_x_1782) ;  /* 0x000000000f087348 */ /* 0x003fea0003c00000 */
[----:B------:R-:W-:Y:S01]  /*20ac0*/  VOTE.ANY R14, PT, P6 ;  /* 0x00000000000e7806 */ /* 0x000fe200030e0100 */
[----:B01----:R-:W-:Y:S06]  /*20ad0*/  ENDCOLLECTIVE ;  /* 0x000000000000791b */ /* 0x003fec0003800000 */
.L_x_1782:
[----:B------:R-:W-:Y:S05]  /*20ae0*/  BSYNC B0 ;  /* 0x0000000000007941 */ /* 0x000fea0003800000 */
.L_x_1781:
        /* <DEDUP_REMOVED lines=9> */
.L_x_1783:
[----:B------:R-:W-:Y:S01]  /*20b80*/  IMAD.MOV.U32 R17, RZ, RZ, R14 ;  /* 0x000000ffff117224 */ /* 0x000fe200078e000e */
[----:B------:R-:W-:Y:S06]  /*20b90*/  BRA `(.L_x_1784) ;  /* 0xffffffc400547947 */ /* 0x000fec000383ffff */
.L_x_1660:
[----:B------:R-:W-:Y:S01]  /*20ba0*/  BSSY B0, `(.L_x_1785) ;  /* 0x0000007000007945 */ /* 0x000fe20003800000 */
[----:B------:R-:W-:Y:S02]  /*20bb0*/  IMAD.MOV.U32 R13, RZ, RZ, R3 ;  /* 0x000000ffff0d7224 */ /* 0x000fe400078e0003 */
[----:B------:R-:W-:Y:S02]  /*20bc0*/  IMAD.MOV.U32 R11, RZ, RZ, 0x1f ;  /* 0x0000001fff0b7424 */ /* 0x000fe400078e00ff */
[----:B------:R-:W-:-:S07]  /*20bd0*/  IMAD.MOV.U32 R15, RZ, RZ, -0x1 ;  /* 0xffffffffff0f7424 */ /* 0x000fce00078e00ff */
[----:B-123--:R-:W-:Y:S05]  /*20be0*/  WARPSYNC.COLLECTIVE R15, `(.L_x_1786) ;  /* 0x000000000f087348 */ /* 0x00efea0003c00000 */
[----:B------:R0:W4:Y:S02]  /*20bf0*/  SHFL.IDX P6, R14, R13, R12, R11 ;  /* 0x0000000c0d0e7389 */ /* 0x00012400000c000b */
[----:B01234-:R-:W-:Y:S01]  /*20c00*/  ENDCOLLECTIVE ;  /* 0x000000000000791b */ /* 0x01ffe20003800000 */
.L_x_1786:
[----:B------:R-:W-:Y:S05]  /*20c10*/  BSYNC B0 ;  /* 0x0000000000007941 */ /* 0x000fea0003800000 */
.L_x_1785:
[----:B------:R-:W-:Y:S05]  /*20c20*/  BRA `(.L_x_1659) ;  /* 0xffffffc4004c7947 */ /* 0x000fea000383ffff */
.L_x_1664:
[----:B0-----:R0:W2:Y:S02]  /*20c30*/  SYNCS.PHASECHK.TRANS64.TRYWAIT P0, [R9+URZ+0x16820], R0 ;  /* 0x01682000090075a7 */ /* 0x0010a4000800017f */
[----:B--2---:R-:W-:Y:S05]  /*20c40*/  @!P0 NANOSLEEP.SYNCS 0x989680 ;  /* 0x009896800000895d */ /* 0x004fea0003900000 */
[----:B------:R-:W2:Y:S02]  /*20c50*/  @!P0 SYNCS.PHASECHK.TRANS64 P0, [R9+URZ+0x16820], R0 ;  /* 0x01682000090085a7 */ /* 0x000ea4000800007f */
[----:B--2---:R-:W-:Y:S05]  /*20c60*/  @!P0 BRA `(.L_x_1664) ;  /* 0xfffffffc00f08947 */ /* 0x004fea000383ffff */
[----:B------:R-:W-:Y:S05]  /*20c70*/  BRA `(.L_x_1787) ;  /* 0xffffffc800c47947 */ /* 0x000fea000383ffff */
.L_x_1665:
        /* <DEDUP_REMOVED lines=11> */
.L_x_1789:
[----:B------:R-:W-:Y:S05]  /*20d30*/  BSYNC B0 ;  /* 0x0000000000007941 */ /* 0x000fea0003800000 */
.L_x_1788:
[----:B------:R-:W-:Y:S05]  /*20d40*/  BRA `(.L_x_1790) ;  /* 0xffffffc800ac7947 */ /* 0x000fea000383ffff */
.L_x_1666:
[----:B------:R-:W-:Y:S01]  /*20d50*/  BSSY B0, `(.L_x_1791) ;  /* 0x0000006000007945 */ /* 0x000fe20003800000 */
[----:B------:R-:W-:-:S07]  /*20d60*/  IMAD.MOV.U32 R15, RZ, RZ, -0x1 ;  /* 0xffffffffff0f7424 */ /* 0x000fce00078e00ff */
[----:B01----:R-:W-:Y:S05]  /*20d70*/  WARPSYNC.COLLECTIVE R15, `(.L_x_1792) ;  /* 0x000000000f0c7348 */ /* 0x003fea0003c00000 */
[----:B------:R-:W-:Y:S02]  /*20d80*/  ELECT P6, UR62, PT ;  /* 0x00000000003e782f */ /* 0x000fe400038c0000 */
[----:B------:R-:W-:Y:S01]  /*20d90*/  MOV R14, UR62 ;  /* 0x0000003e000e7c02 */ /* 0x000fe20008000f00 */
[----:B01----:R-:W-:Y:S10]  /*20da0*/  ENDCOLLECTIVE ;  /* 0x000000000000791b */ /* 0x003ff40003800000 */
.L_x_1792:
[----:B------:R-:W-:Y:S05]  /*20db0*/  BSYNC B0 ;  /* 0x0000000000007941 */ /* 0x000fea0003800000 */
.L_x_1791:
[----:B------:R-:W-:Y:S05]  /*20dc0*/  BRA `(.L_x_1793) ;  /* 0xffffffc800a07947 */ /* 0x000fea000383ffff */
.L_x_1668:
[----:B0-----:R0:W2:Y:S02]  /*20dd0*/  SYNCS.PHASECHK.TRANS64.TRYWAIT P0, [R5+URZ], R4 ;  /* 0x00000004050075a7 */ /* 0x0010a4000800017f */
[----:B--2---:R-:W-:Y:S05]  /*20de0*/  @!P0 NANOSLEEP.SYNCS 0x989680 ;  /* 0x009896800000895d */ /* 0x004fea0003900000 */
[----:B------:R-:W2:Y:S02]  /*20df0*/  @!P0 SYNCS.PHASECHK.TRANS64 P0, [R5+URZ], R4 ;  /* 0x00000004050085a7 */ /* 0x000ea4000800007f */
[----:B--2---:R-:W-:Y:S05]  /*20e00*/  @!P0 BRA `(.L_x_1668) ;  /* 0xfffffffc00f08947 */ /* 0x004fea000383ffff */
[----:B------:R-:W-:Y:S05]  /*20e10*/  BRA `(.L_x_1794) ;  /* 0xffffffc800d47947 */ /* 0x000fea000383ffff */
.L_x_1669:
[----:B--2---:R2:W3:Y:S02]  /*20e20*/  SYNCS.PHASECHK.TRANS64.TRYWAIT P0, [R3+URZ], R2 ;  /* 0x00000002030075a7 */ /* 0x0044e4000800017f */
[----:B---3--:R-:W-:Y:S05]  /*20e30*/  @!P0 NANOSLEEP.SYNCS 0x989680 ;  /* 0x009896800000895d */ /* 0x008fea0003900000 */
[----:B------:R-:W3:Y:S02]  /*20e40*/  @!P0 SYNCS.PHASECHK.TRANS64 P0, [R3+URZ], R2 ;  /* 0x00000002030085a7 */ /* 0x000ee4000800007f */
[----:B---3--:R-:W-:Y:S05]  /*20e50*/  @!P0 BRA `(.L_x_1669) ;  /* 0xfffffffc00f08947 */ /* 0x008fea000383ffff */
[----:B------:R-:W-:Y:S05]  /*20e60*/  BRA `(.L_x_1795) ;  /* 0xffffffc800c87947 */ /* 0x000fea000383ffff */
.L_x_1671:
[----:B---3--:R3:W4:Y:S02]  /*20e70*/  SYNCS.PHASECHK.TRANS64.TRYWAIT P0, [R23+URZ], R4 ;  /* 0x00000004170075a7 */ /* 0x008724000800017f */
[----:B----4-:R-:W-:Y:S05]  /*20e80*/  @!P0 NANOSLEEP.SYNCS 0x989680 ;  /* 0x009896800000895d */ /* 0x010fea0003900000 */
[----:B------:R-:W4:Y:S02]  /*20e90*/  @!P0 SYNCS.PHASECHK.TRANS64 P0, [R23+URZ], R4 ;  /* 0x00000004170085a7 */ /* 0x000f24000800007f */
[----:B----4-:R-:W-:Y:S05]  /*20ea0*/  @!P0 BRA `(.L_x_1671) ;  /* 0xfffffffc00f08947 */ /* 0x010fea000383ffff */
[----:B------:R-:W-:Y:S05]  /*20eb0*/  BRA `(.L_x_1796) ;  /* 0xffffffc800cc7947 */ /* 0x000fea000383ffff */
.L_x_1797:
        /* <DEDUP_REMOVED lines=12> */
.L_x_2646:


//--------------------- .text._ZN7cutlass13device_kernelIN5flash11enable_sm90INS1_16FlashAttnFwdSm90INS1_25CollectiveMainloopFwdSm90ILi2EN4cute5tupleIJNS5_1CILi1EEES8_S8_EEENS6_IJNS7_ILi192EEENS7_ILi128EEENS7_ILi64EEEEEELi64ENS_10bfloat16_tEfNS_4arch4Sm90ELb1ELb0ELb0ELb0ELb0ELb0ELb0ELb1ELb1ELb1ELb0ELb0EEENS1_21CollectiveEpilogueFwdINS6_IJSA_SC_SB_EEES9_SE_SG_Li384ELb0ELb1ELb0ELb0EEENS1_30DynamicPersistentTileSchedulerILi384ELi128ELb0ELb1ELb1EEEEEEEEEvNT_6ParamsE --------------------------
	.section	.text._ZN7cutlass13device_kernelIN5flash11enable_sm90INS1_16FlashAttnFwdSm90INS1_25CollectiveMainloopFwdSm90ILi2EN4cute5tupleIJNS5_1CILi1EEES8_S8_EEENS6_IJNS7_ILi192EEENS7_ILi128EEENS7_ILi64EEEEEELi64ENS_10bfloat16_tEfNS_4arch4Sm90ELb1ELb0ELb0ELb0ELb0ELb0ELb0ELb1ELb1ELb1ELb0ELb0EEENS1_21CollectiveEpilogueFwdINS6_IJSA_SC_SB_EEES9_SE_SG_Li384ELb0ELb1ELb0ELb0EEENS1_30DynamicPersistentTileSchedulerILi384ELi128ELb0ELb1ELb1EEEEEEEEEvNT_6ParamsE,"ax",@progbits
	.align	128
.text._ZN7cutlass13device_kernelIN5flash11enable_sm90INS1_16FlashAttnFwdSm90INS1_25CollectiveMainloopFwdSm90ILi2EN4cute5tupleIJNS5_1CILi1EEES8_S8_EEENS6_IJNS7_ILi192EEENS7_ILi128EEENS7_ILi64EEEEEELi64ENS_10bfloat16_tEfNS_4arch4Sm90ELb1ELb0ELb0ELb0ELb0ELb0ELb0ELb1ELb1ELb1ELb0ELb0EEENS1_21CollectiveEpilogueFwdINS6_IJSA_SC_SB_EEES9_SE_SG_Li384ELb0ELb1ELb0ELb0EEENS1_30DynamicPersistentTileSchedulerILi384ELi128ELb0ELb1ELb1EEEEEEEEEvNT_6ParamsE:
        .type           _ZN7cutlass13device_kernelIN5flash11enable_sm90INS1_16FlashAttnFwdSm90INS1_25CollectiveMainloopFwdSm90ILi2EN4cute5tupleIJNS5_1CILi1EEES8_S8_EEENS6_IJNS7_ILi192EEENS7_ILi128EEENS7_ILi64EEEEEELi64ENS_10bfloat16_tEfNS_4arch4Sm90ELb1ELb0ELb0ELb0ELb0ELb0ELb0ELb1ELb1ELb1ELb0ELb0EEENS1_21CollectiveEpilogueFwdINS6_IJSA_SC_SB_EEES9_SE_SG_Li384ELb0ELb1ELb0ELb0EEENS1_30DynamicPersistentTileSchedulerILi384ELi128ELb0ELb1ELb1EEEEEEEEEvNT_6ParamsE,@function
        .size           _ZN7cutlass13device_kernelIN5flash11enable_sm90INS1_16FlashAttnFwdSm90INS1_25CollectiveMainloopFwdSm90ILi2EN4cute5tupleIJNS5_1CILi1EEES8_S8_EEENS6_IJNS7_ILi192EEENS7_ILi128EEENS7_ILi64EEEEEELi64ENS_10bfloat16_tEfNS_4arch4Sm90ELb1ELb0ELb0ELb0ELb0ELb0ELb0ELb1ELb1ELb1ELb0ELb0EEENS1_21CollectiveEpilogueFwdINS6_IJSA_SC_SB_EEES9_SE_SG_Li384ELb0ELb1ELb0ELb0EEENS1_30DynamicPersistentTileSchedulerILi384ELi128ELb0ELb1ELb1EEEEEEEEEvNT_6ParamsE,(.L_x_2647 - _ZN7cutlass13device_kernelIN5flash11enable_sm90INS1_16FlashAttnFwdSm90INS1_25CollectiveMainloopFwdSm90ILi2EN4cute5tupleIJNS5_1CILi1EEES8_S8_EEENS6_IJNS7_ILi192EEENS7_ILi128EEENS7_ILi64EEEEEELi64ENS_10bfloat16_tEfNS_4arch4Sm90ELb1ELb0ELb0ELb0ELb0ELb0ELb0ELb1ELb1ELb1ELb0ELb0EEENS1_21CollectiveEpilogueFwdINS6_IJSA_SC_SB_EEES9_SE_SG_Li384ELb0ELb1ELb0ELb0EEENS1_30DynamicPersistentTileSchedulerILi384ELi128ELb0ELb1ELb1EEEEEEEEEvNT_6ParamsE)
        .other          _ZN7cutlass13device_kernelIN5flash11enable_sm90INS1_16FlashAttnFwdSm90INS1_25CollectiveMainloopFwdSm90ILi2EN4cute5tupleIJNS5_1CILi1EEES8_S8_EEENS6_IJNS7_ILi192EEENS7_ILi128EEENS7_ILi64EEEEEELi64ENS_10bfloat16_tEfNS_4arch4Sm90ELb1ELb0ELb0ELb0ELb0ELb0ELb0ELb1ELb1ELb1ELb0ELb0EEENS1_21CollectiveEpilogueFwdINS6_IJSA_SC_SB_EEES9_SE_SG_Li384ELb0ELb1ELb0ELb0EEENS1_30DynamicPersistentTileSchedulerILi384ELi128ELb0ELb1ELb1EEEEEEEEEvNT_6ParamsE,@"STO_CUDA_ENTRY STV_DEFAULT"
_ZN7cutlass13device_kernelIN5flash11enable_sm90INS1_16FlashAttnFwdSm90INS1_25CollectiveMainloopFwdSm90ILi2EN4cute5tupleIJNS5_1CILi1EEES8_S8_EEENS6_IJNS7_ILi192EEENS7_ILi128EEENS7_ILi64EEEEEELi64ENS_10bfloat16_tEfNS_4arch4Sm90ELb1ELb0ELb0ELb0ELb0ELb0ELb0ELb1ELb1ELb1ELb0ELb0EEENS1_21CollectiveEpilogueFwdINS6_IJSA_SC_SB_EEES9_SE_SG_Li384ELb0ELb1ELb0ELb0EEENS1_30DynamicPersistentTileSchedulerILi384ELi128ELb0ELb1ELb1EEEEEEEEEvNT_6ParamsE:
        /* <DEDUP_REMOVED lines=18> */
.L_x_1799:
[----:B------:R-:W-:Y:S05]  /*0120*/  BSYNC B0 ;  /* 0x0000000000007941 */ /* 0x000fea0003800000 */
.L_x_1798:
        /* <DEDUP_REMOVED lines=41> */
.L_x_1800:
        /* <DEDUP_REMOVED lines=22> */
.L_x_1801:
        /* <DEDUP_REMOVED lines=18> */
.L_x_1802:
        /* <DEDUP_REMOVED lines=22> */
.L_x_1803:
        /* <DEDUP_REMOVED lines=22> */
.L_x_1804:
[----:B------:R-:W-:Y:S01]  /*0900*/  PLOP3.LUT P0, PT, PT, PT, UP0, 0x80, 0x0 ;  /* 0x000000000000781c */ /* 0x000fe20003f0f008 */
[----:B------:R-:W-:Y:S01]  /*0910*/  UMOV UR38, 0x1 ;  /* 0x0000000100267882 */ /* 0x000fe20000000000 */
[----:B------:R-:W-:Y:S01]  /*0920*/  NOP ;  /* 0x0000000000007918 */ /* 0x000fe20000000000 */
[----:B------:R-:W-:Y:S01]  /*0930*/  USEL UR38, UR38, 0x2, !UP0 ;  /* 0x0000000226267887 */ /* 0x000fe2000c000000 */
[----:B------:R-:W-:Y:S01]  /*0940*/  ULDC.64 UR46, c[0x0][0x208] ;  /* 0x00008200002e7ab9 */ /* 0x000fe20000000a00 */
[----:B012-4-:R-:W-:Y:S08]  /*0950*/  BAR.SYNC.DEFER_BLOCKING 0x0 ;  /* 0x0000000000007b1d */ /* 0x017ff00000010000 */
[----:B------:R-:W-:Y:S05]  /*0960*/  @!P0 BRA `(.L_x_1805) ;  /* 0x0000008c00588947 */ /* 0x000fea0003800000 */
.L_x_1806:
        /* <DEDUP_REMOVED lines=26> */
[C---:B------:R-:W-:Y:S01]  /*0b10*/  LOP3.LUT R4, R2.reuse, 0x3fffff0, RZ, 0xc0, !PT ;  /* 0x03fffff002047812 */ /* 0x040fe200078ec0ff */
        /* <DEDUP_REMOVED lines=38> */
.L_x_1845:
        /* <DEDUP_REMOVED lines=21> */
.L_x_1807:
[----:B------:R-:W-:Y:S01]  /*0ed0*/  ULDC UR7, c[0x0][0xc54] ;  /* 0x0003150000077ab9 */ /* 0x000fe20000000800 */
[----:B------:R-:W-:Y:S01]  /*0ee0*/  UMOV UR6, UR9 ;  /* 0x0000000900067c82 */ /* 0x000fe20008000000 */
[----:B------:R-:W-:-:S11]  /*0ef0*/  UISETP.NE.AND UP0, UPT, UR7, 0x1, UPT ;  /* 0x000000010700788c */ /* 0x000fd6000bf05270 */
[----:B------:R-:W-:Y:S02]  /*0f00*/  @UP0 ULDC.64 UR10, c[0x0][0xc58] ;  /* 0x00031600000a0ab9 */ /* 0x000fe40000000a00 */
[----:B------:R-:W-:-:S04]  /*0f10*/  UIMAD.WIDE.U32 UR4, UR9, UR10, URZ ;  /* 0x0000000a090472a5 */ /* 0x000fc8000f8e003f */
[----:B------:R-:W-:-:S04]  /*0f20*/  @UP0 USHF.R.U32.HI UR6, URZ, UR11, UR5 ;  /* 0x0000000b3f060299 */ /* 0x000fc80008011605 */
[----:B------:R-:W-:-:S12]  /*0f30*/  UIMAD UR4, UR6, UR7, URZ ;  /* 0x00000007060472a4 */ /* 0x000fd8000f8e023f */
.L_x_1808:
[----:B------:R-:W-:Y:S01]  /*0f40*/  ULDC.64 UR10, c[0x0][0x418] ;  /* 0x00010600000a7ab9 */ /* 0x000fe20000000a00 */
[----:B------:R-:W-:Y:S01]  /*0f50*/  ULOP3.LUT UR6, URZ, UR6, URZ, 0x33, !UPT ;  /* 0x000000063f067292 */ /* 0x000fe2000f8e333f */
[----:B------:R-:W-:Y:S01]  /*0f60*/  PLOP3.LUT P0, PT, PT, PT, PT, 0x80, 0x0 ;  /* 0x000000000000781c */ /* 0x000fe20003f0f070 */
[----:B------:R-:W-:Y:S01]  /*0f70*/  UISETP.NE.U32.AND UP0, UPT, UR10, URZ, UPT ;  /* 0x0000003f0a00728c */ /* 0x000fe2000bf05070 */
[----:B------:R-:W-:Y:S01]  /*0f80*/  CS2R R26, SRZ ;  /* 0x00000000001a7805 */ /* 0x000fe2000001ff00 */
[----:B------:R-:W-:Y:S01]  /*0f90*/  ULDC UR5, c[0x0][0xc3c] ;  /* 0x00030f0000057ab9 */ /* 0x000fe20000000800 */
[----:B------:R-:W-:Y:S01]  /*0fa0*/  UIADD3 UR4, UR9, -UR4, URZ ;  /* 0x8000000409047290 */ /* 0x000fe2000fffe03f */
[----:B------:R-:W-:Y:S01]  /*0fb0*/  CS2R R118, SRZ ;  /* 0x0000000000767805 */ /* 0x000fe2000001ff00 */
[----:B------:R-:W-:Y:S01]  /*0fc0*/  UISETP.NE.AND.EX UP0, UPT, UR11, URZ, UPT, UP0 ;  /* 0x0000003f0b00728c */ /* 0x000fe2000bf05300 */
[----:B------:R-:W-:Y:S01]  /*0fd0*/  CS2R R116, SRZ ;  /* 0x0000000000747805 */ /* 0x000fe2000001ff00 */
[----:B------:R-:W-:Y:S01]  /*0fe0*/  UIADD3 UR6, UR6, UR5, URZ ;  /* 0x0000000506067290 */ /* 0x000fe2000fffe03f */
[----:B------:R-:W-:Y:S01]  /*0ff0*/  CS2R R114, SRZ ;  /* 0x0000000000727805 */ /* 0x000fe2000001ff00 */
[----:B------:R-:W-:Y:S01]  /*1000*/  ULDC UR11, c[0x0][0x448] ;  /* 0x00011200000b7ab9 */ /* 0x000fe20000000800 */
[----:B------:R-:W-:Y:S01]  /*1010*/  ULDC UR10, c[0x0][0xc54] ;  /* 0x00031500000a7ab9 */ /* 0x000fe20000000800 */
[----:B------:R-:W-:Y:S01]  /*1020*/  UISETP.NE.AND UP2, UPT, UR11, 0x1, UPT ;  /* 0x000000010b00788c */ /* 0x000fe2000bf45270 */
[----:B------:R-:W-:Y:S01]  /*1030*/  CS2R R112, SRZ ;  /* 0x0000000000707805 */ /* 0x000fe2000001ff00 */
[----:B------:R-:W-:Y:S01]  /*1040*/  UIMAD UR41, UR6, 0xc0, URZ ;  /* 0x000000c0062978a4 */ /* 0x000fe2000f8e023f */
[----:B------:R-:W-:Y:S01]  /*1050*/  CS2R R14, SRZ ;  /* 0x00000000000e7805 */ /* 0x000fe2000001ff00 */
[----:B------:R-:W-:Y:S01]  /*1060*/  UIMAD UR10, UR8, UR10, UR4 ;  /* 0x0000000a080a72a4 */ /* 0x000fe2000f8e0204 */
[----:B------:R-:W-:Y:S01]  /*1070*/  IMAD.MOV.U32 R110, RZ, RZ, RZ ;  /* 0x000000ffff6e7224 */ /* 0x000fe200078e00ff */
[----:B------:R-:W-:Y:S01]  /*1080*/  UIADD3 UR6, UR41, 0xbf, URZ ;  /* 0x000000bf29067890 */ /* 0x000fe2000fffe03f */
[----:B------:R-:W-:Y:S01]  /*1090*/  IMAD.MOV.U32 R21, RZ, RZ, RZ ;  /* 0x000000ffff157224 */ /* 0x000fe200078e00ff */
[----:B------:R-:W-:Y:S01]  /*10a0*/  ULDC UR48, c[0x0][0x424] ;  /* 0x0001090000307ab9 */ /* 0x000fe20000000800 */
[----:B------:R-:W-:Y:S01]  /*10b0*/  ULDC UR7, c[0x0][0x288] ;  /* 0x0000a20000077ab9 */ /* 0x000fe20000000800 */
[----:B------:R-:W-:Y:S01]  /*10c0*/  USEL UR48, UR48, 0x1, UP0 ;  /* 0x0000000130307887 */ /* 0x000fe20008000000 */
[----:B------:R-:W-:Y:S01]  /*10d0*/  CS2R R12, SRZ ;  /* 0x00000000000c7805 */ /* 0x000fe2000001ff00 */
[----:B------:R-:W-:Y:S01]  /*10e0*/  @UP2 ULDC UR4, c[0x0][0x44c] ;  /* 0x0001130000042ab9 */ /* 0x000fe20000000800 */
[----:B------:R-:W-:Y:S01]  /*10f0*/  UIADD3 UR7, -UR7, 0x80, URZ ;  /* 0x0000008007077890 */ /* 0x000fe2000fffe13f */
[----:B------:R-:W-:Y:S01]  /*1100*/  IMAD.MOV.U32 R106, RZ, RZ, RZ ;  /* 0x000000ffff6a7224 */ /* 0x000fe200078e00ff */
[----:B------:R-:W-:Y:S01]  /*1110*/  UIMAD.WIDE.U32 UR4, UR6, UR4, URZ ;  /* 0x00000004060472a5 */ /* 0x000fe2000f8e003f */
[----:B------:R-:W-:Y:S01]  /*1120*/  IMAD.MOV.U32 R25, RZ, RZ, RZ ;  /* 0x000000ffff197224 */ /* 0x000fe200078e00ff */
[----:B------:R-:W-:Y:S01]  /*1130*/  ULDC UR9, c[0x0][0x2f0] ;  /* 0x0000bc0000097ab9 */ /* 0x000fe20000000800 */
[----:B------:R-:W-:Y:S01]  /*1140*/  @UP2 ULDC UR11, c[0x0][0x450] ;  /* 0x00011400000b2ab9 */ /* 0x000fe20000000800 */
[----:B------:R-:W-:Y:S01]  /*1150*/  UIMAD UR7, UR48, UR9, UR7 ;  /* 0x00000009300772a4 */ /* 0x000fe2000f8e0207 */
[----:B------:R-:W-:Y:S01]  /*1160*/  CS2R R102, SRZ ;  /* 0x0000000000667805 */ /* 0x000fe2000001ff00 */
[----:B------:R-:W-:Y:S01]  /*1170*/  @UP2 USHF.R.U32.HI UR6, URZ, UR11, UR5 ;  /* 0x0000000b3f062299 */ /* 0x000fe20008011605 */
[----:B------:R-:W-:Y:S01]  /*1180*/  CS2R R100, SRZ ;  /* 0x0000000000647805 */ /* 0x000fe2000001ff00 */
[----:B------:R-:W-:Y:S01]  /*1190*/  UIMAD UR4, UR48, UR9, 0x7f ;  /* 0x0000007f300474a4 */ /* 0x000fe2000f8e0209 */
[----:B------:R-:W-:Y:S01]  /*11a0*/  CS2R R98, SRZ ;  /* 0x0000000000627805 */ /* 0x000fe2000001ff00 */
[----:B------:R-:W-:Y:S01]  /*11b0*/  UIADD3 UR6, UR7, UR6, URZ ;  /* 0x0000000607067290 */ /* 0x000fe2000fffe03f */
[----:B------:R-:W-:Y:S01]  /*11c0*/  CS2R R96, SRZ ;  /* 0x0000000000607805 */ /* 0x000fe2000001ff00 */
[----:B------:R-:W-:Y:S01]  /*11d0*/  USHF.R.S32.HI UR5, URZ, 0x1f, UR4 ;  /* 0x0000001f3f057899 */ /* 0x000fe20008011404 */
[----:B------:R-:W-:Y:S01]  /*11e0*/  CS2R R94, SRZ ;  /* 0x00000000005e7805 */ /* 0x000fe2000001ff00 */
[----:B------:R-:W-:Y:S01]  /*11f0*/  USHF.R.S32.HI UR7, URZ, 0x1f, UR6 ;  /* 0x0000001f3f077899 */ /* 0x000fe20008011406 */
[----:B------:R-:W-:Y:S01]  /*1200*/  CS2R R92, SRZ ;  /* 0x00000000005c7805 */ /* 0x000fe2000001ff00 */
[----:B------:R-:W-:Y:S01]  /*1210*/  ULEA.HI UR5, UR5, UR4, URZ, 0x7 ;  /* 0x0000000405057291 */ /* 0x000fe2000f8f383f */
[----:B------:R-:W-:Y:S01]  /*1220*/  CS2R R90, SRZ ;  /* 0x00000000005a7805 */ /* 0x000fe2000001ff00 */
[----:B------:R-:W-:Y:S01]  /*1230*/  ULEA.HI UR7, UR7, UR6, URZ, 0x7 ;  /* 0x0000000607077291 */ /* 0x000fe2000f8f383f */
[----:B------:R-:W-:Y:S01]  /*1240*/  CS2R R88, SRZ ;  /* 0x0000000000587805 */ /* 0x000fe2000001ff00 */
[----:B------:R-:W-:-:S02]  /*1250*/  USHF.R.S32.HI UR49, URZ, 0x7, UR5 ;  /* 0x000000073f317899 */ /* 0x000fc40008011405 */
[----:B------:R-:W-:Y:S01]  /*1260*/  USHF.R.S32.HI UR7, URZ, 0x7, UR7 ;  /* 0x000000073f077899 */ /* 0x000fe20008011407 */
[----:B------:R-:W-:Y:S01]  /*1270*/  ULDC UR43, c[0x0][0xc48] ;  /* 0x00031200002b7ab9 */ /* 0x000fe20000000800 */
[----:B------:R-:W-:Y:S02]  /*1280*/  UMOV UR42, UR10 ;  /* 0x0000000a002a7c82 */ /* 0x000fe40008000000 */
[----:B------:R-:W-:Y:S02]  /*1290*/  UISETP.LT.AND UP0, UPT, UR49, UR7, UPT ;  /* 0x000000073100728c */ /* 0x000fe4000bf01270 */
[----:B------:R-:W-:Y:S02]  /*12a0*/  UISETP.NE.AND UP1, UPT, UR43, 0x1, UPT ;  /* 0x000000012b00788c */ /* 0x000fe4000bf25270 */
[----:B------:R-:W-:-:S04]  /*12b0*/  USEL UR49, UR49, UR7, UP0 ;  /* 0x0000000731317287 */ /* 0x000fc80008000000 */
[----:B------:R-:W-:-:S05]  /*12c0*/  UISETP.GE.AND UP0, UPT, UR49, 0x1, UPT ;  /* 0x000000013100788c */ /* 0x000fca000bf06270 */
[----:B------:R-:W-:Y:S01]  /*12d0*/  @UP1 ULDC UR8, c[0x0][0xc4c] ;  /* 0x0003130000081ab9 */ /* 0x000fe20000000800 */
[----:B------:R-:W-:Y:S01]  /*12e0*/  PLOP3.LUT P1, PT, PT, PT, UP0, 0x80, 0x0 ;  /* 0x000000000000781c */ /* 0x000fe20003f2f008 */
[----:B------:R-:W-:Y:S01]  /*12f0*/  UIMAD.WIDE.U32 UR4, UR10, UR8, URZ ;  /* 0x000000080a0472a5 */ /* 0x000fe2000f8e003f */
[----:B------:R-:W-:-:S03]  /*1300*/  @UP1 ULDC UR6, c[0x0][0xc50] ;  /* 0x0003140000061ab9 */ /* 0x000fc60000000800 */
[----:B------:R-:W-:-:S04]  /*1310*/  @UP1 USHF.R.U32.HI UR42, URZ, UR6, UR5 ;  /* 0x000000063f2a1299 */ /* 0x000fc80008011605 */
[----:B------:R-:W-:-:S04]  /*1320*/  UIADD3 UR4, -UR42, URZ, URZ ;  /* 0x0000003f2a047290 */ /* 0x000fc8000fffe13f */
[----:B------:R-:W-:Y:S01]  /*1330*/  UIMAD UR43, UR43, UR4, UR10 ;  /* 0x000000042b2b72a4 */ /* 0x000fe2000f8e020a */
[----:B------:R-:W-:Y:S11]  /*1340*/  @!P1 BRA `(.L_x_1809) ;  /* 0x0000006c00b89947 */ /* 0x000ff60003800000 */
        /* <DEDUP_REMOVED lines=31> */
.L_x_1810:
        /* <DEDUP_REMOVED lines=9> */
.L_x_1937:
[----:B------:R-:W-:Y:S05]  /*15d0*/  @!P0 BRA `(.L_x_1812) ;  /* 0x0000000000048947 */ /* 0x000fea0003800000 */
[----:B------:R-:W-:Y:S01]  /*15e0*/  BPT.TRAP 0x1 ;  /* 0x000000040000795c */ /* 0x000fe20000300000 */
.L_x_1812:
[----:B------:R-:W-:Y:S02]  /*15f0*/  IMAD.U32 R2, RZ, RZ, UR39 ;  /* 0x00000027ff027e24 */ /* 0x000fe4000f8e00ff */
[----:B0-----:R-:W-:-:S03]  /*1600*/  IMAD.U32 R3, RZ, RZ, UR37 ;  /* 0x00000025ff037e24 */ /* 0x001fc6000f8e00ff */
[----:B------:R-:W-:Y:S02]  /*1610*/  LEA R2, R2, UR45, 0x3 ;  /* 0x0000002d02027c11 */ /* 0x000fe4000f8e18ff */
[----:B------:R-:W-:-:S04]  /*1620*/  SHF.L.U32 R3, R3, 0x1f, RZ ;  /* 0x0000001f03037819 */ /* 0x000fc800000006ff */
[----:B------:R0:W1:Y:S01]  /*1630*/  SYNCS.PHASECHK.TRANS64.TRYWAIT P2, [R2+URZ+0x16830], R3 ;  /* 0x01683003020075a7 */ /* 0x000062000804017f */
[----:B------:R-:W-:Y:S05]  /*1640*/  @!P0 BRA `(.L_x_1813) ;  /* 0x0000000000048947 */ /* 0x000fea0003800000 */
[----:B------:R-:W-:Y:S01]  /*1650*/  BPT.TRAP 0x1 ;  /* 0x000000040000795c */ /* 0x000fe20000300000 */
.L_x_1813:
[----:B------:R-:W2:Y:S02]  /*1660*/  S2R R0, SR_TID.X ;  /* 0x0000000000007919 */ /* 0x000ea40000002100 */
[----:B--2---:R-:W-:Y:S01]  /*1670*/  LOP3.LUT P1, RZ, R0, 0x7f, RZ, 0xc0, !PT ;  /* 0x0000007f00ff7812 */ /* 0x004fe2000782c0ff */
[----:B-1----:R-:W-:-:S12]  /*1680*/  @P2 BRA `(.L_x_1814) ;  /* 0x0000000000082947 */ /* 0x002fd80003800000 */
[----:B------:R-:W1:Y:S02]  /*1690*/  SYNCS.PHASECHK.TRANS64.TRYWAIT P2, [R2+URZ+0x16830], R3 ;  /* 0x01683003020075a7 */ /* 0x000e64000804017f */
[----:B-1----:R-:W-:Y:S05]  /*16a0*/  @!P2 BRA `(.L_x_1815) ;  /* 0x000000bc0068a947 */ /* 0x002fea0003800000 */
.L_x_1814:
[----:B------:R-:W-:Y:S05]  /*16b0*/  WARPSYNC.ALL ;  /* 0x0000000000007948 */ /* 0x000fea0003800000 */
[----:B------:R-:W-:Y:S01]  /*16c0*/  UIADD3 UR4, UR45, 0xe400, URZ ;  /* 0x0000e4002d047890 */ /* 0x000fe2000fffe03f */
[----:B------:R-:W-:Y:S01]  /*16d0*/  WARPGROUP.ARRIVE ;  /* 0x00000000000079c5 */ /* 0x000fe20000000000 */
[----:B------:R-:W-:Y:S01]  /*16e0*/  ULOP3.LUT UR16, UR50, 0x10000, URZ, 0xfc, !UPT ;  /* 0x0001000032107892 */ /* 0x000fe2000f8efc3f */
[----:B------:R-:W-:Y:S01]  /*16f0*/  VIADD R0, R17, UR41 ;  /* 0x0000002911007c36 */ /* 0x000fe20008000000 */
[----:B------:R-:W-:Y:S01]  /*1700*/  USHF.R.U32.HI UR4, URZ, 0x4, UR4 ;  /* 0x000000043f047899 */ /* 0x000fe20008011604 */
[----:B01----:R-:W-:Y:S01]  /*1710*/  @!P1 VIADD R2, R2, 0x16840 ;  /* 0x0001684002029836 */ /* 0x003fe20000000000 */
[----:B------:R-:W-:Y:S01]  /*1720*/  UMOV UR17, 0x40000040 ;  /* 0x4000004000117882 */ /* 0x000fe20000000000 */
[----:B------:R-:W-:Y:S01]  /*1730*/  UMOV UR19, 0x40000040 ;  /* 0x4000004000137882 */ /* 0x000fe20000000000 */
[----:B------:R-:W-:Y:S01]  /*1740*/  ULOP3.LUT UR4, UR4, 0x3fff, URZ, 0xc0, !UPT ;  /* 0x00003fff04047892 */ /* 0x000fe2000f8ec03f */
[----:B------:R-:W-:Y:S01]  /*1750*/  CS2R R118, SRZ ;  /* 0x0000000000767805 */ /* 0x000fe2000001ff00 */
[----:B------:R-:W-:Y:S01]  /*1760*/  UMOV UR5, 0x40000040 ;  /* 0x4000004000057882 */ /* 0x000fe20000000000 */
[----:B------:R-:W-:Y:S01]  /*1770*/  UMOV UR7, 0x40000040 ;  /* 0x4000004000077882 */ /* 0x000fe20000000000 */
[----:B------:R-:W-:Y:S01]  /*1780*/  ULOP3.LUT UR20, UR4, 0x10000, URZ, 0xfc, !UPT ;  /* 0x0001000004147892 */ /* 0x000fe2000f8efc3f */
[----:B------:R-:W-:Y:S01]  /*1790*/  @!P1 PRMT R2, RZ, 0x654, R2 ;  /* 0x00000654ff029816 */ /* 0x000fe20000000002 */
[----:B------:R-:W-:Y:S01]  /*17a0*/  UIADD3 UR4, UR16, 0x2, URZ ;  /* 0x0000000210047890 */ /* 0x000fe2000fffe03f */
[----:B------:R-:W-:Y:S01]  /*17b0*/  CS2R R116, SRZ ;  /* 0x0000000000747805 */ /* 0x000fe2000001ff00 */
[----:B------:R-:W-:Y:S01]  /*17c0*/  ULEA UR18, UR39, UR20, 0xa ;  /* 0x0000001427127291 */ /* 0x000fe2000f8e503f */
[----:B------:R-:W-:Y:S01]  /*17d0*/  CS2R R114, SRZ ;  /* 0x0000000000727805 */ /* 0x000fe2000001ff00 */
[----:B------:R-:W-:Y:S01]  /*17e0*/  UIADD3 UR8, UR16, 0x4, URZ ;  /* 0x0000000410087890 */ /* 0x000fe2000fffe03f */
[----:B------:R-:W-:Y:S01]  /*17f0*/  CS2R R112, SRZ ;  /* 0x0000000000707805 */ /* 0x000fe2000001ff00 */
[----:B------:R-:W-:Y:S01]  /*1800*/  UIADD3 UR6, UR18, 0x2, URZ ;  /* 0x0000000212067890 */ /* 0x000fe2000fffe03f */
[----:B------:R-:W-:Y:S01]  /*1810*/  CS2R R110, SRZ ;  /* 0x00000000006e7805 */ /* 0x000fe2000001ff00 */
[----:B------:R-:W-:Y:S01]  /*1820*/  UIADD3 UR10, UR18, 0x4, URZ ;  /* 0x00000004120a7890 */ /* 0x000fe2000fffe03f */
[----:B------:R-:W-:Y:S01]  /*1830*/  CS2R R108, SRZ ;  /* 0x00000000006c7805 */ /* 0x000fe2000001ff00 */
[----:B------:R-:W-:Y:S01]  /*1840*/  UMOV UR9, 0x40000040 ;  /* 0x4000004000097882 */ /* 0x000fe20000000000 */
[----:B------:R-:W-:Y:S01]  /*1850*/  HGMMA.64x128x16.F32.BF16 R24, gdesc[UR16], RZ, !UPT, gsb0 ;  /* 0x01e00000101879f0 */ /* 0x000fe2000c0018ff */
[----:B------:R-:W-:Y:S01]  /*1860*/  UMOV UR11, 0x40000040 ;  /* 0x40000040000b7882 */ /* 0x000fe20000000000 */
[----:B------:R-:W-:Y:S01]  /*1870*/  UIADD3 UR12, UR16, 0x6, URZ ;  /* 0x00000006100c7890 */ /* 0x000fe2000fffe03f */
[----:B------:R-:W-:Y:S01]  /*1880*/  CS2R R106, SRZ ;  /* 0x00000000006a7805 */ /* 0x000fe2000001ff00 */
[----:B------:R-:W-:Y:S01]  /*1890*/  UIADD3 UR14, UR18, 0x6, URZ ;  /* 0x00000006120e7890 */ /* 0x000fe2000fffe03f */
[----:B------:R-:W-:Y:S01]  /*18a0*/  CS2R R104, SRZ ;  /* 0x0000000000687805 */ /* 0x000fe2000001ff00 */
[----:B------:R-:W-:Y:S01]  /*18b0*/  UMOV UR13, 0x40000040 ;  /* 0x40000040000d7882 */ /* 0x000fe20000000000 */
[----:B------:R-:W-:Y:S01]  /*18c0*/  UMOV UR15, 0x40000040 ;  /* 0x40000040000f7882 */ /* 0x000fe20000000000 */
[----:B------:R-:W-:Y:S01]  /*18d0*/  ULDC UR23, c[0x0][0x988] ;  /* 0x0002620000177ab9 */ /* 0x000fe20000000800 */
[----:B------:R-:W-:Y:S01]  /*18e0*/  UIADD3 UR25, UR49, -0x2, URZ ;  /* 0xfffffffe31197890 */ /* 0x000fe2000fffe03f */
[----:B------:R-:W-:-:S02]  /*18f0*/  CS2R R102, SRZ ;  /* 0x0000000000667805 */ /* 0x000fc4000001ff00 */
[----:B------:R-:W-:Y:S02]  /*1900*/  CS2R R100, SRZ ;  /* 0x0000000000647805 */ /* 0x000fe4000001ff00 */
[----:B------:R-:W-:Y:S02]  /*1910*/  CS2R R98, SRZ ;  /* 0x0000000000627805 */ /* 0x000fe4000001ff00 */
[----:B------:R-:W-:Y:S02]  /*1920*/  CS2R R96, SRZ ;  /* 0x0000000000607805 */ /* 0x000fe4000001ff00 */
[----:B------:R-:W-:Y:S02]  /*1930*/  CS2R R94, SRZ ;  /* 0x00000000005e7805 */ /* 0x000fe4000001ff00 */
[----:B------:R-:W-:Y:S01]  /*1940*/  CS2R R92, SRZ ;  /* 0x00000000005c7805 */ /* 0x000fe2000001ff00 */
[----:B------:R-:W-:Y:S02]  /*1950*/  WARPGROUP.DEPBAR.LE gsb0, 0x0 ;  /* 0x00008000000079c5 */ /* 0x000fe40000010000 */
[----:B------:R-:W-:-:S06]  /*1960*/  WARPGROUP.ARRIVE ;  /* 0x00000000000079c5 */ /* 0x000fcc0000000000 */
[----:B------:R-:W-:Y:S01]  /*1970*/  HGMMA.64x128x16.F32.BF16 R24, gdesc[UR4], R24, gsb0 ;  /* 0x01e00000041879f0 */ /* 0x000fe20008001818 */
[----:B------:R-:W-:Y:S02]  /*1980*/  ULDC UR6, c[0x0][0x448] ;  /* 0x0001120000067ab9 */ /* 0x000fe40000000800 */
[----:B------:R-:W-:-:S06]  /*1990*/  UISETP.NE.AND UP0, UPT, UR6, 0x1, UPT ;  /* 0x000000010600788c */ /* 0x000fcc000bf05270 */
[----:B------:R-:W-:-:S05]  /*19a0*/  PLOP3.LUT P2, PT, PT, PT, UP0, 0x80, 0x0 ;  /* 0x000000000000781c */ /* 0x000fca0003f4f008 */
[----:B------:R-:W-:-:S08]  /*19b0*/  @UP0 ULDC UR6, c[0x0][0x44c] ;  /* 0x0001130000060ab9 */ /* 0x000fd00000000800 */
[----:B------:R-:W-:Y:S01]  /*19c0*/  @P2 IMAD.HI.U32 R3, R0, UR6, RZ ;  /* 0x0000000600032c27 */ /* 0x000fe2000f8e00ff */
[----:B------:R-:W-:-:S04]  /*19d0*/  @UP0 ULDC UR6, c[0x0][0x450] ;  /* 0x0001140000060ab9 */ /* 0x000fc80000000800 */
[----:B------:R-:W-:Y:S01]  /*19e0*/  @P2 SHF.R.U32.HI R0, RZ, UR6, R3 ;  /* 0x00000006ff002c19 */ /* 0x000fe20008011603 */
[----:B------:R-:W-:Y:S02]  /*19f0*/  UMOV UR6, 0xffffff80 ;  /* 0xffffff8000067882 */ /* 0x000fe40000000000 */
[----:B------:R-:W-:Y:S02]  /*1a00*/  UIMAD UR6, UR49, UR6, 0x80 ;  /* 0x00000080310674a4 */ /* 0x000fe4000f8e0206 */
[----:B------:R-:W0:Y:S02]  /*1a10*/  SHFL.IDX PT, R5, R0, 0x1, 0x1c1f ;  /* 0x003c1f0000057f89 */ /* 0x000e2400000e0000 */
[----:B------:R-:W-:-:S06]  /*1a20*/  UIADD3 UR7, UR6, 0x1, URZ ;  /* 0x0000000106077890 */ /* 0x000fcc000fffe03f */
[----:B------:R-:W-:-:S04]  /*1a30*/  IMAD.U32 R3, RZ, RZ, UR7 ;  /* 0x00000007ff037e24 */ /* 0x000fc8000f8e00ff */
[----:B------:R-:W-:Y:S01]  /*1a40*/  IMAD R3, R16, -0x2, R3 ;  /* 0xfffffffe10037824 */ /* 0x000fe200078e0203 */
[----:B------:R-:W-:Y:S02]  /*1a50*/  WARPGROUP.DEPBAR.LE gsb0, 0x0 ;  /* 0x00008000000079c5 */ /* 0x000fe40000010000 */
[----:B------:R-:W-:-:S06]  /*1a60*/  WARPGROUP.ARRIVE ;  /* 0x00000000000079c5 */ /* 0x000fcc0000000000 */
[----:B------:R-:W-:Y:S01]  /*1a70*/  HGMMA.64x128x16.F32.BF16 R24, gdesc[UR8], R24, gsb0 ;  /* 0x01e00000081879f0 */ /* 0x000fe20008001818 */
[----:B------:R-:W-:Y:S01]  /*1a80*/  ULDC UR11, c[0x0][0x2f0] ;  /* 0x0000bc00000b7ab9 */ /* 0x000fe20000000800 */
[----:B------:R-:W-:Y:S01]  /*1a90*/  UMOV UR10, UR41 ;  /* 0x00000029000a7c82 */ /* 0x000fe20008000000 */
[----:B------:R-:W-:Y:S02]  /*1aa0*/  UIMAD UR6, UR48, UR11, UR6 ;  /* 0x0000000b300672a4 */ /* 0x000fe4000f8e0206 */
[----:B------:R-:W-:-:S04]  /*1ab0*/  IMAD.U32 R6, RZ, RZ, UR11 ;  /* 0x0000000bff067e24 */ /* 0x000fc8000f8e00ff */
[----:B------:R-:W-:Y:S02]  /*1ac0*/  IMAD R6, R6, UR48, R3 ;  /* 0x0000003006067c24 */ /* 0x000fe4000f8e0203 */
[----:B------:R-:W-:Y:S01]  /*1ad0*/  IMAD.U32 R7, RZ, RZ, UR6 ;  /* 0x00000006ff077e24 */ /* 0x000fe2000f8e00ff */
[----:B------:R-:W-:Y:S02]  /*1ae0*/  @UP0 ULDC UR6, c[0x0][0x44c] ;  /* 0x0001130000060ab9 */ /* 0x000fe40000000800 */
[----:B------:R-:W-:Y:S01]  /*1af0*/  UIMAD.WIDE.U32 UR6, UR41, UR6, URZ ;  /* 0x00000006290672a5 */ /* 0x000fe2000f8e003f */
[----:B------:R-:W-:Y:S01]  /*1b00*/  IMAD R4, R16, -0x2, R7 ;  /* 0xfffffffe10047824 */ /* 0x000fe200078e0207 */
[----:B------:R-:W-:Y:S02]  /*1b10*/  WARPGROUP.DEPBAR.LE gsb0, 0x0 ;  /* 0x00008000000079c5 */ /* 0x000fe40000010000 */
[----:B------:R-:W-:-:S06]  /*1b20*/  WARPGROUP.ARRIVE ;  /* 0x00000000000079c5 */ /* 0x000fcc0000000000 */
[----:B------:R-:W-:Y:S01]  /*1b30*/  HGMMA.64x128x16.F32.BF16 R24, gdesc[UR12], R24, gsb0 ;  /* 0x01e000000c1879f0 */ /* 0x000fe20008001818 */
[----:B------:R-:W-:Y:S02]  /*1b40*/  ULDC UR14, c[0x0][0x288] ;  /* 0x0000a200000e7ab9 */ /* 0x000fe40000000800 */
[----:B0-----:R-:W-:Y:S01]  /*1b50*/  IADD3 R5, R5, -UR14, R6 ;  /* 0x8000000e05057c10 */ /* 0x001fe2000fffe006 */
[----:B------:R-:W-:-:S03]  /*1b60*/  UIMAD UR11, UR48, UR11, -UR14 ;  /* 0x0000000b300b72a4 */ /* 0x000fc6000f8e0a0e */
[----:B------:R-:W-:-:S04]  /*1b70*/  VIMNMX R8, R4, R5, PT ;  /* 0x0000000504087248 */ /* 0x000fc80003fe0100 */
[C---:B------:R-:W-:Y:S02]  /*1b80*/  ISETP.GT.AND P3, PT, R8.reuse, RZ, PT ;  /* 0x000000ff0800720c */ /* 0x040fe40003f64270 */
[C---:B------:R-:W-:Y:S02]  /*1b90*/  ISETP.GT.AND P4, PT, R8.reuse, 0x1, PT ;  /* 0x000000010800780c */ /* 0x040fe40003f84270 */
[----:B------:R-:W-:Y:S01]  /*1ba0*/  ISETP.GT.AND P5, PT, R8, 0x8, PT ;  /* 0x000000080800780c */ /* 0x000fe20003fa4270 */
[----:B------:R-:W-:Y:S02]  /*1bb0*/  WARPGROUP.DEPBAR.LE gsb0, 0x0 ;  /* 0x00008000000079c5 */ /* 0x000fe40000010000 */
[----:B------:R-:W-:Y:S01]  /*1bc0*/  FSEL R21, R26, -INF , P3 ;  /* 0xff8000001a157808 */ /* 0x000fe20001800000 */
[----:B------:R0:W-:Y:S01]  /*1bd0*/  @!P1 SYNCS.ARRIVE.TRANS64.RED.A1T0 RZ, [R2+URZ], RZ ;  /* 0x000000ff02ff99a7 */ /* 0x0001e2000810043f */
[----:B------:R-:W-:Y:S02]  /*1be0*/  FSEL R27, R27, -INF , P4 ;  /* 0xff8000001b1b7808 */ /* 0x000fe40002000000 */
[----:B------:R-:W-:-:S02]  /*1bf0*/  ISETP.GT.AND P3, PT, R8, 0x9, PT ;  /* 0x000000090800780c */ /* 0x000fc40003f64270 */
[----:B------:R-:W-:Y:S02]  /*1c00*/  FSEL R89, R30, -INF , P5 ;  /* 0xff8000001e597808 */ /* 0x000fe40002800000 */
[----:B------:R-:W-:Y:S02]  /*1c10*/  FMNMX.FTZ R10, R21, R27, !PT ;  /* 0x0000001b150a7209 */ /* 0x000fe40007810000 */
[C---:B------:R-:W-:Y:S02]  /*1c20*/  ISETP.GT.AND P4, PT, R8.reuse, 0x10, PT ;  /* 0x000000100800780c */ /* 0x040fe40003f84270 */
[----:B------:R-:W-:Y:S02]  /*1c30*/  FSEL R31, R31, -INF , P3 ;  /* 0xff8000001f1f7808 */ /* 0x000fe40001800000 */
[----:B------:R-:W-:Y:S02]  /*1c40*/  FMNMX.FTZ R10, R89, R10, !PT ;  /* 0x0000000a590a7209 */ /* 0x000fe40007810000 */
        /* <DEDUP_REMOVED lines=45> */
[----:B------:R-:W-:Y:S02]  /*1f20*/  ISETP.GT.AND P4, PT, R8, 0x50, PT ;  /* 0x000000500800780c */ /* 0x000fe40003f84270 */
        /* <DEDUP_REMOVED lines=35> */
[----:B------:R-:W-:Y:S02]  /*2160*/  FSEL R87, R87, -INF , P3 ;  /* 0xff80000057577808 */ /* 0x000fe40001800000 */
[----:B------:R-:W-:-:S04]  /*2170*/  FMNMX.FTZ R8, R86, R91, !PT ;  /* 0x0000005b56087209 */ /* 0x000fc80007810000 */
[----:B------:R-:W-:Y:S02]  /*2180*/  FMNMX.FTZ R10, R87, R8, !PT ;  /* 0x00000008570a7209 */ /* 0x000fe40007810000 */
[----:B------:R-:W-:Y:S04]  /*2190*/  SHFL.IDX PT, R8, R0, RZ, 0x1c1f ;  /* 0x001c1fff00087589 */ /* 0x000fe800000e0000 */
[----:B------:R-:W1:Y:S02]  /*21a0*/  SHFL.BFLY PT, R91, R10, 0x2, 0x1f ;  /* 0x0c401f000a5b7f89 */ /* 0x000e6400000e0000 */
[----:B-1----:R-:W-:-:S05]  /*21b0*/  FMNMX.FTZ R91, R10, R91, !PT ;  /* 0x0000005b0a5b7209 */ /* 0x002fca0007810000 */
[----:B------:R-:W1:Y:S02]  /*21c0*/  SHFL.BFLY PT, R12, R91, 0x1, 0x1f ;  /* 0x0c201f005b0c7f89 */ /* 0x000e6400000e0000 */
[----:B-1----:R-:W-:Y:S02]  /*21d0*/  FMNMX.FTZ R0, R91, R12, !PT ;  /* 0x0000000c5b007209 */ /* 0x002fe40007810000 */
[----:B------:R-:W-:Y:S02]  /*21e0*/  CS2R R90, SRZ ;  /* 0x00000000005a7805 */ /* 0x000fe4000001ff00 */
[C---:B------:R-:W-:Y:S01]  /*21f0*/  FSETP.NEU.FTZ.AND P3, PT, R0.reuse, -INF , PT ;  /* 0xff8000000000780b */ /* 0x040fe20003f7d000 */
[----:B------:R-:W-:-:S05]  /*2200*/  FMUL.FTZ R12, R0, UR23 ;  /* 0x00000017000c7c20 */ /* 0x000fca0008410000 */
[----:B------:R-:W-:-:S05]  /*2210*/  FSEL R12, R12, RZ, P3 ;  /* 0x000000ff0c0c7208 */ /* 0x000fca0001800000 */
[--C-:B------:R-:W-:Y:S01]  /*2220*/  FFMA.FTZ R149, R21, UR23, -R12.reuse ;  /* 0x0000001715957c23 */ /* 0x100fe2000801080c */
[----:B------:R-:W-:Y:S02]  /*2230*/  VIADD R21, R6, -UR14 ;  /* 0x8000000e06157c36 */ /* 0x000fe40008000000 */
[--C-:B------:R-:W-:Y:S01]  /*2240*/  FFMA.FTZ R145, R15, UR23, -R12.reuse ;  /* 0x000000170f917c23 */ /* 0x100fe2000801080c */
[--C-:B------:R-:W-:Y:S01]  /*2250*/  FFMA.FTZ R147, R13, UR23, -R12.reuse ;  /* 0x000000170d937c23 */ /* 0x100fe2000801080c */
[--C-:B------:R-:W-:Y:S01]  /*2260*/  FFMA.FTZ R141, R11, UR23, -R12.reuse ;  /* 0x000000170b8d7c23 */ /* 0x100fe2000801080c */
[----:B------:R-:W-:Y:S01]  /*2270*/  FFMA.FTZ R143, R9, UR23, -R12 ;  /* 0x00000017098f7c23 */ /* 0x000fe2000801080c */
[----:B------:R-:W-:Y:S01]  /*2280*/  VIADDMNMX R6, R8, R21, R4, PT ;  /* 0x0000001508067246 */ /* 0x000fe20003800104 */
[--C-:B------:R-:W-:Y:S01]  /*2290*/  FFMA.FTZ R137, R7, UR23, -R12.reuse ;  /* 0x0000001707897c23 */ /* 0x100fe2000801080c */
[--C-:B------:R-:W-:Y:S01]  /*22a0*/  FFMA.FTZ R139, R5, UR23, -R12.reuse ;  /* 0x00000017058b7c23 */ /* 0x100fe2000801080c */
[--C-:B------:R-:W-:Y:S01]  /*22b0*/  FFMA.FTZ R133, R3, UR23, -R12.reuse ;  /* 0x0000001703857c23 */ /* 0x100fe2000801080c */
[C---:B------:R-:W-:Y:S01]  /*22c0*/  ISETP.GT.AND P3, PT, R6.reuse, RZ, PT ;  /* 0x000000ff0600720c */ /* 0x040fe20003f64270 */
[--C-:B------:R-:W-:Y:S01]  /*22d0*/  FFMA.FTZ R27, R27, UR23, -R12.reuse ;  /* 0x000000171b1b7c23 */ /* 0x100fe2000801080c */
[C---:B------:R-:W-:Y:S01]  /*22e0*/  ISETP.GT.AND P4, PT, R6.reuse, 0x1, PT ;  /* 0x000000010600780c */ /* 0x040fe20003f84270 */
[--C-:B------:R-:W-:Y:S01]  /*22f0*/  FFMA.FTZ R151, R89, UR23, -R12.reuse ;  /* 0x0000001759977c23 */ /* 0x100fe2000801080c */
[----:B------:R-:W-:Y:S01]  /*2300*/  ISETP.GT.AND P5, PT, R6, 0x8, PT ;  /* 0x000000080600780c */ /* 0x000fe20003fa4270 */
[----:B------:R-:W-:Y:S01]  /*2310*/  MUFU.EX2 R149, R149 ;  /* 0x0000009500957308 */ /* 0x000fe20000000800 */
[----:B------:R-:W-:Y:S01]  /*2320*/  FSEL R24, R24, -INF , P3 ;  /* 0xff80000018187808 */ /* 0x000fe20001800000 */
[--C-:B------:R-:W-:Y:S01]  /*2330*/  FFMA.FTZ R8, R31, UR23, -R12.reuse ;  /* 0x000000171f087c23 */ /* 0x100fe2000801080c */
[----:B------:R-:W-:Y:S01]  /*2340*/  FSEL R25, R25, -INF , P4 ;  /* 0xff80000019197808 */ /* 0x000fe20002000000 */
[--C-:B------:R-:W-:Y:S01]  /*2350*/  FFMA.FTZ R35, R35, UR23, -R12.reuse ;  /* 0x0000001723237c23 */ /* 0x100fe2000801080c */
[----:B------:R-:W-:Y:S01]  /*2360*/  ISETP.GT.AND P3, PT, R6, 0x9, PT ;  /* 0x000000090600780c */ /* 0x000fe20003f64270 */
[--C-:B------:R-:W-:Y:S01]  /*2370*/  FFMA.FTZ R39, R39, UR23, -R12.reuse ;  /* 0x0000001727277c23 */ /* 0x100fe2000801080c */
[----:B------:R-:W-:Y:S01]  /*2380*/  FSEL R28, R28, -INF , P5 ;  /* 0xff8000001c1c7808 */ /* 0x000fe20002800000 */
[----:B------:R-:W1:Y:S01]  /*2390*/  MUFU.EX2 R4, R27 ;  /* 0x0000001b00047308 */ /* 0x000e620000000800 */
[----:B------:R-:W-:Y:S01]  /*23a0*/  FMNMX.FTZ R21, R24, R25, !PT ;  /* 0x0000001918157209 */ /* 0x000fe20007810000 */
[--C-:B------:R-:W-:Y:S01]  /*23b0*/  FFMA.FTZ R43, R43, UR23, -R12.reuse ;  /* 0x000000172b2b7c23 */ /* 0x100fe2000801080c */
[----:B------:R-:W-:Y:S01]  /*23c0*/  ISETP.GT.AND P4, PT, R6, 0x10, PT ;  /* 0x000000100600780c */ /* 0x000fe20003f84270 */
[--C-:B------:R-:W-:Y:S01]  /*23d0*/  FFMA.FTZ R47, R47, UR23, -R12.reuse ;  /* 0x000000172f2f7c23 */ /* 0x100fe2000801080c */
[----:B------:R-:W-:Y:S01]  /*23e0*/  FSEL R29, R29, -INF , P3 ;  /* 0xff8000001d1d7808 */ /* 0x000fe20001800000 */
[--C-:B------:R-:W-:Y:S01]  /*23f0*/  FFMA.FTZ R51, R51, UR23, -R12.reuse ;  /* 0x0000001733337c23 */ /* 0x100fe2000801080c */
[----:B------:R-:W-:Y:S01]  /*2400*/  FMNMX.FTZ R10, R28, R21, !PT ;  /* 0x000000151c0a7209 */ /* 0x000fe20007810000 */
[----:B------:R-:W2:Y:S01]  /*2410*/  MUFU.EX2 R151, R151 ;  /* 0x0000009700977308 */ /* 0x000ea20000000800 */
[----:B------:R-:W-:Y:S01]  /*2420*/  ISETP.GT.AND P3, PT, R6, 0x11, PT ;  /* 0x000000110600780c */ /* 0x000fe20003f64270 */
[--C-:B------:R-:W-:Y:S01]  /*2430*/  FFMA.FTZ R55, R55, UR23, -R12.reuse ;  /* 0x0000001737377c23 */ /* 0x100fe2000801080c */
[----:B------:R-:W-:Y:S01]  /*2440*/  FSEL R32, R32, -INF , P4 ;  /* 0xff80000020207808 */ /* 0x000fe20002000000 */
[--C-:B------:R-:W-:Y:S01]  /*2450*/  FFMA.FTZ R59, R59, UR23, -R12.reuse ;  /* 0x000000173b3b7c23 */ /* 0x100fe2000801080c */
[----:B------:R-:W-:Y:S01]  /*2460*/  FMNMX.FTZ R15, R29, R10, !PT ;  /* 0x0000000a1d0f7209 */ /* 0x000fe20007810000 */
[--C-:B------:R-:W-:Y:S01]  /*2470*/  FFMA.FTZ R135, R62, UR23, -R12.reuse ;  /* 0x000000173e877c23 */ /* 0x100fe2000801080c */
[----:B------:R-:W-:Y:S01]  /*2480*/  ISETP.GT.AND P4, PT, R6, 0x18, PT ;  /* 0x000000180600780c */ /* 0x000fe20003f84270 */
[----:B------:R-:W3:Y:S01]  /*2490*/  MUFU.EX2 R8, R8 ;  /* 0x0000000800087308 */ /* 0x000ee20000000800 */
[----:B------:R-:W-:Y:S01]  /*24a0*/  FSEL R33, R33, -INF , P3 ;  /* 0xff80000021217808 */ /* 0x000fe20001800000 */
[--C-:B------:R-:W-:Y:S01]  /*24b0*/  FFMA.FTZ R42, R63, UR23, -R12.reuse ;  /* 0x000000173f2a7c23 */ /* 0x100fe2000801080c */
[----:B------:R-:W-:Y:S01]  /*24c0*/  FMNMX.FTZ R10, R32, R15, !PT ;  /* 0x0000000f200a7209 */ /* 0x000fe20007810000 */
[--C-:B------:R-:W-:Y:S01]  /*24d0*/  FFMA.FTZ R129, R66, UR23, -R12.reuse ;  /* 0x0000001742817c23 */ /* 0x100fe2000801080c */
[----:B------:R-:W-:Y:S01]  /*24e0*/  ISETP.GT.AND P3, PT, R6, 0x19, PT ;  /* 0x000000190600780c */ /* 0x000fe20003f64270 */
[--C-:B------:R-:W-:Y:S01]  /*24f0*/  FFMA.FTZ R46, R67, UR23, -R12.reuse ;  /* 0x00000017432e7c23 */ /* 0x100fe2000801080c */
[----:B------:R-:W-:Y:S01]  /*2500*/  FSEL R36, R36, -INF , P4 ;  /* 0xff80000024247808 */ /* 0x000fe20002000000 */
[----:B------:R-:W4:Y:S01]  /*2510*/  MUFU.EX2 R145, R145 ;  /* 0x0000009100917308 */ /* 0x000f220000000800 */
[----:B------:R-:W-:Y:S01]  /*2520*/  FMNMX.FTZ R15, R33, R10, !PT ;  /* 0x0000000a210f7209 */ /* 0x000fe20007810000 */
[--C-:B------:R-:W-:Y:S01]  /*2530*/  FFMA.FTZ R131, R70, UR23, -R12.reuse ;  /* 0x0000001746837c23 */ /* 0x100fe2000801080c */
[----:B------:R-:W-:Y:S01]  /*2540*/  ISETP.GT.AND P4, PT, R6, 0x20, PT ;  /* 0x000000200600780c */ /* 0x000fe20003f84270 */
[--C-:B------:R-:W-:Y:S01]  /*2550*/  FFMA.FTZ R50, R71, UR23, -R12.reuse ;  /* 0x0000001747327c23 */ /* 0x100fe2000801080c */
[----:B------:R-:W-:Y:S01]  /*2560*/  FSEL R37, R37, -INF , P3 ;  /* 0xff80000025257808 */ /* 0x000fe20001800000 */
[--C-:B------:R-:W-:Y:S01]  /*2570*/  FFMA.FTZ R125, R74, UR23, -R12.reuse ;  /* 0x000000174a7d7c23 */ /* 0x100fe2000801080c */
[----:B------:R-:W-:Y:S01]  /*2580*/  FMNMX.FTZ R14, R36, R15, !PT ;  /* 0x0000000f240e7209 */ /* 0x000fe20007810000 */
[----:B------:R-:W5:Y:S01]  /*2590*/  MUFU.EX2 R10, R35 ;  /* 0x00000023000a7308 */ /* 0x000f620000000800 */
[----:B------:R-:W-:Y:S01]  /*25a0*/  ISETP.GT.AND P3, PT, R6, 0x21, PT ;  /* 0x000000210600780c */ /* 0x000fe20003f64270 */
[--C-:B------:R-:W-:Y:S01]  /*25b0*/  FFMA.FTZ R54, R75, UR23, -R12.reuse ;  /* 0x000000174b367c23 */ /* 0x100fe2000801080c */
[----:B------:R-:W-:Y:S01]  /*25c0*/  FSEL R40, R40, -INF , P4 ;  /* 0xff80000028287808 */ /* 0x000fe20002000000 */
[--C-:B------:R-:W-:Y:S01]  /*25d0*/  FFMA.FTZ R127, R78, UR23, -R12.reuse ;  /* 0x000000174e7f7c23 */ /* 0x100fe2000801080c */
[----:B------:R-:W-:Y:S01]  /*25e0*/  FMNMX.FTZ R13, R37, R14, !PT ;  /* 0x0000000e250d7209 */ /* 0x000fe20007810000 */
[--C-:B------:R-:W-:Y:S01]  /*25f0*/  FFMA.FTZ R58, R79, UR23, -R12.reuse ;  /* 0x000000174f3a7c23 */ /* 0x100fe2000801080c */
[----:B------:R-:W-:Y:S01]  /*2600*/  ISETP.GT.AND P4, PT, R6, 0x28, PT ;  /* 0x000000280600780c */ /* 0x000fe20003f84270 */
[----:B------:R-:W0:Y:S01]  /*2610*/  MUFU.EX2 R147, R147 ;  /* 0x0000009300937308 */ /* 0x000e220000000800 */
[----:B------:R-:W-:Y:S01]  /*2620*/  FSEL R41, R41, -INF , P3 ;  /* 0xff80000029297808 */ /* 0x000fe20001800000 */
[--C-:B------:R-:W-:Y:S01]  /*2630*/  FFMA.FTZ R121, R82, UR23, -R12.reuse ;  /* 0x0000001752797c23 */ /* 0x100fe2000801080c */
[----:B------:R-:W-:Y:S01]  /*2640*/  FMNMX.FTZ R14, R40, R13, !PT ;  /* 0x0000000d280e7209 */ /* 0x000fe20007810000 */
[--C-:B------:R-:W-:Y:S01]  /*2650*/  FFMA.FTZ R62, R83, UR23, -R12.reuse ;  /* 0x00000017533e7c23 */ /* 0x100fe2000801080c */
[----:B------:R-:W-:Y:S01]  /*2660*/  ISETP.GT.AND P3, PT, R6, 0x29, PT ;  /* 0x000000290600780c */ /* 0x000fe20003f64270 */
[--C-:B------:R-:W-:Y:S01]  /*2670*/  FFMA.FTZ R123, R86, UR23, -R12.reuse ;  /* 0x00000017567b7c23 */ /* 0x100fe2000801080c */
[----:B------:R-:W-:Y:S01]  /*2680*/  FSEL R44, R44, -INF , P4 ;  /* 0xff8000002c2c7808 */ /* 0x000fe20002000000 */
[----:B------:R-:W-:Y:S01]  /*2690*/  MUFU.EX2 R141, R141 ;  /* 0x0000008d008d7308 */ /* 0x000fe20000000800 */
[----:B------:R-:W-:Y:S01]  /*26a0*/  FMNMX.FTZ R13, R41, R14, !PT ;  /* 0x0000000e290d7209 */ /* 0x000fe20007810000 */
[----:B------:R-:W-:Y:S01]  /*26b0*/  @UP0 ULDC UR14, c[0x0][0x450] ;  /* 0x00011400000e0ab9 */ /* 0x000fe20000000800 */
[----:B------:R-:W-:Y:S01]  /*26c0*/  ISETP.GT.AND P4, PT, R6, 0x30, PT ;  /* 0x000000300600780c */ /* 0x000fe20003f84270 */
[----:B------:R-:W-:Y:S01]  /*26d0*/  @UP0 USHF.R.U32.HI UR10, URZ, UR14, UR7 ;  /* 0x0000000e3f0a0299 */ /* 0x000fe20008011607 */
[----:B------:R-:W-:Y:S01]  /*26e0*/  FSEL R45, R45, -INF , P3 ;  /* 0xff8000002d2d7808 */ /* 0x000fe20001800000 */
[----:B------:R-:W-:Y:S01]  /*26f0*/  FFMA.FTZ R12, R87, UR23, -R12 ;  /* 0x00000017570c7c23 */ /* 0x000fe2000801080c */
[----:B------:R-:W-:Y:S01]  /*2700*/  FMNMX.FTZ R20, R44, R13, !PT ;  /* 0x0000000d2c147209 */ /* 0x000fe20007810000 */
[----:B------:R-:W0:Y:S01]  /*2710*/  MUFU.EX2 R14, R39 ;  /* 0x00000027000e7308 */ /* 0x000e220000000800 */
[----:B------:R-:W-:Y:S01]  /*2720*/  ISETP.GT.AND P3, PT, R6, 0x31, PT ;  /* 0x000000310600780c */ /* 0x000fe20003f64270 */
[----:B------:R-:W-:Y:S01]  /*2730*/  UIADD3 UR11, UR11, UR10, URZ ;  /* 0x0000000a0b0b7290 */ /* 0x000fe2000fffe03f */
[----:B------:R-:W-:-:S02]  /*2740*/  FSEL R48, R48, -INF , P4 ;  /* 0xff80000030307808 */ /* 0x000fc40002000000 */
[----:B------:R-:W-:Y:S02]  /*2750*/  CS2R R88, SRZ ;  /* 0x0000000000587805 */ /* 0x000fe4000001ff00 */
[----:B------:R-:W-:Y:S01]  /*2760*/  FMNMX.FTZ R11, R45, R20, !PT ;  /* 0x000000142d0b7209 */ /* 0x000fe20007810000 */
[----:B------:R-:W-:Y:S01]  /*2770*/  USHF.R.S32.HI UR6, URZ, 0x1f, UR11 ;  /* 0x0000001f3f067899 */ /* 0x000fe2000801140b */
[----:B------:R-:W-:Y:S01]  /*2780*/  ISETP.GT.AND P4, PT, R6, 0x38, PT ;  /* 0x000000380600780c */ /* 0x000fe20003f84270 */
[----:B------:R-:W-:Y:S01]  /*2790*/  MUFU.EX2 R143, R143 ;  /* 0x0000008f008f7308 */ /* 0x000fe20000000800 */
[----:B------:R-:W-:Y:S01]  /*27a0*/  FSEL R49, R49, -INF , P3 ;  /* 0xff80000031317808 */ /* 0x000fe20001800000 */
[----:B------:R-:W-:Y:S01]  /*27b0*/  ULEA.HI UR6, UR6, UR11, URZ, 0x7 ;  /* 0x0000000b06067291 */ /* 0x000fe2000f8f383f */
[----:B------:R-:W-:Y:S02]  /*27c0*/  FMNMX.FTZ R20, R48, R11, !PT ;  /* 0x0000000b30147209 */ /* 0x000fe40007810000 */
[----:B------:R-:W-:Y:S01]  /*27d0*/  ISETP.GT.AND P3, PT, R6, 0x39, PT ;  /* 0x000000390600780c */ /* 0x000fe20003f64270 */
[----:B------:R-:W-:Y:S01]  /*27e0*/  USHF.R.S32.HI UR6, URZ, 0x7, UR6 ;  /* 0x000000073f067899 */ /* 0x000fe20008011406 */
[----:B------:R-:W-:Y:S01]  /*27f0*/  FSEL R52, R52, -INF , P4 ;  /* 0xff80000034347808 */ /* 0x000fe20002000000 */
[----:B------:R-:W-:Y:S01]  /*2800*/  MUFU.EX2 R137, R137 ;  /* 0x0000008900897308 */ /* 0x000fe20000000800 */
[----:B------:R-:W-:Y:S01]  /*2810*/  FMNMX.FTZ R11, R49, R20, !PT ;  /* 0x00000014310b7209 */ /* 0x000fe20007810000 */
[----:B------:R-:W-:Y:S01]  /*2820*/  UISETP.LT.AND UP1, UPT, URZ, UR6, UPT ;  /* 0x000000063f00728c */ /* 0x000fe2000bf21270 */
[----:B------:R-:W-:-:S02]  /*2830*/  ISETP.GT.AND P4, PT, R6, 0x40, PT ;  /* 0x000000400600780c */ /* 0x000fc40003f84270 */
[----:B------:R-:W-:Y:S01]  /*2840*/  FSEL R53, R53, -INF , P3 ;  /* 0xff80000035357808 */ /* 0x000fe20001800000 */
[----:B------:R-:W-:Y:S01]  /*2850*/  USEL UR21, URZ, UR6, !UP1 ;  /* 0x000000063f157287 */ /* 0x000fe2000c800000 */
[----:B------:R-:W-:Y:S01]  /*2860*/  FMNMX.FTZ R26, R52, R11, !PT ;  /* 0x0000000b341a7209 */ /* 0x000fe20007810000 */
[----:B------:R-:W-:Y:S01]  /*2870*/  MUFU.EX2 R20, R43 ;  /* 0x0000002b00147308 */ /* 0x000fe20000000800 */
[----:B------:R-:W-:Y:S01]  /*2880*/  ISETP.GT.AND P3, PT, R6, 0x41, PT ;  /* 0x000000410600780c */ /* 0x000fe20003f64270 */
[----:B------:R-:W-:Y:S01]  /*2890*/  UISETP.GE.AND UP1, UPT, UR25, UR21, UPT ;  /* 0x000000151900728c */ /* 0x000fe2000bf26270 */
[----:B------:R-:W-:Y:S02]  /*28a0*/  FSEL R56, R56, -INF , P4 ;  /* 0xff80000038387808 */ /* 0x000fe40002000000 */
[----:B------:R-:W-:Y:S02]  /*28b0*/  FMNMX.FTZ R9, R53, R26, !PT ;  /* 0x0000001a35097209 */ /* 0x000fe40007810000 */
[----:B------:R-:W-:Y:S01]  /*28c0*/  ISETP.GT.AND P4, PT, R6, 0x48, PT ;  /* 0x000000480600780c */ /* 0x000fe20003f84270 */
[----:B------:R-:W-:Y:S01]  /*28d0*/  MUFU.EX2 R139, R139 ;  /* 0x0000008b008b7308 */ /* 0x000fe20000000800 */
[----:B------:R-:W-:-:S02]  /*28e0*/  FSEL R57, R57, -INF , P3 ;  /* 0xff80000039397808 */ /* 0x000fc40001800000 */
[----:B------:R-:W-:Y:S02]  /*28f0*/  FMNMX.FTZ R26, R56, R9, !PT ;  /* 0x00000009381a7209 */ /* 0x000fe40007810000 */
[----:B------:R-:W-:Y:S02]  /*2900*/  ISETP.GT.AND P3, PT, R6, 0x49, PT ;  /* 0x000000490600780c */ /* 0x000fe40003f64270 */
[----:B------:R-:W-:Y:S01]  /*2910*/  FSEL R60, R60, -INF , P4 ;  /* 0xff8000003c3c7808 */ /* 0x000fe20002000000 */
[----:B------:R-:W-:Y:S01]  /*2920*/  MUFU.EX2 R133, R133 ;  /* 0x0000008500857308 */ /* 0x000fe20000000800 */
[----:B------:R-:W-:Y:S02]  /*2930*/  FMNMX.FTZ R9, R57, R26, !PT ;  /* 0x0000001a39097209 */ /* 0x000fe40007810000 */
[----:B------:R-:W-:Y:S02]  /*2940*/  ISETP.GT.AND P4, PT, R6, 0x50, PT ;  /* 0x000000500600780c */ /* 0x000fe40003f84270 */
[----:B------:R-:W-:-:S02]  /*2950*/  FSEL R61, R61, -INF , P3 ;  /* 0xff8000003d3d7808 */ /* 0x000fc40001800000 */
[----:B------:R-:W-:Y:S01]  /*2960*/  FMNMX.FTZ R30, R60, R9, !PT ;  /* 0x000000093c1e7209 */ /* 0x000fe20007810000 */
[----:B------:R-:W-:Y:S01]  /*2970*/  MUFU.EX2 R26, R47 ;  /* 0x0000002f001a7308 */ /* 0x000fe20000000800 */
[----:B------:R-:W-:Y:S02]  /*2980*/  ISETP.GT.AND P3, PT, R6, 0x51, PT ;  /* 0x000000510600780c */ /* 0x000fe40003f64270 */
        /* <DEDUP_REMOVED lines=40> */
[----:B------:R-:W-:Y:S02]  /*2c10*/  FSEL R85, R85, -INF , P3 ;  /* 0xff80000055557808 */ /* 0x000fe40001800000 */
[----:B------:R-:W-:-:S03]  /*2c20*/  FMNMX.FTZ R6, R84, R3, !PT ;  /* 0x0000000354067209 */ /* 0x000fc60007810000 */
[----:B------:R-:W-:Y:S01]  /*2c30*/  MUFU.EX2 R38, R59 ;  /* 0x0000003b00267308 */ /* 0x000fe20000000800 */
[----:B------:R-:W-:-:S05]  /*2c40*/  FMNMX.FTZ R6, R85, R6, !PT ;  /* 0x0000000655067209 */ /* 0x000fca0007810000 */
[----:B------:R-:W1:Y:S02]  /*2c50*/  SHFL.BFLY PT, R3, R6, 0x2, 0x1f ;  /* 0x0c401f0006037f89 */ /* 0x000e6400000e0000 */
        /* <DEDUP_REMOVED lines=11> */
[----:B------:R-:W-:Y:S02]  /*2d10*/  FMUL.FTZ R21, R6, UR23 ;  /* 0x0000001706157c20 */ /* 0x000fe40008410000 */
[----:B------:R-:W-:Y:S03]  /*2d20*/  MUFU.EX2 R12, R12 ;  /* 0x0000000c000c7308 */ /* 0x000fe60000000800 */
[----:B------:R-:W-:Y:S02]  /*2d30*/  FSEL R21, R21, RZ, P3 ;  /* 0x000000ff15157208 */ /* 0x000fe40001800000 */
[----:B------:R-:W-:-:S03]  /*2d40*/  PLOP3.LUT P3, PT, PT, PT, UP1, 0x80, 0x0 ;  /* 0x000000000000781c */ /* 0x000fc60003f6f018 */
[--C-:B------:R-:W-:Y:S01]  /*2d50*/  FFMA.FTZ R148, R24, UR23, -R21.reuse ;  /* 0x0000001718947c23 */ /* 0x100fe20008010815 */
[----:B------:R-:W-:Y:S01]  /*2d60*/  FADD.FTZ R24, R149, R4 ;  /* 0x0000000495187221 */ /* 0x000fe20000010000 */
[--C-:B------:R-:W-:Y:S01]  /*2d70*/  FFMA.FTZ R3, R25, UR23, -R21.reuse ;  /* 0x0000001719037c23 */ /* 0x100fe20008010815 */
[--C-:B------:R-:W-:Y:S01]  /*2d80*/  FFMA.FTZ R150, R28, UR23, -R21.reuse ;  /* 0x000000171c967c23 */ /* 0x100fe20008010815 */
[--C-:B------:R-:W-:Y:S01]  /*2d90*/  FFMA.FTZ R5, R29, UR23, -R21.reuse ;  /* 0x000000171d057c23 */ /* 0x100fe20008010815 */
[----:B--2---:R-:W-:Y:S01]  /*2da0*/  FADD.FTZ R27, R151, R24 ;  /* 0x00000018971b7221 */ /* 0x004fe20000010000 */
[----:B------:R-:W-:Y:S01]  /*2db0*/  MUFU.EX2 R148, R148 ;  /* 0x0000009400947308 */ /* 0x000fe20000000800 */
[--C-:B------:R-:W-:Y:S01]  /*2dc0*/  FFMA.FTZ R144, R32, UR23, -R21.reuse ;  /* 0x0000001720907c23 */ /* 0x100fe20008010815 */
[----:B------:R-:W-:Y:S01]  /*2dd0*/  FFMA.FTZ R7, R33, UR23, -R21 ;  /* 0x0000001721077c23 */ /* 0x000fe20008010815 */
[----:B---3--:R-:W-:Y:S01]  /*2de0*/  FADD.FTZ R24, R8, R27 ;  /* 0x0000001b08187221 */ /* 0x008fe20000010000 */
[--C-:B------:R-:W-:Y:S01]  /*2df0*/  FFMA.FTZ R146, R36, UR23, -R21.reuse ;  /* 0x0000001724927c23 */ /* 0x100fe20008010815 */
[--C-:B------:R-:W-:Y:S01]  /*2e00*/  FFMA.FTZ R9, R37, UR23, -R21.reuse ;  /* 0x0000001725097c23 */ /* 0x100fe20008010815 */
[--C-:B------:R-:W-:Y:S01]  /*2e10*/  FFMA.FTZ R140, R40, UR23, -R21.reuse ;  /* 0x00000017288c7c23 */ /* 0x100fe20008010815 */
[----:B----4-:R-:W-:Y:S01]  /*2e20*/  FADD.FTZ R27, R145, R24 ;  /* 0x00000018911b7221 */ /* 0x010fe20000010000 */
[----:B------:R-:W1:Y:S01]  /*2e30*/  MUFU.EX2 R3, R3 ;  /* 0x0000000300037308 */ /* 0x000e620000000800 */
[--C-:B------:R-:W-:Y:S01]  /*2e40*/  FFMA.FTZ R11, R41, UR23, -R21.reuse ;  /* 0x00000017290b7c23 */ /* 0x100fe20008010815 */
[----:B------:R-:W-:Y:S01]  /*2e50*/  FFMA.FTZ R142, R44, UR23, -R21 ;  /* 0x000000172c8e7c23 */ /* 0x000fe20008010815 */
[----:B-----5:R-:W-:Y:S01]  /*2e60*/  FADD.FTZ R24, R10, R27 ;  /* 0x0000001b0a187221 */ /* 0x020fe20000010000 */
[--C-:B------:R-:W-:Y:S01]  /*2e70*/  FFMA.FTZ R13, R45, UR23, -R21.reuse ;  /* 0x000000172d0d7c23 */ /* 0x100fe20008010815 */
[--C-:B------:R-:W-:Y:S01]  /*2e80*/  FFMA.FTZ R136, R48, UR23, -R21.reuse ;  /* 0x0000001730887c23 */ /* 0x100fe20008010815 */
[--C-:B------:R-:W-:Y:S01]  /*2e90*/  FFMA.FTZ R15, R49, UR23, -R21.reuse ;  /* 0x00000017310f7c23 */ /* 0x100fe20008010815 */
[----:B0-----:R-:W-:Y:S01]  /*2ea0*/  FADD.FTZ R29, R147, R24 ;  /* 0x00000018931d7221 */ /* 0x001fe20000010000 */
[----:B------:R-:W0:Y:S01]  /*2eb0*/  MUFU.EX2 R150, R150 ;  /* 0x0000009600967308 */ /* 0x000e220000000800 */
[--C-:B------:R-:W-:Y:S01]  /*2ec0*/  FFMA.FTZ R138, R52, UR23, -R21.reuse ;  /* 0x00000017348a7c23 */ /* 0x100fe20008010815 */
[----:B------:R-:W-:Y:S01]  /*2ed0*/  FFMA.FTZ R25, R53, UR23, -R21 ;  /* 0x0000001735197c23 */ /* 0x000fe20008010815 */
[----:B------:R-:W-:Y:S01]  /*2ee0*/  FADD.FTZ R24, R14, R29 ;  /* 0x0000001d0e187221 */ /* 0x000fe20000010000 */
[--C-:B------:R-:W-:Y:S01]  /*2ef0*/  FFMA.FTZ R132, R56, UR23, -R21.reuse ;  /* 0x0000001738847c23 */ /* 0x100fe20008010815 */
[--C-:B------:R-:W-:Y:S01]  /*2f00*/  FFMA.FTZ R27, R57, UR23, -R21.reuse ;  /* 0x00000017391b7c23 */ /* 0x100fe20008010815 */
[----:B------:R-:W-:Y:S01]  /*2f10*/  FFMA.FTZ R134, R60, UR23, -R21 ;  /* 0x000000173c867c23 */ /* 0x000fe20008010815 */
[----:B------:R-:W-:Y:S01]  /*2f20*/  FADD.FTZ R29, R141, R24 ;  /* 0x000000188d1d7221 */ /* 0x000fe20000010000 */
[----:B------:R-:W2:Y:S01]  /*2f30*/  MUFU.EX2 R5, R5 ;  /* 0x0000000500057308 */ /* 0x000ea20000000800 */
[----:B-1----:R-:W-:Y:S01]  /*2f40*/  FADD.FTZ R31, R148, R3 ;  /* 0x00000003941f7221 */ /* 0x002fe20000010000 */
[----:B------:R-:W-:Y:S01]  /*2f50*/  FFMA.FTZ R128, R64, UR23, -R21 ;  /* 0x0000001740807c23 */ /* 0x000fe20008010815 */
[----:B------:R-:W-:Y:S01]  /*2f60*/  FADD.FTZ R28, R20, R29 ;  /* 0x0000001d141c7221 */ /* 0x000fe20000010000 */
[--C-:B------:R-:W-:Y:S01]  /*2f70*/  FFMA.FTZ R29, R61, UR23, -R21.reuse ;  /* 0x000000173d1d7c23 */ /* 0x100fe20008010815 */
[----:B------:R-:W-:Y:S01]  /*2f80*/  FFMA.FTZ R130, R68, UR23, -R21 ;  /* 0x0000001744827c23 */ /* 0x000fe20008010815 */
[----:B------:R-:W-:Y:S01]  /*2f90*/  F2FP.BF16.F32.PACK_AB R149, R4, R149 ;  /* 0x000000950495723e */ /* 0x000fe200000010ff */
[----:B------:R-:W-:Y:S01]  /*2fa0*/  FADD.FTZ R33, R143, R28 ;  /* 0x0000001c8f217221 */ /* 0x000fe20000010000 */
[----:B------:R-:W1:Y:S01]  /*2fb0*/  MUFU.EX2 R144, R144 ;  /* 0x0000009000907308 */ /* 0x000e620000000800 */
[----:B0-----:R-:W-:Y:S01]  /*2fc0*/  FADD.FTZ R24, R150, R31 ;  /* 0x0000001f96187221 */ /* 0x001fe20000010000 */
[----:B------:R-:W-:Y:S01]  /*2fd0*/  FFMA.FTZ R69, R69, UR23, -R21 ;  /* 0x0000001745457c23 */ /* 0x000fe20008010815 */
[----:B------:R-:W-:Y:S01]  /*2fe0*/  FADD.FTZ R28, R26, R33 ;  /* 0x000000211a1c7221 */ /* 0x000fe20000010000 */
[--C-:B------:R-:W-:Y:S01]  /*2ff0*/  FFMA.FTZ R72, R72, UR23, -R21.reuse ;  /* 0x0000001748487c23 */ /* 0x100fe20008010815 */
[--C-:B------:R-:W-:Y:S01]  /*3000*/  FFMA.FTZ R73, R73, UR23, -R21.reuse ;  /* 0x0000001749497c23 */ /* 0x100fe20008010815 */
[--C-:B------:R-:W-:Y:S01]  /*3010*/  FFMA.FTZ R76, R76, UR23, -R21.reuse ;  /* 0x000000174c4c7c23 */ /* 0x100fe20008010815 */
[--C-:B------:R-:W-:Y:S01]  /*3020*/  FFMA.FTZ R77, R77, UR23, -R21.reuse ;  /* 0x000000174d4d7c23 */ /* 0x100fe20008010815 */
[----:B------:R-:W0:Y:S01]  /*3030*/  MUFU.EX2 R7, R7 ;  /* 0x0000000700077308 */ /* 0x000e220000000800 */
[----:B--2---:R-:W-:Y:S01]  /*3040*/  FADD.FTZ R31, R5, R24 ;  /* 0x00000018051f7221 */ /* 0x004fe20000010000 */
[--C-:B------:R-:W-:Y:S01]  /*3050*/  FFMA.FTZ R80, R80, UR23, -R21.reuse ;  /* 0x0000001750507c23 */ /* 0x100fe20008010815 */
[--C-:B------:R-:W-:Y:S01]  /*3060*/  FFMA.FTZ R81, R81, UR23, -R21.reuse ;  /* 0x0000001751517c23 */ /* 0x100fe20008010815 */
[----:B------:R-:W-:Y:S01]  /*3070*/  FFMA.FTZ R84, R84, UR23, -R21 ;  /* 0x0000001754547c23 */ /* 0x000fe20008010815 */
[----:B------:R-:W-:-:S02]  /*3080*/  F2FP.BF16.F32.PACK_AB R148, R3, R148 ;  /* 0x000000940394723e */ /* 0x000fc400000010ff */
[----:B------:R-:W-:Y:S01]  /*3090*/  F2FP.BF16.F32.PACK_AB R151, R8, R151 ;  /* 0x000000970897723e */ /* 0x000fe200000010ff */
[----:B------:R-:W2:Y:S01]  /*30a0*/  MUFU.EX2 R146, R146 ;  /* 0x0000009200927308 */ /* 0x000ea20000000800 */
[----:B-1----:R-:W-:Y:S01]  /*30b0*/  FADD.FTZ R24, R144, R31 ;  /* 0x0000001f90187221 */ /* 0x002fe20000010000 */
[----:B------:R-:W-:Y:S01]  /*30c0*/  FADD.FTZ R31, R137, R28 ;  /* 0x0000001c891f7221 */ /* 0x000fe20000010000 */
[----:B------:R-:W-:Y:S02]  /*30d0*/  F2FP.BF16.F32.PACK_AB R145, R10, R145 ;  /* 0x000000910a91723e */ /* 0x000fe400000010ff */
[----:B------:R-:W-:Y:S01]  /*30e0*/  F2FP.BF16.F32.PACK_AB R147, R14, R147 ;  /* 0x000000930e93723e */ /* 0x000fe200000010ff */
[----:B------:R-:W-:Y:S01]  /*30f0*/  FADD.FTZ R28, R30, R31 ;  /* 0x0000001f1e1c7221 */ /* 0x000fe20000010000 */
[--C-:B------:R-:W-:Y:S01]  /*3100*/  FFMA.FTZ R31, R65, UR23, -R21.reuse ;  /* 0x00000017411f7c23 */ /* 0x100fe20008010815 */
[----:B------:R-:W1:Y:S01]  /*3110*/  MUFU.EX2 R9, R9 ;  /* 0x0000000900097308 */ /* 0x000e620000000800 */
[----:B0-----:R-:W-:Y:S01]  /*3120*/  FADD.FTZ R33, R7, R24 ;  /* 0x0000001807217221 */ /* 0x001fe20000010000 */
[----:B------:R-:W-:Y:S01]  /*3130*/  FADD.FTZ R35, R139, R28 ;  /* 0x0000001c8b237221 */ /* 0x000fe20000010000 */
[----:B------:R-:W-:Y:S01]  /*3140*/  FFMA.FTZ R21, R85, UR23, -R21 ;  /* 0x0000001755157c23 */ /* 0x000fe20008010815 */
[----:B------:R-:W-:-:S02]  /*3150*/  F2FP.BF16.F32.PACK_AB R141, R20, R141 ;  /* 0x0000008d148d723e */ /* 0x000fc400000010ff */
[----:B------:R-:W-:Y:S02]  /*3160*/  F2FP.BF16.F32.PACK_AB R143, R26, R143 ;  /* 0x0000008f1a8f723e */ /* 0x000fe400000010ff */
[----:B------:R-:W0:Y:S01]  /*3170*/  MUFU.EX2 R140, R140 ;  /* 0x0000008c008c7308 */ /* 0x000e220000000800 */
[----:B--2---:R-:W-:Y:S01]  /*3180*/  FADD.FTZ R24, R146, R33 ;  /* 0x0000002192187221 */ /* 0x004fe20000010000 */
[----:B------:R-:W-:Y:S02]  /*3190*/  F2FP.BF16.F32.PACK_AB R137, R30, R137 ;  /* 0x000000891e89723e */ /* 0x000fe400000010ff */
[C---:B------:R-:W-:Y:S02]  /*31a0*/  F2FP.BF16.F32.PACK_AB R139, R34.reuse, R139 ;  /* 0x0000008b228b723e */ /* 0x040fe400000010ff */
[----:B------:R-:W-:Y:S02]  /*31b0*/  F2FP.BF16.F32.PACK_AB R150, R5, R150 ;  /* 0x000000960596723e */ /* 0x000fe400000010ff */
[----:B------:R-:W2:Y:S01]  /*31c0*/  MUFU.EX2 R11, R11 ;  /* 0x0000000b000b7308 */ /* 0x000ea20000000800 */
[----:B-1----:R-:W-:Y:S01]  /*31d0*/  FADD.FTZ R33, R9, R24 ;  /* 0x0000001809217221 */ /* 0x002fe20000010000 */
[----:B------:R-:W-:Y:S01]  /*31e0*/  FADD.FTZ R24, R34, R35 ;  /* 0x0000002322187221 */ /* 0x000fe20000010000 */
[----:B------:R-:W-:-:S02]  /*31f0*/  F2FP.BF16.F32.PACK_AB R144, R7, R144 ;  /* 0x000000900790723e */ /* 0x000fc400000010ff */
[----:B------:R-:W-:Y:S01]  /*3200*/  F2FP.BF16.F32.PACK_AB R146, R9, R146 ;  /* 0x000000920992723e */ /* 0x000fe200000010ff */
[----:B------:R-:W-:Y:S01]  /*3210*/  FADD.FTZ R35, R133, R24 ;  /* 0x0000001885237221 */ /* 0x000fe20000010000 */
[----:B------:R-:W-:Y:S01]  /*3220*/  F2FP.BF16.F32.PACK_AB R133, R38, R133 ;  /* 0x000000852685723e */ /* 0x000fe200000010ff */
[----:B------:R-:W1:Y:S01]  /*3230*/  MUFU.EX2 R142, R142 ;  /* 0x0000008e008e7308 */ /* 0x000e620000000800 */
[----:B0-----:R-:W-:Y:S01]  /*3240*/  FADD.FTZ R2, R140, R33 ;  /* 0x000000218c027221 */ /* 0x001fe20000010000 */
[----:B------:R-:W-:-:S04]  /*3250*/  FADD.FTZ R24, R38, R35 ;  /* 0x0000002326187221 */ /* 0x000fc80000010000 */
[----:B------:R-:W-:Y:S01]  /*3260*/  FADD.FTZ R35, R135, R24 ;  /* 0x0000001887237221 */ /* 0x000fe20000010000 */
[C---:B------:R-:W-:Y:S01]  /*3270*/  F2FP.BF16.F32.PACK_AB R135, R42.reuse, R135 ;  /* 0x000000872a87723e */ /* 0x040fe200000010ff */
[----:B------:R-:W0:Y:S01]  /*3280*/  MUFU.EX2 R13, R13 ;  /* 0x0000000d000d7308 */ /* 0x000e220000000800 */
[C---:B--2---:R-:W-:Y:S01]  /*3290*/  FADD.FTZ R33, R11.reuse, R2 ;  /* 0x000000020b217221 */ /* 0x044fe20000010000 */
[----:B------:R-:W-:Y:S01]  /*32a0*/  FADD.FTZ R24, R42, R35 ;  /* 0x000000232a187221 */ /* 0x000fe20000010000 */
[----:B------:R-:W-:-:S03]  /*32b0*/  F2FP.BF16.F32.PACK_AB R140, R11, R140 ;  /* 0x0000008c0b8c723e */ /* 0x000fc600000010ff */
[----:B------:R-:W-:Y:S01]  /*32c0*/  FADD.FTZ R35, R129, R24 ;  /* 0x0000001881237221 */ /* 0x000fe20000010000 */
[----:B------:R-:W-:Y:S01]  /*32d0*/  F2FP.BF16.F32.PACK_AB R129, R46, R129 ;  /* 0x000000812e81723e */ /* 0x000fe200000010ff */
[----:B------:R-:W2:Y:S01]  /*32e0*/  MUFU.EX2 R136, R136 ;  /* 0x0000008800887308 */ /* 0x000ea20000000800 */
[----:B-1----:R-:W-:Y:S01]  /*32f0*/  FADD.FTZ R2, R142, R33 ;  /* 0x000000218e027221 */ /* 0x002fe20000010000 */
[----:B------:R-:W-:-:S04]  /*3300*/  FADD.FTZ R24, R46, R35 ;  /* 0x000000232e187221 */ /* 0x000fc80000010000 */
[----:B------:R-:W-:Y:S01]  /*3310*/  FADD.FTZ R35, R131, R24 ;  /* 0x0000001883237221 */ /* 0x000fe20000010000 */
[C---:B------:R-:W-:Y:S01]  /*3320*/  F2FP.BF16.F32.PACK_AB R131, R50.reuse, R131 ;  /* 0x000000833283723e */ /* 0x040fe200000010ff */
[----:B------:R-:W1:Y:S01]  /*3330*/  MUFU.EX2 R15, R15 ;  /* 0x0000000f000f7308 */ /* 0x000e620000000800 */
[C---:B0-----:R-:W-:Y:S01]  /*3340*/  FADD.FTZ R33, R13.reuse, R2 ;  /* 0x000000020d217221 */ /* 0x041fe20000010000 */
[----:B------:R-:W-:Y:S01]  /*3350*/  FADD.FTZ R4, R50, R35 ;  /* 0x0000002332047221 */ /* 0x000fe20000010000 */
[----:B------:R-:W-:-:S03]  /*3360*/  F2FP.BF16.F32.PACK_AB R142, R13, R142 ;  /* 0x0000008e0d8e723e */ /* 0x000fc600000010ff */
[----:B------:R-:W-:Y:S01]  /*3370*/  FADD.FTZ R35, R125, R4 ;  /* 0x000000047d237221 */ /* 0x000fe20000010000 */
[----:B------:R-:W-:Y:S01]  /*3380*/  F2FP.BF16.F32.PACK_AB R125, R54, R125 ;  /* 0x0000007d367d723e */ /* 0x000fe200000010ff */
[----:B------:R-:W0:Y:S01]  /*3390*/  MUFU.EX2 R138, R138 ;  /* 0x0000008a008a7308 */ /* 0x000e220000000800 */
[----:B--2---:R-:W-:Y:S01]  /*33a0*/  FADD.FTZ R2, R136, R33 ;  /* 0x0000002188027221 */ /* 0x004fe20000010000 */
[----:B------:R-:W-:-:S04]  /*33b0*/  FADD.FTZ R4, R54, R35 ;  /* 0x0000002336047221 */ /* 0x000fc80000010000 */
[----:B------:R-:W-:Y:S01]  /*33c0*/  FADD.FTZ R35, R127, R4 ;  /* 0x000000047f237221 */ /* 0x000fe20000010000 */
[C---:B------:R-:W-:Y:S01]  /*33d0*/  F2FP.BF16.F32.PACK_AB R127, R58.reuse, R127 ;  /* 0x0000007f3a7f723e */ /* 0x040fe200000010ff */
        /* <DEDUP_REMOVED lines=8> */
[----:B------:R-:W-:-:S04]  /*3460*/  FADD.FTZ R4, R62, R35 ;  /* 0x000000233e047221 */ /* 0x000fc80000010000 */
[----:B------:R-:W-:Y:S01]  /*3470*/  FADD.FTZ R35, R123, R4 ;  /* 0x000000047b237221 */ /* 0x000fe20000010000 */
[----:B------:R-:W-:Y:S01]  /*3480*/  F2FP.BF16.F32.PACK_AB R123, R12, R123 ;  /* 0x0000007b0c7b723e */ /* 0x000fe200000010ff */
        /* <DEDUP_REMOVED lines=22> */
[----:B------:R-:W-:Y:S01]  /*35f0*/  FADD.FTZ R2, R12, R35 ;  /* 0x000000230c027221 */ /* 0x000fe20000010000 */
[----:B------:R-:W-:-:S05]  /*3600*/  F2FP.BF16.F32.PACK_AB R130, R69, R130 ;  /* 0x000000824582723e */ /* 0x000fca00000010ff */
        /* <DEDUP_REMOVED lines=14> */
[----:B------:R-:W-:-:S03]  /*36f0*/  F2FP.BF16.F32.PACK_AB R120, R81, R80 ;  /* 0x000000505178723e */ /* 0x000fc600000010ff */
[----:B--2---:R-:W-:-:S04]  /*3700*/  FADD.FTZ R4, R84, R3 ;  /* 0x0000000354047221 */ /* 0x004fc80000010000 */
[C---:B-1----:R-:W-:Y:S01]  /*3710*/  FADD.FTZ R3, R21.reuse, R4 ;  /* 0x0000000415037221 */ /* 0x042fe20000010000 */
[----:B------:R-:W-:Y:S01]  /*3720*/  F2FP.BF16.F32.PACK_AB R122, R21, R84 ;  /* 0x00000054157a723e */ /* 0x000fe200000010ff */
[----:B------:R-:W-:Y:S06]  /*3730*/  @!P3 BRA `(.L_x_1816) ;  /* 0x00000024008cb947 */ /* 0x000fec0003800000 */
[----:B------:R-:W-:Y:S01]  /*3740*/  IMAD.MOV.U32 R5, RZ, RZ, R0 ;  /* 0x000000ffff057224 */ /* 0x000fe200078e0000 */
[----:B------:R-:W-:Y:S01]  /*3750*/  UMOV UR26, UR37 ;  /* 0x00000025001a7c82 */ /* 0x000fe20008000000 */
[----:B------:R-:W-:Y:S01]  /*3760*/  IMAD.MOV.U32 R4, RZ, RZ, R6 ;  /* 0x000000ffff047224 */ /* 0x000fe200078e0006 */
[----:B------:R-:W-:Y:S01]  /*3770*/  UMOV UR22, UR39 ;  /* 0x0000002700167c82 */ /* 0x000fe20008000000 */
[----:B------:R-:W-:Y:S01]  /*3780*/  IMAD.MOV.U32 R119, RZ, RZ, RZ ;  /* 0x000000ffff777224 */ /* 0x000fe200078e00ff */
[----:B------:R-:W-:Y:S01]  /*3790*/  ULDC UR24, c[0x0][0x288] ;  /* 0x0000a20000187ab9 */ /* 0x000fe20000000800 */
[----:B------:R-:W-:-:S05]  /*37a0*/  ULDC UR23, c[0x0][0x988] ;  /* 0x0002620000177ab9 */ /* 0x000fca0000000800 */
.L_x_1825:
        /* <DEDUP_REMOVED lines=9> */
.L_x_1818:
[----:B------:R-:W-:Y:S01]  /*3840*/  ULEA UR6, UR39, UR45, 0x3 ;  /* 0x0000002d27067291 */ /* 0x000fe2000f8e183f */
[----:B------:R-:W-:-:S05]  /*3850*/  IMAD.U32 R0, RZ, RZ, UR37 ;  /* 0x00000025ff007e24 */ /* 0x000fca000f8e00ff */
[----:B------:R-:W-:-:S04]  /*3860*/  SHF.L.U32 R0, R0, 0x1f, RZ ;  /* 0x0000001f00007819 */ /* 0x000fc800000006ff */
[----:B------:R0:W1:Y:S01]  /*3870*/  SYNCS.PHASECHK.TRANS64.TRYWAIT P3, [UR6+0x16830], R0 ;  /* 0x01683000ff0075a7 */ /* 0x0000620008060146 */
[----:B------:R-:W-:Y:S05]  /*3880*/  @!P0 BRA `(.L_x_1819) ;  /* 0x0000000000048947 */ /* 0x000fea0003800000 */
[----:B------:R-:W-:Y:S01]  /*3890*/  BPT.TRAP 0x1 ;  /* 0x000000040000795c */ /* 0x000fe20000300000 */
.L_x_1819:
[----:B-1----:R-:W-:Y:S05]  /*38a0*/  @P3 BRA `(.L_x_1817) ;  /* 0x0000000000083947 */ /* 0x002fea0003800000 */
[----:B------:R-:W1:Y:S02]  /*38b0*/  SYNCS.PHASECHK.TRANS64.TRYWAIT P3, [UR6+0x16830], R0 ;  /* 0x01683000ff0075a7 */ /* 0x000e640008060146 */
[----:B-1----:R-:W-:Y:S05]  /*38c0*/  @!P3 BRA `(.L_x_1820) ;  /* 0x0000009800f4b947 */ /* 0x002fea0003800000 */
.L_x_1817:
        /* <DEDUP_REMOVED lines=25> */
.L_x_1822:
[----:B------:R-:W-:Y:S01]  /*3a60*/  ULEA UR6, UR22, UR45, 0x3 ;  /* 0x0000002d16067291 */ /* 0x000fe2000f8e183f */
[----:B------:R-:W-:-:S05]  /*3a70*/  IMAD.U32 R0, RZ, RZ, UR26 ;  /* 0x0000001aff007e24 */ /* 0x000fca000f8e00ff */
[----:B------:R-:W-:-:S04]  /*3a80*/  SHF.L.U32 R0, R0, 0x1f, RZ ;  /* 0x0000001f00007819 */ /* 0x000fc800000006ff */
[----:B------:R0:W1:Y:S01]  /*3a90*/  SYNCS.PHASECHK.TRANS64.TRYWAIT P3, [UR6+0x16850], R0 ;  /* 0x01685000ff0075a7 */ /* 0x0000620008060146 */
[----:B------:R-:W-:Y:S05]  /*3aa0*/  @!P0 BRA `(.L_x_1823) ;  /* 0x0000000000048947 */ /* 0x000fea0003800000 */
[----:B------:R-:W-:Y:S01]  /*3ab0*/  BPT.TRAP 0x1 ;  /* 0x000000040000795c */ /* 0x000fe20000300000 */
.L_x_1823:
[----:B-1----:R-:W-:Y:S05]  /*3ac0*/  @P3 BRA `(.L_x_1821) ;  /* 0x0000000000083947 */ /* 0x002fea0003800000 */
[----:B------:R-:W1:Y:S02]  /*3ad0*/  SYNCS.PHASECHK.TRANS64.TRYWAIT P3, [UR6+0x16850], R0 ;  /* 0x01685000ff0075a7 */ /* 0x000e640008060146 */
[----:B-1----:R-:W-:Y:S05]  /*3ae0*/  @!P3 BRA `(.L_x_1824) ;  /* 0x000000980084b947 */ /* 0x002fea0003800000 */
.L_x_1821:
[----:B------:R-:W-:Y:S01]  /*3af0*/  UIADD3 UR6, UR45, 0x400, URZ ;  /* 0x000004002d067890 */ /* 0x000fe2000fffe03f */
[----:B------:R-:W-:Y:S01]  /*3b00*/  WARPGROUP.ARRIVE ;  /* 0x00000000000079c5 */ /* 0x000fe20000000000 */
[----:B------:R-:W-:Y:S01]  /*3b10*/  UMOV UR7, 0x40000040 ;  /* 0x4000004000077882 */ /* 0x000fe20000000000 */
[----:B-1----:R-:W-:Y:S01]  /*3b20*/  VIADD R7, R17, UR41 ;  /* 0x0000002911077c36 */ /* 0x002fe20008000000 */
[----:B------:R-:W-:Y:S01]  /*3b30*/  USHF.R.U32.HI UR6, URZ, 0x4, UR6 ;  /* 0x000000043f067899 */ /* 0x000fe20008011606 */
[----:B------:R-:W1:Y:S01]  /*3b40*/  LDC R11, c[0x0][0x2f0] ;  /* 0x0000bc00ff0b7b82 */ /* 0x000e620000000800 */
[----:B------:R-:W-:Y:S02]  /*3b50*/  UISETP.GT.AND UP1, UPT, UR25, UR21, UPT ;  /* 0x000000151900728c */ /* 0x000fe4000bf24270 */
[----:B------:R-:W-:Y:S01]  /*3b60*/  ULOP3.LUT UR6, UR6, 0x3fff, URZ, 0xc0, !UPT ;  /* 0x00003fff06067892 */ /* 0x000fe2000f8ec03f */
[----:B------:R-:W-:-:S03]  /*3b70*/  UMOV UR26, UR37 ;  /* 0x00000025001a7c82 */ /* 0x000fc60008000000 */
[----:B------:R-:W-:-:S07]  /*3b80*/  ULEA UR10, UR22, UR6, 0xa ;  /* 0x00000006160a7291 */ /* 0x000fce000f8e503f */
[----:B------:R-:W-:Y:S02]  /*3b90*/  UMOV UR6, UR10 ;  /* 0x0000000a00067c82 */ /* 0x000fe40008000000 */
[----:B------:R-:W-:Y:S01]  /*3ba0*/  HGMMA.64x64x16.F32.BF16 R88, R148, gdesc[UR4].tnspB, R88, gsb0 ;  /* 0x40e0000494587df0 */ /* 0x000fe20008001858 */
[----:B------:R-:W-:Y:S01]  /*3bb0*/  @UP0 ULDC UR6, c[0x0][0x44c] ;  /* 0x0001130000060ab9 */ /* 0x000fe20000000800 */
[----:B------:R-:W-:Y:S01]  /*3bc0*/  UMOV UR7, 0x40000040 ;  /* 0x4000004000077882 */ /* 0x000fe20000000000 */
[----:B0-----:R-:W-:Y:S01]  /*3bd0*/  @P2 IMAD.HI.U32 R0, R7, UR6, RZ ;  /* 0x0000000607002c27 */ /* 0x001fe2000f8e00ff */
[----:B------:R-:W-:-:S04]  /*3be0*/  @UP0 ULDC UR6, c[0x0][0x450] ;  /* 0x0001140000060ab9 */ /* 0x000fc80000000800 */
[----:B------:R-:W-:Y:S01]  /*3bf0*/  @P2 SHF.R.U32.HI R7, RZ, UR6, R0 ;  /* 0x00000006ff072c19 */ /* 0x000fe20008011600 */
[----:B------:R-:W-:Y:S02]  /*3c00*/  UMOV UR6, 0xffffff80 ;  /* 0xffffff8000067882 */ /* 0x000fe40000000000 */
[----:B------:R-:W-:Y:S02]  /*3c10*/  UIMAD UR6, UR25, UR6, 0x1 ;  /* 0x00000001190674a4 */ /* 0x000fe4000f8e0206 */
[----:B------:R-:W0:Y:S01]  /*3c20*/  SHFL.IDX PT, R9, R7, 0x1, 0x1c1f ;  /* 0x003c1f0007097f89 */ /* 0x000e2200000e0000 */
[----:B------:R-:W-:-:S03]  /*3c30*/  UIADD3 UR25, UR25, -0x1, URZ ;  /* 0xffffffff19197890 */ /* 0x000fc6000fffe03f */
[----:B------:R-:W-:Y:S01]  /*3c40*/  IMAD.U32 R13, RZ, RZ, UR6 ;  /* 0x00000006ff0d7e24 */ /* 0x000fe2000f8e00ff */
[----:B------:R-:W-:Y:S01]  /*3c50*/  UIADD3 UR6, UR10, 0x80, URZ ;  /* 0x000000800a067890 */ /* 0x000fe2000fffe03f */
[----:B------:R-:W2:Y:S02]  /*3c60*/  SHFL.IDX PT, R7, R7, RZ, 0x1c1f ;  /* 0x001c1fff07077589 */ /* 0x000ea400000e0000 */
[----:B------:R-:W-:-:S04]  /*3c70*/  IMAD R6, R16, -0x2, R13 ;  /* 0xfffffffe10067824 */ /* 0x000fc800078e020d */
[----:B-1----:R-:W-:-:S05]  /*3c80*/  IMAD R6, R11, UR48, R6 ;  /* 0x000000300b067c24 */ /* 0x002fca000f8e0206 */
[----:B0-----:R-:W-:-:S04]  /*3c90*/  IADD3 R0, R9, -UR24, R6 ;  /* 0x8000001809007c10 */ /* 0x001fc8000fffe006 */
[C---:B------:R-:W-:Y:S02]  /*3ca0*/  ISETP.GT.AND P3, PT, R0.reuse, RZ, PT ;  /* 0x000000ff0000720c */ /* 0x040fe40003f64270 */
[----:B------:R-:W-:Y:S02]  /*3cb0*/  ISETP.GT.AND P4, PT, R0, 0x1, PT ;  /* 0x000000010000780c */ /* 0x000fe40003f84270 */
[----:B------:R-:W-:Y:S02]  /*3cc0*/  FSEL R26, R26, -INF , P3 ;  /* 0xff8000001a1a7808 */ /* 0x000fe40001800000 */
[----:B------:R-:W-:Y:S02]  /*3cd0*/  ISETP.GT.AND P3, PT, R0, 0x8, PT ;  /* 0x000000080000780c */ /* 0x000fe40003f64270 */
[----:B------:R-:W-:Y:S02]  /*3ce0*/  FSEL R27, R27, -INF , P4 ;  /* 0xff8000001b1b7808 */ /* 0x000fe40002000000 */
[----:B------:R-:W-:-:S02]  /*3cf0*/  FMNMX.FTZ R8, R26, R5, !PT ;  /* 0x000000051a087209 */ /* 0x000fc40007810000 */
[----:B------:R-:W-:Y:S02]  /*3d00*/  ISETP.GT.AND P4, PT, R0, 0x9, PT ;  /* 0x000000090000780c */ /* 0x000fe40003f84270 */
[----:B------:R-:W-:Y:S02]  /*3d10*/  FSEL R30, R30, -INF , P3 ;  /* 0xff8000001e1e7808 */ /* 0x000fe40001800000 */
[----:B------:R-:W-:Y:S02]  /*3d20*/  FMNMX.FTZ R9, R27, R8, !PT ;  /* 0x000000081b097209 */ /* 0x000fe40007810000 */
        /* <DEDUP_REMOVED lines=9> */
[----:B------:R-:W-:Y:S01]  /*3dc0*/  ISETP.GT.AND P4, PT, R0, 0x19, PT ;  /* 0x000000190000780c */ /* 0x000fe20003f84270 */
[----:B------:R-:W-:Y:S02]  /*3dd0*/  WARPGROUP.DEPBAR.LE gsb0, 0x0 ;  /* 0x00008000000079c5 */ /* 0x000fe40000010000 */
[----:B------:R-:W-:Y:S01]  /*3de0*/  WARPGROUP.ARRIVE ;  /* 0x00000000000079c5 */ /* 0x000fe20000000000 */
[----:B------:R-:W-:Y:S02]  /*3df0*/  FSEL R38, R38, -INF , P3 ;  /* 0xff80000026267808 */ /* 0x000fe40001800000 */
[----:B------:R-:W-:Y:S02]  /*3e00*/  FMNMX.FTZ R9, R35, R8, !PT ;  /* 0x0000000823097209 */ /* 0x000fe40007810000 */
[----:B------:R-:W-:Y:S01]  /*3e10*/  ISETP.GT.AND P3, PT, R0, 0x20, PT ;  /* 0x000000200000780c */ /* 0x000fe20003f64270 */
[----:B------:R-:W-:Y:S01]  /*3e20*/  HGMMA.64x64x16.F32.BF16 R88, R144, gdesc[UR4].tnspB, R88, gsb0 ;  /* 0x40e0000490587df0 */ /* 0x000fe20008001858 */
[----:B------:R-:W-:Y:S01]  /*3e30*/  UIADD3 UR6, UR10, 0x100, URZ ;  /* 0x000001000a067890 */ /* 0x000fe2000fffe03f */
[----:B------:R-:W-:Y:S01]  /*3e40*/  FSEL R39, R39, -INF , P4 ;  /* 0xff80000027277808 */ /* 0x000fe20002000000 */
[----:B------:R-:W-:Y:S01]  /*3e50*/  UMOV UR7, 0x40000040 ;  /* 0x4000004000077882 */ /* 0x000fe20000000000 */
        /* <DEDUP_REMOVED lines=36> */
[----:B------:R-:W-:Y:S01]  /*40a0*/  FMNMX.FTZ R8, R62, R9, !PT ;  /* 0x000000093e087209 */ /* 0x000fe20007810000 */
[----:B------:R-:W-:-:S02]  /*40b0*/  WARPGROUP.DEPBAR.LE gsb0, 0x0 ;  /* 0x00008000000079c5 */ /* 0x000fc40000010000 */
[----:B------:R-:W-:Y:S01]  /*40c0*/  WARPGROUP.ARRIVE ;  /* 0x00000000000079c5 */ /* 0x000fe20000000000 */
[----:B------:R-:W-:Y:S02]  /*40d0*/  ISETP.GT.AND P4, PT, R0, 0x51, PT ;  /* 0x000000510000780c */ /* 0x000fe40003f84270 */
[----:B------:R-:W-:Y:S02]  /*40e0*/  FSEL R66, R66, -INF , P3 ;  /* 0xff80000042427808 */ /* 0x000fe40001800000 */
[----:B------:R-:W-:Y:S01]  /*40f0*/  FMNMX.FTZ R9, R63, R8, !PT ;  /* 0x000000083f097209 */ /* 0x000fe20007810000 */
[----:B------:R-:W-:Y:S01]  /*4100*/  HGMMA.64x64x16.F32.BF16 R88, R140, gdesc[UR4].tnspB, R88, gsb0 ;  /* 0x40e000048c587df0 */ /* 0x000fe20008001858 */
[----:B------:R-:W-:Y:S01]  /*4110*/  UIADD3 UR6, UR10, 0x180, URZ ;  /* 0x000001800a067890 */ /* 0x000fe2000fffe03f */
[----:B------:R-:W-:Y:S01]  /*4120*/  ISETP.GT.AND P3, PT, R0, 0x58, PT ;  /* 0x000000580000780c */ /* 0x000fe20003f64270 */
[----:B------:R-:W-:Y:S01]  /*4130*/  UMOV UR7, 0x40000040 ;  /* 0x4000004000077882 */ /* 0x000fe20000000000 */
[----:B------:R-:W-:-:S02]  /*4140*/  FSEL R67, R67, -INF , P4 ;  /* 0xff80000043437808 */ /* 0x000fc40002000000 */
[----:B------:R-:W-:Y:S02]  /*4150*/  FMNMX.FTZ R8, R66, R9, !PT ;  /* 0x0000000942087209 */ /* 0x000fe40007810000 */
[----:B------:R-:W-:Y:S02]  /*4160*/  ISETP.GT.AND P4, PT, R0, 0x59, PT ;  /* 0x000000590000780c */ /* 0x000fe40003f84270 */
[----:B------:R-:W-:Y:S02]  /*4170*/  FSEL R70, R70, -INF , P3 ;  /* 0xff80000046467808 */ /* 0x000fe40001800000 */
[----:B------:R-:W-:Y:S02]  /*4180*/  FMNMX.FTZ R9, R67, R8, !PT ;  /* 0x0000000843097209 */ /* 0x000fe40007810000 */
[----:B------:R-:W-:Y:S02]  /*4190*/  ISETP.GT.AND P3, PT, R0, 0x60, PT ;  /* 0x000000600000780c */ /* 0x000fe40003f64270 */
        /* <DEDUP_REMOVED lines=23> */
[----:B------:R-:W-:Y:S02]  /*4310*/  FSEL R87, R87, -INF , P4 ;  /* 0xff80000057577808 */ /* 0x000fe40002000000 */
[----:B------:R-:W-:-:S02]  /*4320*/  FMNMX.FTZ R0, R86, R9, !PT ;  /* 0x0000000956007209 */ /* 0x000fc40007810000 */
[----:B--2---:R-:W-:Y:S02]  /*4330*/  IADD3 R6, R7, -UR24, R6 ;  /* 0x8000001807067c10 */ /* 0x004fe4000fffe006 */
[----:B------:R-:W-:Y:S02]  /*4340*/  FMNMX.FTZ R8, R87, R0, !PT ;  /* 0x0000000057087209 */ /* 0x000fe40007810000 */
[C---:B------:R-:W-:Y:S02]  /*4350*/  ISETP.GT.AND P4, PT, R6.reuse, RZ, PT ;  /* 0x000000ff0600720c */ /* 0x040fe40003f84270 */
[----:B------:R-:W-:Y:S01]  /*4360*/  ISETP.GT.AND P5, PT, R6, 0x1, PT ;  /* 0x000000010600780c */ /* 0x000fe20003fa4270 */
[----:B------:R-:W0:Y:S01]  /*4370*/  SHFL.BFLY PT, R9, R8, 0x2, 0x1f ;  /* 0x0c401f0008097f89 */ /* 0x000e2200000e0000 */
[----:B------:R-:W-:Y:S02]  /*4380*/  FSEL R7, R24, -INF , P4 ;  /* 0xff80000018077808 */ /* 0x000fe40002000000 */
[----:B------:R-:W-:Y:S01]  /*4390*/  ISETP.GT.AND P4, PT, R6, 0x8, PT ;  /* 0x000000080600780c */ /* 0x000fe20003f84270 */
[----:B------:R-:W-:-:S02]  /*43a0*/  WARPGROUP.DEPBAR.LE gsb0, 0x0 ;  /* 0x00008000000079c5 */ /* 0x000fc40000010000 */
        /* <DEDUP_REMOVED lines=8> */
[----:B------:R-:W-:-:S02]  /*4430*/  ISETP.GT.AND P4, PT, R6, 0x10, PT ;  /* 0x000000100600780c */ /* 0x000fc40003f84270 */
[----:B------:R-:W-:Y:S02]  /*4440*/  FSEL R29, R29, -INF , P5 ;  /* 0xff8000001d1d7808 */ /* 0x000fe40002800000 */
[----:B------:R-:W-:Y:S02]  /*4450*/  ISETP.GT.AND P5, PT, R6, 0x11, PT ;  /* 0x000000110600780c */ /* 0x000fe40003fa4270 */
[----:B------:R-:W-:Y:S02]  /*4460*/  FSEL R32, R32, -INF , P4 ;  /* 0xff80000020207808 */ /* 0x000fe40002000000 */
[----:B0-----:R-:W-:Y:S02]  /*4470*/  FMNMX.FTZ R9, R8, R9, !PT ;  /* 0x0000000908097209 */ /* 0x001fe40007810000 */
[C---:B------:R-:W-:Y:S02]  /*4480*/  ISETP.GT.AND P4, PT, R6.reuse, 0x18, PT ;  /* 0x000000180600780c */ /* 0x040fe40003f84270 */
[----:B------:R-:W-:Y:S01]  /*4490*/  FSEL R33, R33, -INF , P5 ;  /* 0xff80000021217808 */ /* 0x000fe20002800000 */
[----:B------:R-:W0:Y:S01]  /*44a0*/  SHFL.BFLY PT, R0, R9, 0x1, 0x1f ;  /* 0x0c201f0009007f89 */ /* 0x000e2200000e0000 */
[----:B------:R-:W-:-:S02]  /*44b0*/  ISETP.GT.AND P5, PT, R6, 0x19, PT ;  /* 0x000000190600780c */ /* 0x000fc40003fa4270 */
[----:B------:R-:W-:Y:S02]  /*44c0*/  FSEL R36, R36, -INF , P4 ;  /* 0xff80000024247808 */ /* 0x000fe40002000000 */
[C---:B------:R-:W-:Y:S02]  /*44d0*/  ISETP.GT.AND P4, PT, R6.reuse, 0x20, PT ;  /* 0x000000200600780c */ /* 0x040fe40003f84270 */
[----:B------:R-:W-:Y:S02]  /*44e0*/  FSEL R37, R37, -INF , P5 ;  /* 0xff80000025257808 */ /* 0x000fe40002800000 */
[----:B------:R-:W-:Y:S02]  /*44f0*/  ISETP.GT.AND P5, PT, R6, 0x21, PT ;  /* 0x000000210600780c */ /* 0x000fe40003fa4270 */
[----:B------:R-:W-:Y:S02]  /*4500*/  FSEL R40, R40, -INF , P4 ;  /* 0xff80000028287808 */ /* 0x000fe40002000000 */
[----:B------:R-:W-:-:S02]  /*4510*/  ISETP.GT.AND P4, PT, R6, 0x28, PT ;  /* 0x000000280600780c */ /* 0x000fc40003f84270 */
[----:B------:R-:W-:Y:S02]  /*4520*/  FSEL R41, R41, -INF , P5 ;  /* 0xff80000029297808 */ /* 0x000fe40002800000 */
[----:B------:R-:W-:Y:S02]  /*4530*/  ISETP.GT.AND P5, PT, R6, 0x29, PT ;  /* 0x000000290600780c */ /* 0x000fe40003fa4270 */
[----:B------:R-:W-:Y:S02]  /*4540*/  FSEL R44, R44, -INF , P4 ;  /* 0xff8000002c2c7808 */ /* 0x000fe40002000000 */
[----:B------:R-:W-:Y:S02]  /*4550*/  ISETP.GT.AND P4, PT, R6, 0x30, PT ;  /* 0x000000300600780c */ /* 0x000fe40003f84270 */
[----:B------:R-:W-:Y:S02]  /*4560*/  FSEL R45, R45, -INF , P5 ;  /* 0xff8000002d2d7808 */ /* 0x000fe40002800000 */
[----:B0-----:R-:W-:-:S02]  /*4570*/  FMNMX.FTZ R0, R9, R0, !PT ;  /* 0x0000000009007209 */ /* 0x001fc40007810000 */
[----:B------:R-:W-:Y:S02]  /*4580*/  FMNMX.FTZ R9, R25, R12, !PT ;  /* 0x0000000c19097209 */ /* 0x000fe40007810000 */
[----:B------:R-:W-:Y:S01]  /*4590*/  ISETP.GT.AND P5, PT, R6, 0x31, PT ;  /* 0x000000310600780c */ /* 0x000fe20003fa4270 */
[----:B------:R-:W-:Y:S01]  /*45a0*/  FMUL.FTZ R10, R0, UR23 ;  /* 0x00000017000a7c20 */ /* 0x000fe20008410000 */
[----:B------:R-:W-:Y:S02]  /*45b0*/  FMNMX.FTZ R12, R28, R9, !PT ;  /* 0x000000091c0c7209 */ /* 0x000fe40007810000 */
[----:B------:R-:W-:Y:S02]  /*45c0*/  FSEL R48, R48, -INF , P4 ;  /* 0xff80000030307808 */ /* 0x000fe40002000000 */
[----:B------:R-:W-:Y:S02]  /*45d0*/  FMNMX.FTZ R9, R29, R12, !PT ;  /* 0x0000000c1d097209 */ /* 0x000fe40007810000 */
[----:B------:R-:W-:-:S02]  /*45e0*/  ISETP.GT.AND P4, PT, R6, 0x38, PT ;  /* 0x000000380600780c */ /* 0x000fc40003f84270 */
[----:B------:R-:W-:Y:S02]  /*45f0*/  FMNMX.FTZ R14, R32, R9, !PT ;  /* 0x00000009200e7209 */ /* 0x000fe40007810000 */
[----:B------:R-:W-:Y:S02]  /*4600*/  FSEL R49, R49, -INF , P5 ;  /* 0xff80000031317808 */ /* 0x000fe40002800000 */
[----:B------:R-:W-:Y:S02]  /*4610*/  FMNMX.FTZ R9, R33, R14, !PT ;  /* 0x0000000e21097209 */ /* 0x000fe40007810000 */
[----:B------:R-:W-:Y:S02]  /*4620*/  ISETP.GT.AND P5, PT, R6, 0x39, PT ;  /* 0x000000390600780c */ /* 0x000fe40003fa4270 */
[----:B------:R-:W-:Y:S02]  /*4630*/  FMNMX.FTZ R14, R36, R9, !PT ;  /* 0x00000009240e7209 */ /* 0x000fe40007810000 */
[----:B------:R-:W-:-:S02]  /*4640*/  FSEL R52, R52, -INF , P4 ;  /* 0xff80000034347808 */ /* 0x000fc40002000000 */
[----:B------:R-:W-:Y:S02]  /*4650*/  FMNMX.FTZ R9, R37, R14, !PT ;  /* 0x0000000e25097209 */ /* 0x000fe40007810000 */
[----:B------:R-:W-:Y:S02]  /*4660*/  FSETP.NEU.FTZ.AND P3, PT, R0, -INF , PT ;  /* 0xff8000000000780b */ /* 0x000fe40003f7d000 */
[----:B------:R-:W-:Y:S02]  /*4670*/  FMNMX.FTZ R20, R40, R9, !PT ;  /* 0x0000000928147209 */ /* 0x000fe40007810000 */
[----:B------:R-:W-:Y:S02]  /*4680*/  ISETP.GT.AND P4, PT, R6, 0x40, PT ;  /* 0x000000400600780c */ /* 0x000fe40003f84270 */
[----:B------:R-:W-:Y:S01]  /*4690*/  FMNMX.FTZ R9, R41, R20, !PT ;  /* 0x0000001429097209 */ /* 0x000fe20007810000 */
[----:B------:R-:W-:Y:S02]  /*46a0*/  WARPGROUP.DEPBAR.LE gsb0, 0x0 ;  /* 0x00008000000079c5 */ /* 0x000fe40000010000 */
[----:B------:R-:W-:Y:S01]  /*46b0*/  WARPGROUP.ARRIVE ;  /* 0x00000000000079c5 */ /* 0x000fe20000000000 */
[----:B------:R-:W-:-:S02]  /*46c0*/  FMNMX.FTZ R20, R44, R9, !PT ;  /* 0x000000092c147209 */ /* 0x000fc40007810000 */
[----:B------:R-:W-:Y:S02]  /*46d0*/  FSEL R53, R53, -INF , P5 ;  /* 0xff80000035357808 */ /* 0x000fe40002800000 */
[----:B------:R-:W-:Y:S01]  /*46e0*/  FMNMX.FTZ R9, R45, R20, !PT ;  /* 0x000000142d097209 */ /* 0x000fe20007810000 */
[----:B------:R-:W-:Y:S01]  /*46f0*/  HGMMA.64x64x16.F32.BF16 R88, R132, gdesc[UR4].tnspB, R88, gsb0 ;  /* 0x40e0000484587df0 */ /* 0x000fe20008001858 */
[----:B------:R-:W-:Y:S01]  /*4700*/  UIADD3 UR6, UR10, 0x280, URZ ;  /* 0x000002800a067890 */ /* 0x000fe2000fffe03f */
[----:B------:R-:W-:Y:S01]  /*4710*/  FSEL R8, R10, RZ, P3 ;  /* 0x000000ff0a087208 */ /* 0x000fe20001800000 */
[----:B------:R-:W-:Y:S01]  /*4720*/  UMOV UR7, 0x40000040 ;  /* 0x4000004000077882 */ /* 0x000fe20000000000 */
[----:B------:R-:W-:Y:S02]  /*4730*/  FMNMX.FTZ R24, R48, R9, !PT ;  /* 0x0000000930187209 */ /* 0x000fe40007810000 */
[----:B------:R-:W-:Y:S01]  /*4740*/  ISETP.GT.AND P5, PT, R6, 0x41, PT ;  /* 0x000000410600780c */ /* 0x000fe20003fa4270 */
[--C-:B------:R-:W-:Y:S01]  /*4750*/  FFMA.FTZ R149, R26, UR23, -R8.reuse ;  /* 0x000000171a957c23 */ /* 0x100fe20008010808 */
[----:B------:R-:W-:Y:S01]  /*4760*/  FMNMX.FTZ R9, R49, R24, !PT ;  /* 0x0000001831097209 */ /* 0x000fe20007810000 */
[--C-:B------:R-:W-:Y:S01]  /*4770*/  FFMA.FTZ R151, R30, UR23, -R8.reuse ;  /* 0x000000171e977c23 */ /* 0x100fe20008010808 */
[----:B------:R-:W-:Y:S01]  /*4780*/  FSEL R56, R56, -INF , P4 ;  /* 0xff80000038387808 */ /* 0x000fe20002000000 */
[--C-:B------:R-:W-:Y:S01]  /*4790*/  FFMA.FTZ R145, R34, UR23, -R8.reuse ;  /* 0x0000001722917c23 */ /* 0x100fe20008010808 */
[----:B------:R-:W-:Y:S01]  /*47a0*/  FMNMX.FTZ R24, R52, R9, !PT ;  /* 0x0000000934187209 */ /* 0x000fe20007810000 */
[--C-:B------:R-:W-:Y:S01]  /*47b0*/  FFMA.FTZ R147, R38, UR23, -R8.reuse ;  /* 0x0000001726937c23 */ /* 0x100fe20008010808 */
[----:B------:R-:W-:Y:S01]  /*47c0*/  ISETP.GT.AND P4, PT, R6, 0x48, PT ;  /* 0x000000480600780c */ /* 0x000fe20003f84270 */
[--C-:B------:R-:W-:Y:S01]  /*47d0*/  FFMA.FTZ R10, R27, UR23, -R8.reuse ;  /* 0x000000171b0a7c23 */ /* 0x100fe20008010808 */
[----:B------:R-:W-:Y:S01]  /*47e0*/  FMNMX.FTZ R9, R53, R24, !PT ;  /* 0x0000001835097209 */ /* 0x000fe20007810000 */
[----:B------:R-:W-:Y:S01]  /*47f0*/  MUFU.EX2 R149, R149 ;  /* 0x0000009500957308 */ /* 0x000fe20000000800 */
        /* <DEDUP_REMOVED lines=9> */
[--C-:B------:R-:W-:Y:S01]  /*4890*/  FFMA.FTZ R39, R39, UR23, -R8.reuse ;  /* 0x0000001727277c23 */ /* 0x100fe20008010808 */
[----:B------:R-:W-:Y:S01]  /*48a0*/  ISETP.GT.AND P4, PT, R6, 0x50, PT ;  /* 0x000000500600780c */ /* 0x000fe20003f84270 */
[--C-:B------:R-:W-:Y:S01]  /*48b0*/  FFMA.FTZ R141, R42, UR23, -R8.reuse ;  /* 0x000000172a8d7c23 */ /* 0x100fe20008010808 */
[----:B------:R-:W-:Y:S01]  /*48c0*/  FSEL R61, R61, -INF , P5 ;  /* 0xff8000003d3d7808 */ /* 0x000fe20002800000 */
[--C-:B------:R-:W-:Y:S01]  /*48d0*/  FFMA.FTZ R143, R46, UR23, -R8.reuse ;  /* 0x000000172e8f7c23 */ /* 0x100fe20008010808 */
[----:B------:R-:W-:Y:S01]  /*48e0*/  FMNMX.FTZ R26, R60, R9, !PT ;  /* 0x000000093c1a7209 */ /* 0x000fe20007810000 */
[----:B------:R-:W-:Y:S01]  /*48f0*/  MUFU.EX2 R151, R151 ;  /* 0x0000009700977308 */ /* 0x000fe20000000800 */
[----:B------:R-:W-:Y:S01]  /*4900*/  ISETP.GT.AND P5, PT, R6, 0x51, PT ;  /* 0x000000510600780c */ /* 0x000fe20003fa4270 */
[--C-:B------:R-:W-:Y:S01]  /*4910*/  FFMA.FTZ R47, R47, UR23, -R8.reuse ;  /* 0x000000172f2f7c23 */ /* 0x100fe20008010808 */
[----:B------:R-:W-:Y:S01]  /*4920*/  FSEL R64, R64, -INF , P4 ;  /* 0xff80000040407808 */ /* 0x000fe20002000000 */
[--C-:B------:R-:W-:Y:S01]  /*4930*/  FFMA.FTZ R137, R50, UR23, -R8.reuse ;  /* 0x0000001732897c23 */ /* 0x100fe20008010808 */
[----:B------:R-:W-:Y:S01]  /*4940*/  FMNMX.FTZ R9, R61, R26, !PT ;  /* 0x0000001a3d097209 */ /* 0x000fe20007810000 */
[--C-:B------:R-:W-:Y:S01]  /*4950*/  FFMA.FTZ R51, R51, UR23, -R8.reuse ;  /* 0x0000001733337c23 */ /* 0x100fe20008010808 */
[----:B------:R-:W-:Y:S01]  /*4960*/  ISETP.GT.AND P4, PT, R6, 0x58, PT ;  /* 0x000000580600780c */ /* 0x000fe20003f84270 */
[----:B------:R0:W-:Y:S01]  /*4970*/  MUFU.EX2 R12, R31 ;  /* 0x0000001f000c7308 */ /* 0x0001e20000000800 */
        /* <DEDUP_REMOVED lines=21> */
[----:B------:R-:W-:Y:S01]  /*4ad0*/  FFMA.FTZ R27, R86, UR23, -R8 ;  /* 0x00000017561b7c23 */ /* 0x000fe20008010808 */
        /* <DEDUP_REMOVED lines=8> */
[----:B------:R-:W-:Y:S01]  /*4b60*/  ISETP.GT.AND P4, PT, R6, 0x70, PT ;  /* 0x000000700600780c */ /* 0x000fe20003f84270 */
[----:B------:R-:W-:Y:S02]  /*4b70*/  WARPGROUP.DEPBAR.LE gsb0, 0x0 ;  /* 0x00008000000079c5 */ /* 0x000fe40000010000 */
[----:B------:R-:W-:Y:S01]  /*4b80*/  WARPGROUP.ARRIVE ;  /* 0x00000000000079c5 */ /* 0x000fe20000000000 */
[----:B------:R-:W-:-:S05]  /*4b90*/  FSEL R77, R77, -INF , P5 ;  /* 0xff8000004d4d7808 */ /* 0x000fca0002800000 */
[----:B------:R-:W1:Y:S01]  /*4ba0*/  S2R R134, SR_TID.X ;  /* 0x0000000000867919 */ /* 0x000e620000002100 */
[----:B------:R-:W-:Y:S01]  /*4bb0*/  FMNMX.FTZ R34, R76, R9, !PT ;  /* 0x000000094c227209 */ /* 0x000fe20007810000 */
[----:B------:R2:W-:Y:S01]  /*4bc0*/  MUFU.EX2 R20, R39 ;  /* 0x0000002700147308 */ /* 0x0005e20000000800 */
[----:B------:R-:W-:Y:S01]  /*4bd0*/  ISETP.GT.AND P5, PT, R6, 0x71, PT ;  /* 0x000000710600780c */ /* 0x000fe20003fa4270 */
[----:B------:R-:W-:Y:S01]  /*4be0*/  HGMMA.64x64x16.F32.BF16 R88, R128, gdesc[UR4].tnspB, R88, gsb0 ;  /* 0x40e0000480587df0 */ /* 0x000fe20008001858 */
[----:B------:R-:W-:Y:S01]  /*4bf0*/  UIADD3 UR6, UR10, 0x300, URZ ;  /* 0x000003000a067890 */ /* 0x000fe2000fffe03f */
[----:B------:R-:W-:Y:S01]  /*4c00*/  FSEL R80, R80, -INF , P4 ;  /* 0xff80000050507808 */ /* 0x000fe20002000000 */
[----:B------:R-:W-:Y:S01]  /*4c10*/  UMOV UR7, 0x40000040 ;  /* 0x4000004000077882 */ /* 0x000fe20000000000 */
[----:B------:R-:W-:Y:S01]  /*4c20*/  FMNMX.FTZ R9, R77, R34, !PT ;  /* 0x000000224d097209 */ /* 0x000fe20007810000 */
[--C-:B------:R-:W-:Y:S01]  /*4c30*/  FFMA.FTZ R133, R58, UR23, -R8.reuse ;  /* 0x000000173a857c23 */ /* 0x100fe20008010808 */
[----:B------:R-:W-:Y:S01]  /*4c40*/  ISETP.GT.AND P4, PT, R6, 0x78, PT ;  /* 0x000000780600780c */ /* 0x000fe20003f84270 */
        /* <DEDUP_REMOVED lines=10> */
[----:B------:R-:W-:Y:S01]  /*4cf0*/  FFMA.FTZ R38, R59, UR23, -R8 ;  /* 0x000000173b267c23 */ /* 0x000fe20008010808 */
[----:B------:R-:W-:-:S02]  /*4d00*/  FSEL R85, R85, -INF , P5 ;  /* 0xff80000055557808 */ /* 0x000fc40002800000 */
[----:B------:R-:W-:Y:S01]  /*4d10*/  FMNMX.FTZ R6, R84, R9, !PT ;  /* 0x0000000954067209 */ /* 0x000fe20007810000 */
[----:B------:R-:W-:Y:S02]  /*4d20*/  FFMA.FTZ R9, R66, UR23, -R8 ;  /* 0x0000001742097c23 */ /* 0x000fe40008010808 */
[----:B------:R-:W-:Y:S01]  /*4d30*/  MUFU.EX2 R26, R47 ;  /* 0x0000002f001a7308 */ /* 0x000fe20000000800 */
[----:B------:R-:W-:-:S05]  /*4d40*/  FMNMX.FTZ R6, R85, R6, !PT ;  /* 0x0000000655067209 */ /* 0x000fca0007810000 */
[----:B------:R-:W3:Y:S02]  /*4d50*/  SHFL.BFLY PT, R13, R6, 0x2, 0x1f ;  /* 0x0c401f00060d7f89 */ /* 0x000ee400000e0000 */
[----:B------:R-:W-:Y:S08]  /*4d60*/  MUFU.EX2 R137, R137 ;  /* 0x0000008900897308 */ /* 0x000ff00000000800 */
[----:B------:R-:W-:Y:S08]  /*4d70*/  MUFU.EX2 R30, R51 ;  /* 0x00000033001e7308 */ /* 0x000ff00000000800 */
[----:B------:R-:W-:Y:S01]  /*4d80*/  MUFU.EX2 R139, R139 ;  /* 0x0000008b008b7308 */ /* 0x000fe20000000800 */
[----:B---3--:R-:W-:Y:S01]  /*4d90*/  FMNMX.FTZ R21, R6, R13, !PT ;  /* 0x0000000d06157209 */ /* 0x008fe20007810000 */
[----:B------:R-:W-:-:S06]  /*4da0*/  FFMA.FTZ R13, R74, UR23, -R8 ;  /* 0x000000174a0d7c23 */ /* 0x000fcc0008010808 */
[----:B------:R-:W-:Y:S01]  /*4db0*/  MUFU.EX2 R34, R55 ;  /* 0x0000003700227308 */ /* 0x000fe20000000800 */
[----:B------:R-:W3:Y:S07]  /*4dc0*/  SHFL.BFLY PT, R6, R21, 0x1, 0x1f ;  /* 0x0c201f0015067f89 */ /* 0x000eee00000e0000 */
[----:B------:R-:W-:Y:S08]  /*4dd0*/  MUFU.EX2 R133, R133 ;  /* 0x0000008500857308 */ /* 0x000ff00000000800 */
[----:B------:R-:W-:Y:S01]  /*4de0*/  MUFU.EX2 R38, R38 ;  /* 0x0000002600267308 */ /* 0x000fe20000000800 */
[----:B------:R-:W-:-:S02]  /*4df0*/  WARPGROUP.DEPBAR.LE gsb0, 0x0 ;  /* 0x00008000000079c5 */ /* 0x000fc40000010000 */
[----:B------:R-:W-:-:S05]  /*4e00*/  WARPGROUP.ARRIVE ;  /* 0x00000000000079c5 */ /* 0x000fca0000000000 */
[----:B------:R-:W-:Y:S01]  /*4e10*/  MUFU.EX2 R135, R135 ;  /* 0x0000008700877308 */ /* 0x000fe20000000800 */
[----:B---3--:R-:W-:Y:S01]  /*4e20*/  FMNMX.FTZ R6, R21, R6, !PT ;  /* 0x0000000615067209 */ /* 0x008fe20007810000 */
[--C-:B------:R-:W-:Y:S01]  /*4e30*/  FFMA.FTZ R21, R82, UR23, -R8.reuse ;  /* 0x0000001752157c23 */ /* 0x100fe20008010808 */
[----:B------:R-:W-:Y:S01]  /*4e40*/  FFMA.FTZ R8, R87, UR23, -R8 ;  /* 0x0000001757087c23 */ /* 0x000fe20008010808 */
[----:B------:R-:W-:Y:S01]  /*4e50*/  HGMMA.64x64x16.F32.BF16 R88, R124, gdesc[UR4].tnspB, R88, gsb0 ;  /* 0x40e000047c587df0 */ /* 0x000fe20008001858 */
[----:B------:R-:W-:Y:S01]  /*4e60*/  UIADD3 UR6, UR10, 0x380, URZ ;  /* 0x000003800a067890 */ /* 0x000fe2000fffe03f */
[C---:B------:R-:W-:Y:S01]  /*4e70*/  FMUL.FTZ R66, R6.reuse, UR23 ;  /* 0x0000001706427c20 */ /* 0x040fe20008410000 */
[----:B------:R-:W-:Y:S01]  /*4e80*/  UMOV UR7, 0x40000040 ;  /* 0x4000004000077882 */ /* 0x000fe20000000000 */
[----:B------:R-:W-:Y:S01]  /*4e90*/  FSETP.NEU.FTZ.AND P4, PT, R6, -INF , PT ;  /* 0xff8000000600780b */ /* 0x000fe20003f9d000 */
[----:B------:R-:W-:Y:S03]  /*4ea0*/  MUFU.EX2 R42, R42 ;  /* 0x0000002a002a7308 */ /* 0x000fe60000000800 */
[----:B------:R-:W-:-:S05]  /*4eb0*/  FSEL R66, R66, RZ, P4 ;  /* 0x000000ff42427208 */ /* 0x000fca0002000000 */
[--C-:B------:R-:W-:Y:S01]  /*4ec0*/  FFMA.FTZ R150, R28, UR23, -R66.reuse ;  /* 0x000000171c967c23 */ /* 0x100fe20008010842 */
[----:B------:R-:W-:Y:S01]  /*4ed0*/  FSEL R28, R0, RZ, P3 ;  /* 0x000000ff001c7208 */ /* 0x000fe20001800000 */
[--C-:B------:R-:W-:Y:S01]  /*4ee0*/  FFMA.FTZ R144, R32, UR23, -R66.reuse ;  /* 0x0000001720907c23 */ /* 0x100fe20008010842 */
[--C-:B------:R-:W-:Y:S01]  /*4ef0*/  FFMA.FTZ R7, R7, UR23, -R66.reuse ;  /* 0x0000001707077c23 */ /* 0x100fe20008010842 */
[--C-:B------:R-:W-:Y:S01]  /*4f00*/  FFMA.FTZ R148, R25, UR23, -R66.reuse ;  /* 0x0000001719947c23 */ /* 0x100fe20008010842 */
[--C-:B------:R-:W-:Y:S01]  /*4f10*/  FFMA.FTZ R29, R29, UR23, -R66.reuse ;  /* 0x000000171d1d7c23 */ /* 0x100fe20008010842 */
[----:B------:R-:W-:Y:S01]  /*4f20*/  FADD.FTZ R28, -R28, R5 ;  /* 0x000000051c1c7221 */ /* 0x000fe20000010100 */
[----:B------:R-:W-:Y:S01]  /*4f30*/  FSEL R5, R6, RZ, P4 ;  /* 0x000000ff06057208 */ /* 0x000fe20002000000 */
[----:B------:R-:W-:Y:S01]  /*4f40*/  MUFU.EX2 R150, R150 ;  /* 0x0000009600967308 */ /* 0x000fe20000000800 */
[----:B0-----:R-:W-:Y:S01]  /*4f50*/  FFMA.FTZ R31, R33, UR23, -R66 ;  /* 0x00000017211f7c23 */ /* 0x001fe20008010842 */
[----:B------:R-:W-:Y:S01]  /*4f60*/  FMUL.FTZ R32, R28, UR23 ;  /* 0x000000171c207c20 */ /* 0x000fe20008410000 */
[----:B-1----:R-:W-:Y:S01]  /*4f70*/  ISETP.GE.U32.AND P3, PT, R134, 0x180, PT ;  /* 0x000001808600780c */ /* 0x002fe20003f66070 */
[----:B------:R-:W-:Y:S01]  /*4f80*/  FADD.FTZ R5, -R5, R4 ;  /* 0x0000000405057221 */ /* 0x000fe20000010100 */
[--C-:B------:R-:W-:Y:S01]  /*4f90*/  FFMA.FTZ R33, R41, UR23, -R66.reuse ;  /* 0x0000001729217c23 */ /* 0x100fe20008010842 */
[--C-:B------:R-:W-:Y:S01]  /*4fa0*/  FFMA.FTZ R146, R36, UR23, -R66.reuse ;  /* 0x0000001724927c23 */ /* 0x100fe20008010842 */
[----:B------:R-:W-:Y:S01]  /*4fb0*/  FFMA.FTZ R25, R37, UR23, -R66 ;  /* 0x0000001725197c23 */ /* 0x000fe20008010842 */
[----:B------:R-:W-:Y:S01]  /*4fc0*/  FMUL.FTZ R28, R5, UR23 ;  /* 0x00000017051c7c20 */ /* 0x000fe20008410000 */
[----:B------:R-:W-:Y:S01]  /*4fd0*/  MUFU.EX2 R7, R7 ;  /* 0x0000000700077308 */ /* 0x000fe20000000800 */
[----:B------:R-:W-:-:S02]  /*4fe0*/  VIADD R5, R23, 0x9 ;  /* 0x0000000917057836 */ /* 0x000fc40000000000 */
[--C-:B------:R-:W-:Y:S01]  /*4ff0*/  FFMA.FTZ R140, R40, UR23, -R66.reuse ;  /* 0x00000017288c7c23 */ /* 0x100fe20008010842 */
[--C-:B------:R-:W-:Y:S01]  /*5000*/  FFMA.FTZ R142, R44, UR23, -R66.reuse ;  /* 0x000000172c8e7c23 */ /* 0x100fe20008010842 */
[--C-:B--2---:R-:W-:Y:S01]  /*5010*/  FFMA.FTZ R39, R45, UR23, -R66.reuse ;  /* 0x000000172d277c23 */ /* 0x104fe20008010842 */
        /* <DEDUP_REMOVED lines=10> */
[----:B------:R-:W-:Y:S01]  /*50c0*/  IMAD.U32 R36, RZ, RZ, UR39 ;  /* 0x00000027ff247e24 */ /* 0x000fe2000f8e00ff */
[----:B------:R1:W2:Y:S01]  /*50d0*/  MUFU.EX2 R4, R32 ;  /* 0x0000002000047308 */ /* 0x0002a20000000800 */
[--C-:B------:R-:W-:Y:S01]  /*50e0*/  FFMA.FTZ R77, R77, UR23, -R66.reuse ;  /* 0x000000174d4d7c23 */ /* 0x100fe20008010842 */
[--C-:B------:R-:W-:Y:S01]  /*50f0*/  FFMA.FTZ R80, R80, UR23, -R66.reuse ;  /* 0x0000001750507c23 */ /* 0x100fe20008010842 */
[--C-:B------:R-:W-:Y:S01]  /*5100*/  FFMA.FTZ R81, R81, UR23, -R66.reuse ;  /* 0x0000001751517c23 */ /* 0x100fe20008010842 */
[----:B------:R-:W-:Y:S01]  /*5110*/  @!P1 LEA R36, R36, UR45, 0x3 ;  /* 0x0000002d24249c11 */ /* 0x000fe2000f8e18ff */
[----:B------:R-:W-:-:S03]  /*5120*/  FFMA.FTZ R84, R84, UR23, -R66 ;  /* 0x0000001754547c23 */ /* 0x000fc60008010842 */
[----:B------:R-:W3:Y:S01]  /*5130*/  MUFU.EX2 R148, R148 ;  /* 0x0000009400947308 */ /* 0x000ee20000000800 */
[----:B0-----:R-:W-:Y:S01]  /*5140*/  FFMA.FTZ R41, R28, R3, R7 ;  /* 0x000000031c297223 */ /* 0x001fe20000010007 */
[----:B-1----:R-:W-:Y:S01]  /*5150*/  SEL R32, R5, 0x9, !P3 ;  /* 0x0000000905207807 */ /* 0x002fe20005800000 */
[----:B------:R-:W-:Y:S01]  /*5160*/  FFMA.FTZ R3, R61, UR23, -R66 ;  /* 0x000000173d037c23 */ /* 0x000fe20008010842 */
[----:B------:R-:W-:Y:S01]  /*5170*/  @!P1 VIADD R36, R36, 0x16840 ;  /* 0x0001684024249836 */ /* 0x000fe20000000000 */
[----:B------:R-:W-:-:S03]  /*5180*/  PLOP3.LUT P3, PT, PT, PT, UP1, 0x80, 0x0 ;  /* 0x000000000000781c */ /* 0x000fc60003f6f018 */
[----:B------:R-:W0:Y:S01]  /*5190*/  MUFU.EX2 R29, R29 ;  /* 0x0000001d001d7308 */ /* 0x000e220000000800 */
[----:B--2---:R-:W-:Y:S01]  /*51a0*/  FFMA.FTZ R43, R4, R2, R149 ;  /* 0x00000002042b7223 */ /* 0x004fe20000010095 */
[C---:B------:R-:W-:Y:S02]  /*51b0*/  F2FP.BF16.F32.PACK_AB R149, R10.reuse, R149 ;  /* 0x000000950a95723e */ /* 0x040fe400000010ff */
[----:B------:R-:W-:Y:S01]  /*51c0*/  @!P1 PRMT R36, RZ, 0x654, R36 ;  /* 0x00000654ff249816 */ /* 0x000fe20000000024 */
[----:B------:R-:W-:-:S03]  /*51d0*/  FADD.FTZ R2, R10, R43 ;  /* 0x0000002b0a027221 */ /* 0x000fc60000010000 */
[----:B------:R-:W1:Y:S01]  /*51e0*/  MUFU.EX2 R144, R144 ;  /* 0x0000009000907308 */ /* 0x000e620000000800 */
[C---:B---3--:R-:W-:Y:S01]  /*51f0*/  FADD.FTZ R41, R148.reuse, R41 ;  /* 0x0000002994297221 */ /* 0x048fe20000010000 */
[----:B------:R-:W-:Y:S01]  /*5200*/  F2FP.BF16.F32.PACK_AB R148, R148, R7 ;  /* 0x000000079494723e */ /* 0x000fe200000010ff */
[----:B------:R-:W-:Y:S02]  /*5210*/  WARPGROUP.DEPBAR.LE gsb0, 0x0 ;  /* 0x00008000000079c5 */ /* 0x000fe40000010000 */
[----:B------:R-:W-:-:S03]  /*5220*/  WARPGROUP.ARRIVE ;  /* 0x00000000000079c5 */ /* 0x000fc60000000000 */
[----:B------:R-:W2:Y:S01]  /*5230*/  MUFU.EX2 R31, R31 ;  /* 0x0000001f001f7308 */ /* 0x000ea20000000800 */
[--C-:B------:R-:W-:Y:S01]  /*5240*/  FFMA.FTZ R124, R72, UR23, -R66.reuse ;  /* 0x00000017487c7c23 */ /* 0x100fe20008010842 */
[----:B------:R-:W-:Y:S01]  /*5250*/  FFMA.FTZ R126, R76, UR23, -R66 ;  /* 0x000000174c7e7c23 */ /* 0x000fe20008010842 */
[----:B------:R-:W-:Y:S05]  /*5260*/  HGMMA.64x64x16.F32.BF16 R88, R120, gdesc[UR4].tnspB, R88, gsb0 ;  /* 0x40e0000478587df0 */ /* 0x000fea0008001858 */
[----:B------:R-:W3:Y:S08]  /*5270*/  MUFU.EX2 R146, R146 ;  /* 0x0000009200927308 */ /* 0x000ef00000000800 */
[----:B------:R-:W4:Y:S08]  /*5280*/  MUFU.EX2 R25, R25 ;  /* 0x0000001900197308 */ /* 0x000f300000000800 */
[----:B------:R-:W5:Y:S08]  /*5290*/  MUFU.EX2 R140, R140 ;  /* 0x0000008c008c7308 */ /* 0x000f700000000800 */
[----:B------:R-:W5:Y:S08]  /*52a0*/  MUFU.EX2 R33, R33 ;  /* 0x0000002100217308 */ /* 0x000f700000000800 */
[----:B------:R-:W5:Y:S08]  /*52b0*/  MUFU.EX2 R142, R142 ;  /* 0x0000008e008e7308 */ /* 0x000f700000000800 */
[----:B------:R-:W5:Y:S08]  /*52c0*/  MUFU.EX2 R39, R39 ;  /* 0x0000002700277308 */ /* 0x000f700000000800 */
[----:B------:R-:W5:Y:S08]  /*52d0*/  MUFU.EX2 R136, R136 ;  /* 0x0000008800887308 */ /* 0x000f700000000800 */
[----:B------:R-:W5:Y:S08]  /*52e0*/  MUFU.EX2 R35, R35 ;  /* 0x0000002300237308 */ /* 0x000f700000000800 */
[----:B------:R-:W5:Y:S08]  /*52f0*/  MUFU.EX2 R138, R138 ;  /* 0x0000008a008a7308 */ /* 0x000f700000000800 */
[----:B------:R-:W5:Y:S01]  /*5300*/  MUFU.EX2 R37, R37 ;  /* 0x0000002500257308 */ /* 0x000f620000000800 */
[----:B------:R-:W-:-:S02]  /*5310*/  WARPGROUP.DEPBAR.LE gsb0, 0x0 ;  /* 0x00008000000079c5 */ /* 0x000fc40000010000 */
[----:B------:R0:W-:Y:S06]  /*5320*/  BAR.ARV R32, 0x100 ;  /* 0x000400200000751d */ /* 0x0001ec0000002000 */
[----:B------:R-:W5:Y:S01]  /*5330*/  MUFU.EX2 R132, R132 ;  /* 0x0000008400847308 */ /* 0x000f620000000800 */
[----:B------:R2:W-:Y:S01]  /*5340*/  @!P1 SYNCS.ARRIVE.TRANS64.RED.A1T0 RZ, [R36+URZ], RZ ;  /* 0x000000ff24ff99a7 */ /* 0x0005e2000810043f */
[----:B0-----:R-:W-:Y:S01]  /*5350*/  FADD.FTZ R32, R150, R41 ;  /* 0x0000002996207221 */ /* 0x001fe20000010000 */
[----:B------:R-:W-:Y:S01]  /*5360*/  FADD.FTZ R41, R151, R2 ;  /* 0x0000000297297221 */ /* 0x000fe20000010000 */
[C---:B------:R-:W-:Y:S01]  /*5370*/  F2FP.BF16.F32.PACK_AB R150, R29.reuse, R150 ;  /* 0x000000961d96723e */ /* 0x040fe200000010ff */
[----:B------:R-:W-:Y:S01]  /*5380*/  FMUL.FTZ R90, R90, R4 ;  /* 0x000000045a5a7220 */ /* 0x000fe20000410000 */
[----:B------:R-:W-:Y:S01]  /*5390*/  FADD.FTZ R43, R29, R32 ;  /* 0x000000201d2b7221 */ /* 0x000fe20000010000 */
[----:B------:R-:W-:Y:S01]  /*53a0*/  FADD.FTZ R2, R12, R41 ;  /* 0x000000290c027221 */ /* 0x000fe20000010000 */
[----:B------:R-:W0:Y:S01]  /*53b0*/  MUFU.EX2 R5, R57 ;  /* 0x0000003900057308 */ /* 0x000e220000000800 */
[----:B------:R-:W-:Y:S01]  /*53c0*/  FFMA.FTZ R41, R65, UR23, -R66 ;  /* 0x0000001741297c23 */ /* 0x000fe20008010842 */
[----:B-1----:R-:W-:Y:S01]  /*53d0*/  FADD.FTZ R32, R144, R43 ;  /* 0x0000002b90207221 */ /* 0x002fe20000010000 */
[----:B------:R-:W-:Y:S01]  /*53e0*/  FADD.FTZ R43, R145, R2 ;  /* 0x00000002912b7221 */ /* 0x000fe20000010000 */
[----:B--2---:R-:W-:Y:S01]  /*53f0*/  IMAD.U32 R36, RZ, RZ, UR22 ;  /* 0x00000016ff247e24 */ /* 0x004fe2000f8e00ff */
[----:B------:R-:W-:Y:S01]  /*5400*/  UMOV UR22, UR39 ;  /* 0x0000002700167c82 */ /* 0x000fe20008000000 */
[----:B------:R-:W-:Y:S01]  /*5410*/  FADD.FTZ R45, R31, R32 ;  /* 0x000000201f2d7221 */ /* 0x000fe20000010000 */
[----:B------:R-:W-:Y:S01]  /*5420*/  FADD.FTZ R2, R14, R43 ;  /* 0x0000002b0e027221 */ /* 0x000fe20000010000 */
[----:B------:R-:W1:Y:S01]  /*5430*/  MUFU.EX2 R134, R134 ;  /* 0x0000008600867308 */ /* 0x000e620000000800 */
[----:B------:R-:W-:Y:S01]  /*5440*/  FFMA.FTZ R43, R69, UR23, -R66 ;  /* 0x00000017452b7c23 */ /* 0x000fe20008010842 */
[----:B---3--:R-:W-:Y:S01]  /*5450*/  FADD.FTZ R32, R146, R45 ;  /* 0x0000002d92207221 */ /* 0x008fe20000010000 */
[----:B------:R-:W-:Y:S01]  /*5460*/  FADD.FTZ R45, R147, R2 ;  /* 0x00000002932d7221 */ /* 0x000fe20000010000 */
[----:B----4-:R-:W-:Y:S01]  /*5470*/  F2FP.BF16.F32.PACK_AB R146, R25, R146 ;  /* 0x000000921992723e */ /* 0x010fe200000010ff */
[-C--:B------:R-:W-:Y:S01]  /*5480*/  FMUL.FTZ R91, R91, R4.reuse ;  /* 0x000000045b5b7220 */ /* 0x080fe20000410000 */
[----:B------:R-:W-:Y:S01]  /*5490*/  FADD.FTZ R47, R25, R32 ;  /* 0x00000020192f7221 */ /* 0x000fe20000010000 */
[----:B------:R-:W-:Y:S01]  /*54a0*/  FADD.FTZ R2, R20, R45 ;  /* 0x0000002d14027221 */ /* 0x000fe20000010000 */
[----:B------:R-:W2:Y:S01]  /*54b0*/  MUFU.EX2 R3, R3 ;  /* 0x0000000300037308 */ /* 0x000ea20000000800 */
[----:B------:R-:W-:Y:S01]  /*54c0*/  FFMA.FTZ R45, R73, UR23, -R66 ;  /* 0x00000017492d7c23 */ /* 0x000fe20008010842 */
[----:B-----5:R-:W-:Y:S01]  /*54d0*/  FADD.FTZ R32, R140, R47 ;  /* 0x0000002f8c207221 */ /* 0x020fe20000010000 */
[----:B------:R-:W-:Y:S01]  /*54e0*/  FADD.FTZ R47, R141, R2 ;  /* 0x000000028d2f7221 */ /* 0x000fe20000010000 */
[----:B------:R-:W-:Y:S01]  /*54f0*/  FFMA.FTZ R66, R85, UR23, -R66 ;  /* 0x0000001755427c23 */ /* 0x000fe20008010842 */
[----:B------:R-:W-:Y:S01]  /*5500*/  @!P1 LEA R36, R36, UR45, 0x3 ;  /* 0x0000002d24249c11 */ /* 0x000fe2000f8e18ff */
[----:B------:R-:W-:Y:S01]  /*5510*/  FADD.FTZ R49, R33, R32 ;  /* 0x0000002021317221 */ /* 0x000fe20000010000 */
[----:B------:R-:W-:Y:S01]  /*5520*/  FADD.FTZ R2, R24, R47 ;  /* 0x0000002f18027221 */ /* 0x000fe20000010000 */
[----:B------:R-:W3:Y:S01]  /*5530*/  MUFU.EX2 R128, R128 ;  /* 0x0000008000807308 */ /* 0x000ee20000000800 */
[----:B------:R-:W-:Y:S01]  /*5540*/  FMUL.FTZ R94, R94, R4 ;  /* 0x000000045e5e7220 */ /* 0x000fe20000410000 */
[----:B------:R-:W-:Y:S01]  /*5550*/  FADD.FTZ R32, R142, R49 ;  /* 0x000000318e207221 */ /* 0x000fe20000010000 */
[----:B------:R-:W-:Y:S01]  /*5560*/  FADD.FTZ R47, R143, R2 ;  /* 0x000000028f2f7221 */ /* 0x000fe20000010000 */
[----:B------:R-:W-:-:S02]  /*5570*/  @!P1 VIADD R36, R36, 0x16860 ;  /* 0x0001686024249836 */ /* 0x000fc40000000000 */
[-C--:B------:R-:W-:Y:S01]  /*5580*/  FMUL.FTZ R95, R95, R4.reuse ;  /* 0x000000045f5f7220 */ /* 0x080fe20000410000 */
[----:B------:R-:W-:Y:S01]  /*5590*/  FADD.FTZ R49, R39, R32 ;  /* 0x0000002027317221 */ /* 0x000fe20000010000 */
[----:B------:R-:W-:Y:S01]  /*55a0*/  FADD.FTZ R2, R26, R47 ;  /* 0x0000002f1a027221 */ /* 0x000fe20000010000 */
[----:B------:R-:W4:Y:S01]  /*55b0*/  MUFU.EX2 R9, R9 ;  /* 0x0000000900097308 */ /* 0x000f220000000800 */
[----:B------:R-:W-:Y:S01]  /*55c0*/  @!P1 PRMT R36, RZ, 0x654, R36 ;  /* 0x00000654ff249816 */ /* 0x000fe20000000024 */
[----:B------:R-:W-:Y:S01]  /*55d0*/  FADD.FTZ R32, R136, R49 ;  /* 0x0000003188207221 */ /* 0x000fe20000010000 */
[----:B------:R-:W-:Y:S01]  /*55e0*/  FADD.FTZ R47, R137, R2 ;  /* 0x00000002892f7221 */ /* 0x000fe20000010000 */
[-C--:B------:R-:W-:Y:S01]  /*55f0*/  FMUL.FTZ R98, R98, R4.reuse ;  /* 0x0000000462627220 */ /* 0x080fe20000410000 */
[----:B------:R0:W-:Y:S01]  /*5600*/  @!P1 SYNCS.ARRIVE.TRANS64.RED.A1T0 RZ, [R36+URZ], RZ ;  /* 0x000000ff24ff99a7 */ /* 0x0001e2000810043f */
[----:B------:R-:W-:Y:S01]  /*5610*/  FADD.FTZ R49, R35, R32 ;  /* 0x0000002023317221 */ /* 0x000fe20000010000 */
[----:B------:R-:W-:Y:S01]  /*5620*/  FADD.FTZ R2, R30, R47 ;  /* 0x0000002f1e027221 */ /* 0x000fe20000010000 */
[----:B------:R-:W5:Y:S01]  /*5630*/  MUFU.EX2 R41, R41 ;  /* 0x0000002900297308 */ /* 0x000f620000000800 */
[-C--:B------:R-:W-:Y:S01]  /*5640*/  FMUL.FTZ R99, R99, R4.reuse ;  /* 0x0000000463637220 */ /* 0x080fe20000410000 */
[----:B------:R-:W-:Y:S01]  /*5650*/  FADD.FTZ R10, R138, R49 ;  /* 0x000000318a0a7221 */ /* 0x000fe20000010000 */
[----:B------:R-:W-:Y:S01]  /*5660*/  FADD.FTZ R7, R139, R2 ;  /* 0x000000028b077221 */ /* 0x000fe20000010000 */
[-C--:B------:R-:W-:Y:S01]  /*5670*/  FMUL.FTZ R102, R102, R4.reuse ;  /* 0x0000000466667220 */ /* 0x080fe20000410000 */
[-C--:B------:R-:W-:Y:S01]  /*5680*/  FMUL.FTZ R103, R103, R4.reuse ;  /* 0x0000000467677220 */ /* 0x080fe20000410000 */
[----:B------:R-:W-:Y:S01]  /*5690*/  FADD.FTZ R29, R37, R10 ;  /* 0x0000000a251d7221 */ /* 0x000fe20000010000 */
[----:B------:R-:W-:Y:S01]  /*56a0*/  FADD.FTZ R2, R34, R7 ;  /* 0x0000000722027221 */ /* 0x000fe20000010000 */
[----:B------:R-:W5:Y:S01]  /*56b0*/  MUFU.EX2 R46, R46 ;  /* 0x0000002e002e7308 */ /* 0x000f620000000800 */
[----:B------:R-:W-:Y:S01]  /*56c0*/  FMUL.FTZ R106, R106, R4 ;  /* 0x000000046a6a7220 */ /* 0x000fe20000410000 */
[----:B------:R-:W-:Y:S01]  /*56d0*/  FADD.FTZ R10, R132, R29 ;  /* 0x0000001d840a7221 */ /* 0x000fe20000010000 */
[----:B------:R-:W-:Y:S01]  /*56e0*/  FADD.FTZ R7, R133, R2 ;  /* 0x0000000285077221 */ /* 0x000fe20000010000 */
[----:B0-----:R-:W-:Y:S01]  /*56f0*/  F2FP.BF16.F32.PACK_AB R132, R5, R132 ;  /* 0x000000840584723e */ /* 0x001fe200000010ff */
[-C--:B------:R-:W-:Y:S01]  /*5700*/  FMUL.FTZ R107, R107, R4.reuse ;  /* 0x000000046b6b7220 */ /* 0x080fe20000410000 */
[----:B------:R-:W-:Y:S01]  /*5710*/  FADD.FTZ R25, R5, R10 ;  /* 0x0000000a05197221 */ /* 0x000fe20000010000 */
[----:B------:R-:W-:Y:S01]  /*5720*/  FADD.FTZ R2, R38, R7 ;  /* 0x0000000726027221 */ /* 0x000fe20000010000 */
[----:B------:R-:W0:Y:S01]  /*5730*/  MUFU.EX2 R130, R130 ;  /* 0x0000008200827308 */ /* 0x000e220000000800 */
[----:B------:R-:W-:Y:S01]  /*5740*/  FMUL.FTZ R110, R110, R4 ;  /* 0x000000046e6e7220 */ /* 0x000fe20000410000 */
[----:B-1----:R-:W-:Y:S01]  /*5750*/  FADD.FTZ R10, R134, R25 ;  /* 0x00000019860a7221 */ /* 0x002fe20000010000 */
[----:B------:R-:W-:Y:S01]  /*5760*/  FADD.FTZ R7, R135, R2 ;  /* 0x0000000287077221 */ /* 0x000fe20000010000 */
[----:B--2---:R-:W-:Y:S01]  /*5770*/  F2FP.BF16.F32.PACK_AB R134, R3, R134 ;  /* 0x000000860386723e */ /* 0x004fe200000010ff */
[-C--:B------:R-:W-:Y:S01]  /*5780*/  FMUL.FTZ R111, R111, R4.reuse ;  /* 0x000000046f6f7220 */ /* 0x080fe20000410000 */
[----:B------:R-:W-:Y:S01]  /*5790*/  FADD.FTZ R25, R3, R10 ;  /* 0x0000000a03197221 */ /* 0x000fe20000010000 */
[----:B------:R-:W-:Y:S01]  /*57a0*/  FADD.FTZ R2, R42, R7 ;  /* 0x000000072a027221 */ /* 0x000fe20000010000 */
[----:B------:R-:W1:Y:S01]  /*57b0*/  MUFU.EX2 R11, R11 ;  /* 0x0000000b000b7308 */ /* 0x000e620000000800 */
[-C--:B------:R-:W-:Y:S01]  /*57c0*/  FMUL.FTZ R114, R114, R4.reuse ;  /* 0x0000000472727220 */ /* 0x080fe20000410000 */
[----:B---3--:R-:W-:Y:S01]  /*57d0*/  FADD.FTZ R10, R128, R25 ;  /* 0x00000019800a7221 */ /* 0x008fe20000010000 */
[----:B----4-:R-:W-:Y:S01]  /*57e0*/  FADD.FTZ R7, R9, R2 ;  /* 0x0000000209077221 */ /* 0x010fe20000010000 */
[-C--:B------:R-:W-:Y:S01]  /*57f0*/  FMUL.FTZ R115, R115, R4.reuse ;  /* 0x0000000473737220 */ /* 0x080fe20000410000 */
[-C--:B------:R-:W-:Y:S01]  /*5800*/  FMUL.FTZ R118, R118, R4.reuse ;  /* 0x0000000476767220 */ /* 0x080fe20000410000 */
[----:B-----5:R-:W-:Y:S01]  /*5810*/  FADD.FTZ R25, R41, R10 ;  /* 0x0000000a29197221 */ /* 0x020fe20000010000 */
[----:B------:R-:W-:Y:S01]  /*5820*/  FADD.FTZ R2, R46, R7 ;  /* 0x000000072e027221 */ /* 0x000fe20000010000 */
[----:B------:R-:W2:Y:S01]  /*5830*/  MUFU.EX2 R43, R43 ;  /* 0x0000002b002b7308 */ /* 0x000ea20000000800 */
[----:B------:R-:W-:Y:S01]  /*5840*/  FMUL.FTZ R119, R119, R4 ;  /* 0x0000000477777220 */ /* 0x000fe20000410000 */
[----:B0-----:R-:W-:Y:S01]  /*5850*/  FADD.FTZ R10, R130, R25 ;  /* 0x00000019820a7221 */ /* 0x001fe20000010000 */
[----:B------:R-:W-:Y:S01]  /*5860*/  F2FP.BF16.F32.PACK_AB R151, R12, R151 ;  /* 0x000000970c97723e */ /* 0x000fe200000010ff */
[----:B------:R-:W-:Y:S01]  /*5870*/  FMUL.FTZ R88, R88, R28 ;  /* 0x0000001c58587220 */ /* 0x000fe20000410000 */
[----:B------:R-:W-:Y:S01]  /*5880*/  F2FP.BF16.F32.PACK_AB R144, R31, R144 ;  /* 0x000000901f90723e */ /* 0x000fe200000010ff */
[-C--:B------:R-:W-:Y:S01]  /*5890*/  FMUL.FTZ R89, R89, R28.reuse ;  /* 0x0000001c59597220 */ /* 0x080fe20000410000 */
[----:B------:R-:W-:Y:S01]  /*58a0*/  F2FP.BF16.F32.PACK_AB R145, R14, R145 ;  /* 0x000000910e91723e */ /* 0x000fe200000010ff */
[----:B------:R-:W0:Y:S01]  /*58b0*/  MUFU.EX2 R50, R50 ;  /* 0x0000003200327308 */ /* 0x000e220000000800 */
[----:B-1----:R-:W-:Y:S01]  /*58c0*/  FADD.FTZ R7, R11, R2 ;  /* 0x000000020b077221 */ /* 0x002fe20000010000 */
[----:B------:R-:W-:Y:S01]  /*58d0*/  F2FP.BF16.F32.PACK_AB R147, R20, R147 ;  /* 0x000000931493723e */ /* 0x000fe200000010ff */
[----:B------:R-:W-:Y:S01]  /*58e0*/  FMUL.FTZ R92, R92, R28 ;  /* 0x0000001c5c5c7220 */ /* 0x000fe20000410000 */
[----:B------:R-:W-:Y:S01]  /*58f0*/  F2FP.BF16.F32.PACK_AB R140, R33, R140 ;  /* 0x0000008c218c723e */ /* 0x000fe200000010ff */
[-C--:B------:R-:W-:Y:S01]  /*5900*/  FMUL.FTZ R93, R93, R28.reuse ;  /* 0x0000001c5d5d7220 */ /* 0x080fe20000410000 */
[----:B------:R-:W-:Y:S01]  /*5910*/  F2FP.BF16.F32.PACK_AB R141, R24, R141 ;  /* 0x0000008d188d723e */ /* 0x000fe200000010ff */
[----:B------:R-:W-:Y:S01]  /*5920*/  FMUL.FTZ R96, R96, R28 ;  /* 0x0000001c60607220 */ /* 0x000fe20000410000 */
[----:B------:R-:W1:Y:S01]  /*5930*/  MUFU.EX2 R124, R124 ;  /* 0x0000007c007c7308 */ /* 0x000e620000000800 */
[----:B--2---:R-:W-:Y:S01]  /*5940*/  FADD.FTZ R5, R43, R10 ;  /* 0x0000000a2b057221 */ /* 0x004fe20000010000 */
[----:B------:R-:W-:Y:S01]  /*5950*/  F2FP.BF16.F32.PACK_AB R142, R39, R142 ;  /* 0x0000008e278e723e */ /* 0x000fe200000010ff */
[-C--:B------:R-:W-:Y:S01]  /*5960*/  FMUL.FTZ R97, R97, R28.reuse ;  /* 0x0000001c61617220 */ /* 0x080fe20000410000 */
[----:B------:R-:W-:Y:S01]  /*5970*/  F2FP.BF16.F32.PACK_AB R143, R26, R143 ;  /* 0x0000008f1a8f723e */ /* 0x000fe200000010ff */
[----:B------:R-:W-:Y:S01]  /*5980*/  FMUL.FTZ R100, R100, R28 ;  /* 0x0000001c64647220 */ /* 0x000fe20000410000 */
[----:B------:R-:W-:Y:S01]  /*5990*/  F2FP.BF16.F32.PACK_AB R136, R35, R136 ;  /* 0x000000882388723e */ /* 0x000fe200000010ff */
[-C--:B------:R-:W-:Y:S01]  /*59a0*/  FMUL.FTZ R101, R101, R28.reuse ;  /* 0x0000001c65657220 */ /* 0x080fe20000410000 */
[----:B------:R-:W2:Y:S01]  /*59b0*/  MUFU.EX2 R13, R13 ;  /* 0x0000000d000d7308 */ /* 0x000ea20000000800 */
[----:B0-----:R-:W-:Y:S01]  /*59c0*/  FADD.FTZ R2, R50, R7 ;  /* 0x0000000732027221 */ /* 0x001fe20000010000 */
[----:B------:R-:W-:Y:S01]  /*59d0*/  F2FP.BF16.F32.PACK_AB R137, R30, R137 ;  /* 0x000000891e89723e */ /* 0x000fe200000010ff */
[----:B------:R-:W-:Y:S01]  /*59e0*/  FMUL.FTZ R104, R104, R28 ;  /* 0x0000001c68687220 */ /* 0x000fe20000410000 */
[----:B------:R-:W-:Y:S01]  /*59f0*/  F2FP.BF16.F32.PACK_AB R138, R37, R138 ;  /* 0x0000008a258a723e */ /* 0x000fe200000010ff */
[-C--:B------:R-:W-:Y:S01]  /*5a00*/  FMUL.FTZ R105, R105, R28.reuse ;  /* 0x0000001c69697220 */ /* 0x080fe20000410000 */
[----:B------:R-:W-:Y:S01]  /*5a10*/  F2FP.BF16.F32.PACK_AB R139, R34, R139 ;  /* 0x0000008b228b723e */ /* 0x000fe200000010ff */
[-C--:B------:R-:W-:Y:S01]  /*5a20*/  FMUL.FTZ R108, R108, R28.reuse ;  /* 0x0000001c6c6c7220 */ /* 0x080fe20000410000 */
[----:B------:R-:W0:Y:S01]  /*5a30*/  MUFU.EX2 R45, R45 ;  /* 0x0000002d002d7308 */ /* 0x000e220000000800 */
[----:B-1----:R-:W-:Y:S01]  /*5a40*/  FADD.FTZ R10, R124, R5 ;  /* 0x000000057c0a7221 */ /* 0x002fe20000010000 */
[----:B------:R-:W-:Y:S01]  /*5a50*/  F2FP.BF16.F32.PACK_AB R133, R38, R133 ;  /* 0x000000852685723e */ /* 0x000fe200000010ff */
[-C--:B------:R-:W-:Y:S01]  /*5a60*/  FMUL.FTZ R109, R109, R28.reuse ;  /* 0x0000001c6d6d7220 */ /* 0x080fe20000410000 */
[----:B------:R-:W-:Y:S01]  /*5a70*/  F2FP.BF16.F32.PACK_AB R135, R42, R135 ;  /* 0x000000872a87723e */ /* 0x000fe200000010ff */
[----:B------:R-:W-:Y:S01]  /*5a80*/  FMUL.FTZ R112, R112, R28 ;  /* 0x0000001c70707220 */ /* 0x000fe20000410000 */
[----:B------:R-:W-:Y:S01]  /*5a90*/  F2FP.BF16.F32.PACK_AB R128, R41, R128 ;  /* 0x000000802980723e */ /* 0x000fe200000010ff */
[-C--:B------:R-:W-:Y:S01]  /*5aa0*/  FMUL.FTZ R113, R113, R28.reuse ;  /* 0x0000001c71717220 */ /* 0x080fe20000410000 */
[----:B------:R-:W1:Y:S01]  /*5ab0*/  MUFU.EX2 R54, R54 ;  /* 0x0000003600367308 */ /* 0x000e620000000800 */
[----:B--2---:R-:W-:Y:S01]  /*5ac0*/  FADD.FTZ R3, R13, R2 ;  /* 0x000000020d037221 */ /* 0x004fe20000010000 */
[----:B------:R-:W-:Y:S01]  /*5ad0*/  F2FP.BF16.F32.PACK_AB R129, R46, R9 ;  /* 0x000000092e81723e */ /* 0x000fe200000010ff */
[----:B------:R-:W-:Y:S01]  /*5ae0*/  FMUL.FTZ R116, R116, R28 ;  /* 0x0000001c74747220 */ /* 0x000fe20000410000 */
[----:B------:R-:W-:Y:S01]  /*5af0*/  F2FP.BF16.F32.PACK_AB R130, R43, R130 ;  /* 0x000000822b82723e */ /* 0x000fe200000010ff */
[----:B------:R-:W-:Y:S01]  /*5b00*/  FMUL.FTZ R117, R117, R28 ;  /* 0x0000001c75757220 */ /* 0x000fe20000410000 */
[----:B------:R-:W-:Y:S01]  /*5b10*/  F2FP.BF16.F32.PACK_AB R131, R50, R11 ;  /* 0x0000000b3283723e */ /* 0x000fe200000010ff */
[----:B------:R-:W-:Y:S01]  /*5b20*/  IMAD.MOV.U32 R4, RZ, RZ, R6 ;  /* 0x000000ffff047224 */ /* 0x000fe200078e0006 */
        /* <DEDUP_REMOVED lines=29> */
[----:B--2---:R-:W-:Y:S01]  /*5d00*/  FADD.FTZ R2, R27, R2 ;  /* 0x000000021b027221 */ /* 0x004fe20000010000 */
[C---:B0-----:R-:W-:Y:S01]  /*5d10*/  FADD.FTZ R3, R66.reuse, R5 ;  /* 0x0000000542037221 */ /* 0x041fe20000010000 */
[----:B------:R-:W-:Y:S01]  /*5d20*/  F2FP.BF16.F32.PACK_AB R122, R66, R84 ;  /* 0x00000054427a723e */ /* 0x000fe200000010ff */
[----:B------:R-:W-:Y:S02]  /*5d30*/  IMAD.MOV.U32 R5, RZ, RZ, R0 ;  /* 0x000000ffff057224 */ /* 0x000fe400078e0000 */
[C---:B-1----:R-:W-:Y:S01]  /*5d40*/  FADD.FTZ R2, R8.reuse, R2 ;  /* 0x0000000208027221 */ /* 0x042fe20000010000 */
[----:B------:R-:W-:Y:S01]  /*5d50*/  F2FP.BF16.F32.PACK_AB R123, R8, R27 ;  /* 0x0000001b087b723e */ /* 0x000fe200000010ff */
[----:B------:R-:W-:Y:S06]  /*5d60*/  @P3 BRA `(.L_x_1825) ;  /* 0xffffffd800903947 */ /* 0x000fec000383ffff */
.L_x_1816:
[----:B------:R-:W-:-:S13]  /*5d70*/  ISETP.LE.AND P2, PT, RZ, UR25, PT ;  /* 0x00000019ff007c0c */ /* 0x000fda000bf43270 */
[----:B------:R-:W-:Y:S05]  /*5d80*/  @!P2 BRA `(.L_x_1826) ;  /* 0x0000001c0030a947 */ /* 0x000fea0003800000 */
[----:B------:R-:W-:Y:S01]  /*5d90*/  IMAD.MOV.U32 R5, RZ, RZ, R0 ;  /* 0x000000ffff057224 */ /* 0x000fe200078e0000 */
[----:B------:R-:W-:Y:S01]  /*5da0*/  UMOV UR22, UR37 ;  /* 0x0000002500167c82 */ /* 0x000fe20008000000 */
[----:B------:R-:W-:Y:S01]  /*5db0*/  IMAD.MOV.U32 R7, RZ, RZ, R6 ;  /* 0x000000ffff077224 */ /* 0x000fe200078e0006 */
[----:B------:R-:W-:Y:S01]  /*5dc0*/  UMOV UR21, UR39 ;  /* 0x0000002700157c82 */ /* 0x000fe20008000000 */
[----:B------:R-:W-:-:S05]  /*5dd0*/  ULDC UR23, c[0x0][0x988] ;  /* 0x0002620000177ab9 */ /* 0x000fca0000000800 */
.L_x_1835:
        /* <DEDUP_REMOVED lines=9> */
.L_x_1828:
[----:B------:R-:W-:Y:S01]  /*5e70*/  ULEA UR6, UR39, UR45, 0x3 ;  /* 0x0000002d27067291 */ /* 0x000fe2000f8e183f */
[----:B------:R-:W-:-:S05]  /*5e80*/  IMAD.U32 R0, RZ, RZ, UR37 ;  /* 0x00000025ff007e24 */ /* 0x000fca000f8e00ff */
[----:B------:R-:W-:-:S04]  /*5e90*/  SHF.L.U32 R0, R0, 0x1f, RZ ;  /* 0x0000001f00007819 */ /* 0x000fc800000006ff */
[----:B------:R0:W1:Y:S01]  /*5ea0*/  SYNCS.PHASECHK.TRANS64.TRYWAIT P2, [UR6+0x16830], R0 ;  /* 0x01683000ff0075a7 */ /* 0x0000620008040146 */
[----:B------:R-:W-:Y:S05]  /*5eb0*/  @!P0 BRA `(.L_x_1829) ;  /* 0x0000000000048947 */ /* 0x000fea0003800000 */
[----:B------:R-:W-:Y:S01]  /*5ec0*/  BPT.TRAP 0x1 ;  /* 0x000000040000795c */ /* 0x000fe20000300000 */
.L_x_1829:
[----:B-1----:R-:W-:Y:S05]  /*5ed0*/  @P2 BRA `(.L_x_1827) ;  /* 0x0000000000082947 */ /* 0x002fea0003800000 */
[----:B------:R-:W1:Y:S02]  /*5ee0*/  SYNCS.PHASECHK.TRANS64.TRYWAIT P2, [UR6+0x16830], R0 ;  /* 0x01683000ff0075a7 */ /* 0x000e640008040146 */
[----:B-1----:R-:W-:Y:S05]  /*5ef0*/  @!P2 BRA `(.L_x_1830) ;  /* 0x000000740098a947 */ /* 0x002fea0003800000 */
.L_x_1827:
        /* <DEDUP_REMOVED lines=25> */
.L_x_1832:
[----:B------:R-:W-:Y:S01]  /*6090*/  ULEA UR6, UR21, UR45, 0x3 ;  /* 0x0000002d15067291 */ /* 0x000fe2000f8e183f */
[----:B------:R-:W-:-:S05]  /*60a0*/  IMAD.U32 R0, RZ, RZ, UR22 ;  /* 0x00000016ff007e24 */ /* 0x000fca000f8e00ff */
[----:B------:R-:W-:-:S04]  /*60b0*/  SHF.L.U32 R0, R0, 0x1f, RZ ;  /* 0x0000001f00007819 */ /* 0x000fc800000006ff */
[----:B------:R0:W1:Y:S01]  /*60c0*/  SYNCS.PHASECHK.TRANS64.TRYWAIT P2, [UR6+0x16850], R0 ;  /* 0x01685000ff0075a7 */ /* 0x0000620008040146 */
[----:B------:R-:W-:Y:S05]  /*60d0*/  @!P0 BRA `(.L_x_1833) ;  /* 0x0000000000048947 */ /* 0x000fea0003800000 */
[----:B------:R-:W-:Y:S01]  /*60e0*/  BPT.TRAP 0x1 ;  /* 0x000000040000795c */ /* 0x000fe20000300000 */
.L_x_1833:
[----:B-1----:R-:W-:Y:S05]  /*60f0*/  @P2 BRA `(.L_x_1831) ;  /* 0x0000000000082947 */ /* 0x002fea0003800000 */
[----:B------:R-:W1:Y:S02]  /*6100*/  SYNCS.PHASECHK.TRANS64.TRYWAIT P2, [UR6+0x16850], R0 ;  /* 0x01685000ff0075a7 */ /* 0x000e640008040146 */
[----:B-1----:R-:W-:Y:S05]  /*6110*/  @!P2 BRA `(.L_x_1834) ;  /* 0x000000740028a947 */ /* 0x002fea0003800000 */
.L_x_1831:
        /* <DEDUP_REMOVED lines=74> */
[--C-:B------:R-:W-:Y:S01]  /*65c0*/  FFMA.FTZ R53, R53, UR23, -R7.reuse ;  /* 0x0000001735357c23 */ /* 0x100fe20008010807 */
[----:B------:R-:W-:Y:S01]  /*65d0*/  MUFU.EX2 R11, R33 ;  /* 0x00000021000b7308 */ /* 0x000fe20000000800 */
[--C-:B------:R-:W-:Y:S01]  /*65e0*/  FFMA.FTZ R24, R24, UR23, -R7.reuse ;  /* 0x0000001718187c23 */ /* 0x100fe20008010807 */
        /* <DEDUP_REMOVED lines=22> */
[----:B------:R0:W-:Y:S01]  /*6750*/  MUFU.EX2 R21, R41 ;  /* 0x0000002900157308 */ /* 0x0001e20000000800 */
[--C-:B------:R-:W-:Y:S01]  /*6760*/  FFMA.FTZ R20, R80, UR23, -R7.reuse ;  /* 0x0000001750147c23 */ /* 0x100fe20008010807 */
[----:B------:R-:W-:Y:S01]  /*6770*/  FMNMX.FTZ R25, R59, R0, !PT ;  /* 0x000000003b197209 */ /* 0x000fe20007810000 */
[--C-:B------:R-:W-:Y:S01]  /*6780*/  FFMA.FTZ R84, R84, UR23, -R7.reuse ;  /* 0x0000001754547c23 */ /* 0x100fe20008010807 */
[----:B------:R-:W-:-:S02]  /*6790*/  FFMA.FTZ R85, R85, UR23, -R7 ;  /* 0x0000001755557c23 */ /* 0x000fc40008010807 */
[----:B------:R-:W-:Y:S02]  /*67a0*/  FMNMX.FTZ R0, R62, R25, !PT ;  /* 0x000000193e007209 */ /* 0x000fe40007810000 */
[----:B------:R1:W-:Y:S01]  /*67b0*/  MUFU.EX2 R25, R49 ;  /* 0x0000003100197308 */ /* 0x0003e20000000800 */
[----:B0-----:R-:W-:Y:S01]  /*67c0*/  FFMA.FTZ R41, R65, UR23, -R7 ;  /* 0x0000001741297c23 */ /* 0x001fe20008010807 */
[----:B------:R-:W-:-:S04]  /*67d0*/  FMNMX.FTZ R33, R63, R0, !PT ;  /* 0x000000003f217209 */ /* 0x000fc80007810000 */
[----:B------:R-:W-:Y:S02]  /*67e0*/  FMNMX.FTZ R0, R66, R33, !PT ;  /* 0x0000002142007209 */ /* 0x000fe40007810000 */
[----:B------:R-:W0:Y:S01]  /*67f0*/  MUFU.EX2 R4, R4 ;  /* 0x0000000400047308 */ /* 0x000e220000000800 */
[----:B-1----:R-:W-:Y:S01]  /*6800*/  FFMA.FTZ R49, R69, UR23, -R7 ;  /* 0x0000001745317c23 */ /* 0x002fe20008010807 */
[----:B------:R-:W-:-:S04]  /*6810*/  FMNMX.FTZ R33, R67, R0, !PT ;  /* 0x0000000043217209 */ /* 0x000fc80007810000 */
[----:B------:R-:W-:Y:S02]  /*6820*/  FMNMX.FTZ R0, R70, R33, !PT ;  /* 0x0000002146007209 */ /* 0x000fe40007810000 */
[----:B------:R-:W-:Y:S02]  /*6830*/  MUFU.EX2 R33, R53 ;  /* 0x0000003500217308 */ /* 0x000fe40000000800 */
[----:B------:R-:W-:-:S04]  /*6840*/  FMNMX.FTZ R37, R71, R0, !PT ;  /* 0x0000000047257209 */ /* 0x000fc80007810000 */
[----:B------:R-:W-:Y:S02]  /*6850*/  FMNMX.FTZ R0, R74, R37, !PT ;  /* 0x000000254a007209 */ /* 0x000fe40007810000 */
[----:B------:R-:W1:Y:S01]  /*6860*/  MUFU.EX2 R148, R148 ;  /* 0x0000009400947308 */ /* 0x000e620000000800 */
[----:B0-----:R-:W-:Y:S01]  /*6870*/  FFMA.FTZ R3, R4, R3, R9 ;  /* 0x0000000304037223 */ /* 0x001fe20000010009 */
[----:B------:R-:W-:-:S04]  /*6880*/  FMNMX.FTZ R37, R75, R0, !PT ;  /* 0x000000004b257209 */ /* 0x000fc80007810000 */
[----:B------:R-:W-:Y:S01]  /*6890*/  FMNMX.FTZ R0, R78, R37, !PT ;  /* 0x000000254e007209 */ /* 0x000fe20007810000 */
[----:B------:R-:W-:Y:S02]  /*68a0*/  WARPGROUP.DEPBAR.LE gsb0, 0x0 ;  /* 0x00008000000079c5 */ /* 0x000fe40000010000 */
[----:B------:R-:W-:Y:S01]  /*68b0*/  WARPGROUP.ARRIVE ;  /* 0x00000000000079c5 */ /* 0x000fe20000000000 */
[----:B------:R-:W-:Y:S01]  /*68c0*/  FMNMX.FTZ R37, R79, R0, !PT ;  /* 0x000000004f257209 */ /* 0x000fe20007810000 */
[--C-:B------:R-:W-:Y:S01]  /*68d0*/  FFMA.FTZ R142, R44, UR23, -R7.reuse ;  /* 0x000000172c8e7c23 */ /* 0x100fe20008010807 */
[----:B------:R-:W-:-:S03]  /*68e0*/  FFMA.FTZ R140, R40, UR23, -R7 ;  /* 0x00000017288c7c23 */ /* 0x000fc60008010807 */
[----:B------:R-:W0:Y:S01]  /*68f0*/  S2R R44, SR_TID.X ;  /* 0x00000000002c7919 */ /* 0x000e220000002100 */
[----:B------:R-:W-:Y:S01]  /*6900*/  FMNMX.FTZ R0, R82, R37, !PT ;  /* 0x0000002552007209 */ /* 0x000fe20007810000 */
[----:B------:R-:W-:Y:S01]  /*6910*/  HGMMA.64x64x16.F32.BF16 R88, R136, gdesc[UR4].tnspB, R88, gsb0 ;  /* 0x40e0000488587df0 */ /* 0x000fe20008001858 */
[----:B------:R-:W-:Y:S01]  /*6920*/  UIADD3 UR6, UR10, 0x200, URZ ;  /* 0x000002000a067890 */ /* 0x000fe2000fffe03f */
[----:B------:R-:W2:Y:S01]  /*6930*/  MUFU.EX2 R150, R150 ;  /* 0x0000009600967308 */ /* 0x000ea20000000800 */
[----:B------:R-:W-:Y:S01]  /*6940*/  UMOV UR7, 0x40000040 ;  /* 0x4000004000077882 */ /* 0x000fe20000000000 */
[----:B------:R-:W-:Y:S01]  /*6950*/  FMNMX.FTZ R37, R83, R0, !PT ;  /* 0x0000000053257209 */ /* 0x000fe20007810000 */
[C---:B-1----:R-:W-:Y:S01]  /*6960*/  FADD.FTZ R3, R148.reuse, R3 ;  /* 0x0000000394037221 */ /* 0x042fe20000010000 */
[----:B------:R-:W-:Y:S02]  /*6970*/  F2FP.BF16.F32.PACK_AB R148, R148, R9 ;  /* 0x000000099494723e */ /* 0x000fe400000010ff */
[----:B------:R-:W-:-:S02]  /*6980*/  FMNMX.FTZ R0, R86, R37, !PT ;  /* 0x0000002556007209 */ /* 0x000fc40007810000 */
[----:B------:R1:W-:Y:S02]  /*6990*/  MUFU.EX2 R37, R61 ;  /* 0x0000003d00257308 */ /* 0x0003e40000000800 */
[----:B------:R-:W-:-:S05]  /*69a0*/  FMNMX.FTZ R0, R87, R0, !PT ;  /* 0x0000000057007209 */ /* 0x000fca0007810000 */
[----:B------:R-:W3:Y:S01]  /*69b0*/  SHFL.BFLY PT, R53, R0, 0x2, 0x1f ;  /* 0x0c401f0000357f89 */ /* 0x000ee200000e0000 */
[----:B------:R-:W4:Y:S01]  /*69c0*/  MUFU.EX2 R13, R13 ;  /* 0x0000000d000d7308 */ /* 0x000f220000000800 */
[----:B-1----:R-:W-:-:S07]  /*69d0*/  FFMA.FTZ R61, R81, UR23, -R7 ;  /* 0x00000017513d7c23 */ /* 0x002fce0008010807 */
[----:B------:R-:W-:Y:S01]  /*69e0*/  MUFU.EX2 R144, R144 ;  /* 0x0000009000907308 */ /* 0x000fe20000000800 */
[----:B0-----:R-:W-:-:S07]  /*69f0*/  ISETP.GE.U32.AND P2, PT, R44, 0x180, PT ;  /* 0x000001802c00780c */ /* 0x001fce0003f46070 */
[----:B------:R-:W-:Y:S01]  /*6a00*/  MUFU.EX2 R146, R146 ;  /* 0x0000009200927308 */ /* 0x000fe20000000800 */
[----:B---3--:R-:W-:Y:S01]  /*6a10*/  FMNMX.FTZ R24, R0, R53, !PT ;  /* 0x0000003500187209 */ /* 0x008fe20007810000 */
[----:B------:R-:W-:-:S06]  /*6a20*/  FFMA.FTZ R53, R73, UR23, -R7 ;  /* 0x0000001749357c23 */ /* 0x000fcc0008010807 */
[----:B------:R-:W-:Y:S01]  /*6a30*/  MUFU.EX2 R140, R140 ;  /* 0x0000008c008c7308 */ /* 0x000fe20000000800 */
[----:B------:R-:W0:Y:S07]  /*6a40*/  SHFL.BFLY PT, R65, R24, 0x1, 0x1f ;  /* 0x0c201f0018417f89 */ /* 0x000e2e00000e0000 */
[----:B------:R-:W-:Y:S08]  /*6a50*/  MUFU.EX2 R142, R142 ;  /* 0x0000008e008e7308 */ /* 0x000ff00000000800 */
[----:B------:R-:W-:Y:S08]  /*6a60*/  MUFU.EX2 R29, R29 ;  /* 0x0000001d001d7308 */ /* 0x000ff00000000800 */
[----:B------:R-:W-:Y:S01]  /*6a70*/  MUFU.EX2 R45, R45 ;  /* 0x0000002d002d7308 */ /* 0x000fe20000000800 */
[----:B0-----:R-:W-:-:S05]  /*6a80*/  FMNMX.FTZ R0, R24, R65, !PT ;  /* 0x0000004118007209 */ /* 0x001fca0007810000 */
[----:B------:R-:W-:Y:S02]  /*6a90*/  FMUL.FTZ R28, R0, UR23 ;  /* 0x00000017001c7c20 */ /* 0x000fe40008410000 */
[----:B------:R-:W-:Y:S01]  /*6aa0*/  MUFU.EX2 R8, R8 ;  /* 0x0000000800087308 */ /* 0x000fe20000000800 */
[----:B------:R-:W-:Y:S02]  /*6ab0*/  WARPGROUP.DEPBAR.LE gsb0, 0x0 ;  /* 0x00008000000079c5 */ /* 0x000fe40000010000 */
[----:B------:R-:W-:Y:S01]  /*6ac0*/  WARPGROUP.ARRIVE ;  /* 0x00000000000079c5 */ /* 0x000fe20000000000 */
[--C-:B------:R-:W-:Y:S01]  /*6ad0*/  FFMA.FTZ R136, R48, UR23, -R7.reuse ;  /* 0x0000001730887c23 */ /* 0x100fe20008010807 */
[----:B------:R-:W-:Y:S01]  /*6ae0*/  FFMA.FTZ R138, R52, UR23, -R7 ;  /* 0x00000017348a7c23 */ /* 0x000fe20008010807 */
[--C-:B------:R-:W-:Y:S01]  /*6af0*/  FFMA.FTZ R151, R30, UR23, -R28.reuse ;  /* 0x000000171e977c23 */ /* 0x100fe2000801081c */
        /* <DEDUP_REMOVED lines=8> */
[----:B------:R-:W-:Y:S01]  /*6b80*/  VIADD R27, R23, 0x9 ;  /* 0x00000009171b7836 */ /* 0x000fe20000000000 */
[----:B------:R-:W-:Y:S01]  /*6b90*/  MUFU.EX2 R151, R151 ;  /* 0x0000009700977308 */ /* 0x000fe20000000800 */
[----:B------:R-:W-:Y:S01]  /*6ba0*/  FFMA.FTZ R145, R34, UR23, -R28 ;  /* 0x0000001722917c23 */ /* 0x000fe2000801081c */
[----:B------:R-:W-:-:S02]  /*6bb0*/  @!P1 VIADD R31, R31, 0x16840 ;  /* 0x000168401f1f9836 */ /* 0x000fc40000000000 */
[--C-:B------:R-:W-:Y:S01]  /*6bc0*/  FFMA.FTZ R32, R35, UR23, -R28.reuse ;  /* 0x0000001723207c23 */ /* 0x100fe2000801081c */
[----:B------:R-:W-:Y:S01]  /*6bd0*/  SEL R27, R27, 0x9, !P2 ;  /* 0x000000091b1b7807 */ /* 0x000fe20005000000 */
[--C-:B------:R-:W-:Y:S01]  /*6be0*/  FFMA.FTZ R147, R38, UR23, -R28.reuse ;  /* 0x0000001726937c23 */ /* 0x100fe2000801081c */
[--C-:B------:R-:W-:Y:S01]  /*6bf0*/  FFMA.FTZ R143, R46, UR23, -R28.reuse ;  /* 0x000000172e8f7c23 */ /* 0x100fe2000801081c */
[----:B------:R-:W-:Y:S01]  /*6c00*/  @!P1 PRMT R31, RZ, 0x654, R31 ;  /* 0x00000654ff1f9816 */ /* 0x000fe2000000001f */
[----:B------:R-:W-:Y:S01]  /*6c10*/  MUFU.EX2 R26, R26 ;  /* 0x0000001a001a7308 */ /* 0x000fe20000000800 */
[--C-:B------:R-:W-:Y:S01]  /*6c20*/  FFMA.FTZ R34, R39, UR23, -R28.reuse ;  /* 0x0000001727227c23 */ /* 0x100fe2000801081c */
[----:B--2---:R-:W-:Y:S01]  /*6c30*/  FADD.FTZ R48, R150, R3 ;  /* 0x0000000396307221 */ /* 0x004fe20000010000 */
        /* <DEDUP_REMOVED lines=16> */
[----:B------:R-:W-:-:S02]  /*6d40*/  ISETP.LT.AND P2, PT, RZ, UR25, PT ;  /* 0x00000019ff007c0c */ /* 0x000fc4000bf41270 */
[----:B----4-:R-:W-:-:S03]  /*6d50*/  F2FP.BF16.F32.PACK_AB R150, R13, R150 ;  /* 0x000000960d96723e */ /* 0x010fc600000010ff */
        /* <DEDUP_REMOVED lines=81> */
[----:B------:R-:W-:Y:S01]  /*7270*/  FFMA.FTZ R125, R74, UR23, -R28 ;  /* 0x000000174a7d7c23 */ /* 0x000fe2000801081c */
[----:B------:R-:W-:Y:S02]  /*7280*/  F2FP.BF16.F32.PACK_AB R129, R46, R129 ;  /* 0x000000812e81723e */ /* 0x000fe400000010ff */
[----:B------:R-:W1:Y:S02]  /*7290*/  MUFU.EX2 R49, R49 ;  /* 0x0000003100317308 */ /* 0x000e640000000800 */
[----:B------:R-:W-:Y:S01]  /*72a0*/  HGMMA.64x64x16.F32.BF16 R88, R120, gdesc[UR4].tnspB, R88, gsb0 ;  /* 0x40e0000478587df0 */ /* 0x000fe20008001858 */
[----:B------:R-:W-:-:S05]  /*72b0*/  UIADD3 UR6, UR25, -0x1, URZ ;  /* 0xffffffff19067890 */ /* 0x000fca000fffe03f */
[----:B------:R-:W-:Y:S01]  /*72c0*/  MUFU.EX2 R12, R12 ;  /* 0x0000000c000c7308 */ /* 0x000fe20000000800 */
[----:B0-----:R-:W-:Y:S01]  /*72d0*/  FADD.FTZ R3, R131, R30 ;  /* 0x0000001e83037221 */ /* 0x001fe20000010000 */
[----:B------:R-:W-:-:S06]  /*72e0*/  UMOV UR25, UR6 ;  /* 0x0000000600197c82 */ /* 0x000fcc0008000000 */
[----:B------:R-:W-:Y:S01]  /*72f0*/  MUFU.EX2 R125, R125 ;  /* 0x0000007d007d7308 */ /* 0x000fe20000000800 */
[----:B-1----:R-:W-:-:S07]  /*7300*/  F2FP.BF16.F32.PACK_AB R130, R49, R10 ;  /* 0x0000000a3182723e */ /* 0x002fce00000010ff */
[----:B------:R-:W0:Y:S08]  /*7310*/  MUFU.EX2 R53, R53 ;  /* 0x0000003500357308 */ /* 0x000e300000000800 */
[----:B------:R-:W-:Y:S08]  /*7320*/  MUFU.EX2 R14, R14 ;  /* 0x0000000e000e7308 */ /* 0x000ff00000000800 */
[----:B------:R-:W-:Y:S01]  /*7330*/  MUFU.EX2 R78, R78 ;  /* 0x0000004e004e7308 */ /* 0x000fe20000000800 */
[----:B0-----:R-:W-:-:S07]  /*7340*/  F2FP.BF16.F32.PACK_AB R124, R53, R12 ;  /* 0x0000000c357c723e */ /* 0x001fce00000010ff */
[----:B------:R-:W0:Y:S08]  /*7350*/  MUFU.EX2 R57, R57 ;  /* 0x0000003900397308 */ /* 0x000e300000000800 */
[----:B------:R-:W1:Y:S08]  /*7360*/  MUFU.EX2 R79, R79 ;  /* 0x0000004f004f7308 */ /* 0x000e700000000800 */
[----:B------:R-:W-:Y:S01]  /*7370*/  MUFU.EX2 R20, R20 ;  /* 0x0000001400147308 */ /* 0x000fe20000000800 */
[----:B0-----:R-:W-:-:S07]  /*7380*/  F2FP.BF16.F32.PACK_AB R126, R57, R14 ;  /* 0x0000000e397e723e */ /* 0x001fce00000010ff */
[----:B------:R-:W-:Y:S01]  /*7390*/  MUFU.EX2 R82, R82 ;  /* 0x0000005200527308 */ /* 0x000fe20000000800 */
[----:B-1----:R-:W-:Y:S01]  /*73a0*/  F2FP.BF16.F32.PACK_AB R127, R79, R78 ;  /* 0x0000004e4f7f723e */ /* 0x002fe200000010ff */
[----:B------:R-:W-:Y:S02]  /*73b0*/  WARPGROUP.DEPBAR.LE gsb0, 0x0 ;  /* 0x00008000000079c5 */ /* 0x000fe40000010000 */
[----:B------:R0:W-:Y:S06]  /*73c0*/  BAR.ARV R27, 0x100 ;  /* 0x0004001b0000751d */ /* 0x0001ec0000002000 */
[----:B------:R1:W-:Y:S01]  /*73d0*/  @!P1 SYNCS.ARRIVE.TRANS64.RED.A1T0 RZ, [R31+URZ], RZ ;  /* 0x000000ff1fff99a7 */ /* 0x0003e2000810043f */
[----:B------:R-:W2:Y:S01]  /*73e0*/  MUFU.EX2 R61, R61 ;  /* 0x0000003d003d7308 */ /* 0x000ea20000000800 */
[-C--:B------:R-:W-:Y:S01]  /*73f0*/  FMUL.FTZ R90, R90, R7.reuse ;  /* 0x000000075a5a7220 */ /* 0x080fe20000410000 */
[-C--:B------:R-:W-:Y:S01]  /*7400*/  FMUL.FTZ R91, R91, R7.reuse ;  /* 0x000000075b5b7220 */ /* 0x080fe20000410000 */
[-C--:B------:R-:W-:Y:S01]  /*7410*/  FMUL.FTZ R94, R94, R7.reuse ;  /* 0x000000075e5e7220 */ /* 0x080fe20000410000 */
[-C--:B------:R-:W-:Y:S01]  /*7420*/  FMUL.FTZ R95, R95, R7.reuse ;  /* 0x000000075f5f7220 */ /* 0x080fe20000410000 */
[-C--:B------:R-:W-:Y:S01]  /*7430*/  FMUL.FTZ R98, R98, R7.reuse ;  /* 0x0000000762627220 */ /* 0x080fe20000410000 */
[-C--:B------:R-:W-:Y:S01]  /*7440*/  FMUL.FTZ R99, R99, R7.reuse ;  /* 0x0000000763637220 */ /* 0x080fe20000410000 */
[----:B-1----:R-:W-:Y:S01]  /*7450*/  IMAD.U32 R31, RZ, RZ, UR21 ;  /* 0x00000015ff1f7e24 */ /* 0x002fe2000f8e00ff */
[----:B------:R-:W1:Y:S01]  /*7460*/  MUFU.EX2 R83, R83 ;  /* 0x0000005300537308 */ /* 0x000e620000000800 */
        /* <DEDUP_REMOVED lines=8> */
[----:B0-----:R-:W-:-:S02]  /*74f0*/  @!P1 VIADD R27, R31, 0x16860 ;  /* 0x000168601f1b9836 */ /* 0x001fc40000000000 */
[-C--:B------:R-:W-:Y:S01]  /*7500*/  FMUL.FTZ R111, R111, R7.reuse ;  /* 0x000000076f6f7220 */ /* 0x080fe20000410000 */
[-C--:B------:R-:W-:Y:S01]  /*7510*/  FMUL.FTZ R114, R114, R7.reuse ;  /* 0x0000000772727220 */ /* 0x080fe20000410000 */
[-C--:B------:R-:W-:Y:S01]  /*7520*/  FMUL.FTZ R115, R115, R7.reuse ;  /* 0x0000000773737220 */ /* 0x080fe20000410000 */
[-C--:B------:R-:W-:Y:S01]  /*7530*/  FMUL.FTZ R118, R118, R7.reuse ;  /* 0x0000000776767220 */ /* 0x080fe20000410000 */
[----:B------:R-:W-:Y:S01]  /*7540*/  @!P1 PRMT R31, RZ, 0x654, R27 ;  /* 0x00000654ff1f9816 */ /* 0x000fe2000000001b */
[----:B------:R-:W-:Y:S01]  /*7550*/  FADD.FTZ R27, R13, R48 ;  /* 0x000000300d1b7221 */ /* 0x000fe20000010000 */
[----:B------:R-:W-:Y:S01]  /*7560*/  MUFU.EX2 R86, R86 ;  /* 0x0000005600567308 */ /* 0x000fe20000000800 */
[----:B------:R-:W-:Y:S01]  /*7570*/  FMUL.FTZ R119, R119, R7 ;  /* 0x0000000777777220 */ /* 0x000fe20000410000 */
[----:B------:R0:W-:Y:S01]  /*7580*/  @!P1 SYNCS.ARRIVE.TRANS64.RED.A1T0 RZ, [R31+URZ], RZ ;  /* 0x000000ff1fff99a7 */ /* 0x0001e2000810043f */
[----:B------:R-:W-:Y:S01]  /*7590*/  FADD.FTZ R48, R144, R27 ;  /* 0x0000001b90307221 */ /* 0x000fe20000010000 */
[----:B------:R-:W-:Y:S01]  /*75a0*/  F2FP.BF16.F32.PACK_AB R144, R11, R144 ;  /* 0x000000900b90723e */ /* 0x000fe200000010ff */
[----:B------:R-:W-:Y:S01]  /*75b0*/  FMUL.FTZ R88, R88, R4 ;  /* 0x0000000458587220 */ /* 0x000fe20000410000 */
[----:B--2---:R-:W-:Y:S01]  /*75c0*/  F2FP.BF16.F32.PACK_AB R120, R61, R20 ;  /* 0x000000143d78723e */ /* 0x004fe200000010ff */
[----:B------:R-:W-:Y:S01]  /*75d0*/  FADD.FTZ R27, R11, R48 ;  /* 0x000000300b1b7221 */ /* 0x000fe20000010000 */
[--C-:B------:R-:W-:Y:S01]  /*75e0*/  FFMA.FTZ R48, R71, UR23, -R28.reuse ;  /* 0x0000001747307c23 */ /* 0x100fe2000801081c */
[----:B------:R-:W-:Y:S01]  /*75f0*/  FFMA.FTZ R28, R87, UR23, -R28 ;  /* 0x00000017571c7c23 */ /* 0x000fe2000801081c */
[----:B------:R-:W2:Y:S01]  /*7600*/  MUFU.EX2 R5, R85 ;  /* 0x0000005500057308 */ /* 0x000ea20000000800 */
[----:B------:R-:W-:Y:S01]  /*7610*/  FADD.FTZ R52, R146, R27 ;  /* 0x0000001b92347221 */ /* 0x000fe20000010000 */
[----:B------:R-:W-:Y:S01]  /*7620*/  F2FP.BF16.F32.PACK_AB R146, R15, R146 ;  /* 0x000000920f92723e */ /* 0x000fe200000010ff */
[----:B------:R-:W-:Y:S01]  /*7630*/  FMUL.FTZ R89, R89, R4 ;  /* 0x0000000459597220 */ /* 0x000fe20000410000 */
[----:B-1----:R-:W-:Y:S01]  /*7640*/  F2FP.BF16.F32.PACK_AB R121, R83, R82 ;  /* 0x000000525379723e */ /* 0x002fe200000010ff */
[----:B------:R-:W-:Y:S01]  /*7650*/  FADD.FTZ R27, R15, R52 ;  /* 0x000000340f1b7221 */ /* 0x000fe20000010000 */
[-C--:B------:R-:W-:Y:S01]  /*7660*/  FMUL.FTZ R92, R92, R4.reuse ;  /* 0x000000045c5c7220 */ /* 0x080fe20000410000 */
[----:B------:R-:W-:Y:S01]  /*7670*/  FMUL.FTZ R93, R93, R4 ;  /* 0x000000045d5d7220 */ /* 0x000fe20000410000 */
[----:B------:R-:W1:Y:S01]  /*7680*/  MUFU.EX2 R48, R48 ;  /* 0x0000003000307308 */ /* 0x000e620000000800 */
        /* <DEDUP_REMOVED lines=9> */
[----:B--2---:R-:W-:Y:S01]  /*7720*/  F2FP.BF16.F32.PACK_AB R122, R5, R24 ;  /* 0x00000018057a723e */ /* 0x004fe200000010ff */
[----:B------:R-:W-:Y:S01]  /*7730*/  FMUL.FTZ R104, R104, R4 ;  /* 0x0000000468687220 */ /* 0x000fe20000410000 */
[C---:B------:R-:W-:Y:S01]  /*7740*/  F2FP.BF16.F32.PACK_AB R142, R29.reuse, R142 ;  /* 0x0000008e1d8e723e */ /* 0x040fe200000010ff */
[----:B------:R-:W-:Y:S01]  /*7750*/  FADD.FTZ R27, R29, R52 ;  /* 0x000000341d1b7221 */ /* 0x000fe20000010000 */
[-C--:B------:R-:W-:Y:S01]  /*7760*/  FMUL.FTZ R105, R105, R4.reuse ;  /* 0x0000000469697220 */ /* 0x080fe20000410000 */
[-C--:B------:R-:W-:Y:S01]  /*7770*/  FMUL.FTZ R108, R108, R4.reuse ;  /* 0x000000046c6c7220 */ /* 0x080fe20000410000 */
[----:B------:R-:W-:Y:S01]  /*7780*/  FMUL.FTZ R109, R109, R4 ;  /* 0x000000046d6d7220 */ /* 0x000fe20000410000 */
[----:B------:R-:W-:Y:S01]  /*7790*/  FADD.FTZ R52, R136, R27 ;  /* 0x0000001b88347221 */ /* 0x000fe20000010000 */
[----:B-1----:R-:W-:Y:S01]  /*77a0*/  FADD.FTZ R30, R48, R3 ;  /* 0x00000003301e7221 */ /* 0x002fe20000010000 */
[C---:B------:R-:W-:Y:S01]  /*77b0*/  F2FP.BF16.F32.PACK_AB R136, R25.reuse, R136 ;  /* 0x000000881988723e */ /* 0x040fe200000010ff */
[-C--:B------:R-:W-:Y:S01]  /*77c0*/  FMUL.FTZ R112, R112, R4.reuse ;  /* 0x0000000470707220 */ /* 0x080fe20000410000 */
[----:B------:R-:W-:Y:S01]  /*77d0*/  FADD.FTZ R9, R25, R52 ;  /* 0x0000003419097221 */ /* 0x000fe20000010000 */
[----:B------:R-:W-:Y:S01]  /*77e0*/  FADD.FTZ R3, R125, R30 ;  /* 0x0000001e7d037221 */ /* 0x000fe20000010000 */
[----:B------:R-:W-:Y:S01]  /*77f0*/  F2FP.BF16.F32.PACK_AB R131, R48, R131 ;  /* 0x000000833083723e */ /* 0x000fe200000010ff */
[----:B------:R-:W-:Y:S01]  /*7800*/  FMUL.FTZ R113, R113, R4 ;  /* 0x0000000471717220 */ /* 0x000fe20000410000 */
[----:B------:R-:W-:Y:S01]  /*7810*/  FADD.FTZ R26, R138, R9 ;  /* 0x000000098a1a7221 */ /* 0x000fe20000010000 */
[----:B------:R-:W-:Y:S01]  /*7820*/  F2FP.BF16.F32.PACK_AB R138, R33, R138 ;  /* 0x0000008a218a723e */ /* 0x000fe200000010ff */
[-C--:B------:R-:W-:Y:S01]  /*7830*/  FMUL.FTZ R116, R116, R4.reuse ;  /* 0x0000000474747220 */ /* 0x080fe20000410000 */
[----:B------:R-:W-:Y:S01]  /*7840*/  FMUL.FTZ R117, R117, R4 ;  /* 0x0000000475757220 */ /* 0x000fe20000410000 */
[----:B------:R-:W-:Y:S01]  /*7850*/  FADD.FTZ R9, R33, R26 ;  /* 0x0000001a21097221 */ /* 0x000fe20000010000 */
[----:B------:R-:W-:Y:S01]  /*7860*/  IMAD.MOV.U32 R7, RZ, RZ, R6 ;  /* 0x000000ffff077224 */ /* 0x000fe200078e0006 */
[----:B------:R-:W1:Y:S02]  /*7870*/  MUFU.EX2 R26, R75 ;  /* 0x0000004b001a7308 */ /* 0x000e640000000800 */
[----:B------:R-:W-:Y:S01]  /*7880*/  FADD.FTZ R32, R132, R9 ;  /* 0x0000000984207221 */ /* 0x000fe20000010000 */
[----:B------:R-:W-:-:S03]  /*7890*/  F2FP.BF16.F32.PACK_AB R132, R45, R132 ;  /* 0x000000842d84723e */ /* 0x000fc600000010ff */
[----:B------:R-:W-:-:S04]  /*78a0*/  FADD.FTZ R9, R45, R32 ;  /* 0x000000202d097221 */ /* 0x000fc80000010000 */
[----:B------:R-:W-:Y:S01]  /*78b0*/  FADD.FTZ R32, R134, R9 ;  /* 0x0000000986207221 */ /* 0x000fe20000010000 */
[----:B------:R-:W-:-:S03]  /*78c0*/  F2FP.BF16.F32.PACK_AB R134, R37, R134 ;  /* 0x000000862586723e */ /* 0x000fc600000010ff */
[----:B------:R-:W-:Y:S01]  /*78d0*/  FADD.FTZ R9, R37, R32 ;  /* 0x0000002025097221 */ /* 0x000fe20000010000 */
[----:B-1----:R-:W-:-:S03]  /*78e0*/  FADD.FTZ R3, R26, R3 ;  /* 0x000000031a037221 */ /* 0x002fc60000010000 */
[----:B------:R-:W-:Y:S01]  /*78f0*/  FADD.FTZ R32, R8, R9 ;  /* 0x0000000908207221 */ /* 0x000fe20000010000 */
[----:B------:R-:W-:Y:S01]  /*7900*/  F2FP.BF16.F32.PACK_AB R125, R26, R125 ;  /* 0x0000007d1a7d723e */ /* 0x000fe200000010ff */
[----:B------:R-:W-:Y:S02]  /*7910*/  FADD.FTZ R3, R78, R3 ;  /* 0x000000034e037221 */ /* 0x000fe40000010000 */
[----:B------:R-:W-:Y:S02]  /*7920*/  FADD.FTZ R9, R41, R32 ;  /* 0x0000002029097221 */ /* 0x000fe40000010000 */
[----:B------:R-:W-:Y:S02]  /*7930*/  FADD.FTZ R3, R79, R3 ;  /* 0x000000034f037221 */ /* 0x000fe40000010000 */
[----:B------:R-:W-:Y:S02]  /*7940*/  FADD.FTZ R32, R10, R9 ;  /* 0x000000090a207221 */ /* 0x000fe40000010000 */
[----:B------:R-:W-:-:S02]  /*7950*/  FADD.FTZ R3, R82, R3 ;  /* 0x0000000352037221 */ /* 0x000fc40000010000 */
[----:B------:R-:W-:Y:S02]  /*7960*/  FADD.FTZ R9, R49, R32 ;  /* 0x0000002031097221 */ /* 0x000fe40000010000 */
[----:B------:R-:W-:Y:S02]  /*7970*/  FADD.FTZ R3, R83, R3 ;  /* 0x0000000353037221 */ /* 0x000fe40000010000 */
[----:B------:R-:W-:Y:S02]  /*7980*/  FADD.FTZ R32, R12, R9 ;  /* 0x000000090c207221 */ /* 0x000fe40000010000 */
[----:B------:R-:W-:Y:S02]  /*7990*/  FADD.FTZ R8, R86, R3 ;  /* 0x0000000356087221 */ /* 0x000fe40000010000 */
[----:B------:R-:W-:-:S04]  /*79a0*/  FADD.FTZ R9, R53, R32 ;  /* 0x0000002035097221 */ /* 0x000fc80000010000 */
[----:B------:R-:W-:-:S04]  /*79b0*/  FADD.FTZ R2, R14, R9 ;  /* 0x000000090e027221 */ /* 0x000fc80000010000 */
[----:B------:R-:W-:-:S04]  /*79c0*/  FADD.FTZ R9, R57, R2 ;  /* 0x0000000239097221 */ /* 0x000fc80000010000 */
[----:B------:R-:W-:-:S04]  /*79d0*/  FADD.FTZ R2, R20, R9 ;  /* 0x0000000914027221 */ /* 0x000fc80000010000 */
[----:B------:R-:W-:-:S04]  /*79e0*/  FADD.FTZ R9, R61, R2 ;  /* 0x000000023d097221 */ /* 0x000fc80000010000 */
[----:B------:R-:W-:-:S04]  /*79f0*/  FADD.FTZ R2, R24, R9 ;  /* 0x0000000918027221 */ /* 0x000fc80000010000 */
[----:B------:R-:W-:Y:S01]  /*7a00*/  FADD.FTZ R3, R5, R2 ;  /* 0x0000000205037221 */ /* 0x000fe20000010000 */
[C---:B------:R-:W-:Y:S01]  /*7a10*/  FADD.FTZ R2, R123.reuse, R8 ;  /* 0x000000087b027221 */ /* 0x040fe20000010000 */
[----:B------:R-:W-:Y:S01]  /*7a20*/  F2FP.BF16.F32.PACK_AB R123, R123, R86 ;  /* 0x000000567b7b723e */ /* 0x000fe200000010ff */
[----:B------:R-:W-:Y:S01]  /*7a30*/  IMAD.MOV.U32 R5, RZ, RZ, R0 ;  /* 0x000000ffff057224 */ /* 0x000fe200078e0000 */
[----:B0-----:R-:W-:Y:S06]  /*7a40*/  @P2 BRA `(.L_x_1835) ;  /* 0xffffffe000e42947 */ /* 0x001fec000383ffff */
.L_x_1826:
[----:B------:R-:W-:Y:S06]  /*7a50*/  BAR.ARV 0x8, 0x200 ;  /* 0x0208000000007b1d */ /* 0x000fec0000002000 */
[----:B------:R-:W-:Y:S05]  /*7a60*/  @!P0 BRA `(.L_x_1836) ;  /* 0x0000000000048947 */ /* 0x000fea0003800000 */
[----:B------:R-:W-:Y:S01]  /*7a70*/  BPT.TRAP 0x1 ;  /* 0x000000040000795c */ /* 0x000fe20000300000 */
.L_x_1836:
[----:B------:R-:W-:Y:S01]  /*7a80*/  ULEA UR5, UR39, UR45, 0x3 ;  /* 0x0000002d27057291 */ /* 0x000fe2000f8e183f */
[----:B------:R-:W-:-:S05]  /*7a90*/  IMAD.U32 R4, RZ, RZ, UR37 ;  /* 0x00000025ff047e24 */ /* 0x000fca000f8e00ff */
[----:B------:R-:W-:-:S04]  /*7aa0*/  SHF.L.U32 R4, R4, 0x1f, RZ ;  /* 0x0000001f04047819 */ /* 0x000fc800000006ff */
[----:B------:R0:W1:Y:S01]  /*7ab0*/  SYNCS.PHASECHK.TRANS64.TRYWAIT P2, [UR5+0x16850], R4 ;  /* 0x01685004ff0075a7 */ /* 0x0000620008040145 */
[----:B------:R-:W-:Y:S05]  /*7ac0*/  @!P0 BRA `(.L_x_1837) ;  /* 0x0000000000048947 */ /* 0x000fea0003800000 */
[----:B------:R-:W-:Y:S01]  /*7ad0*/  BPT.TRAP 0x1 ;  /* 0x000000040000795c */ /* 0x000fe20000300000 */
.L_x_1837:
[----:B-1----:R-:W-:Y:S05]  /*7ae0*/  @P2 BRA `(.L_x_1838) ;  /* 0x0000000000082947 */ /* 0x002fea0003800000 */
[----:B------:R-:W1:Y:S02]  /*7af0*/  SYNCS.PHASECHK.TRANS64.TRYWAIT P0, [UR5+0x16850], R4 ;  /* 0x01685004ff0075a7 */ /* 0x000e640008000145 */
[----:B-1----:R-:W-:Y:S05]  /*7b00*/  @!P0 BRA `(.L_x_1839) ;  /* 0x0000005800c48947 */ /* 0x002fea0003800000 */
.L_x_1838:
[----:B------:R-:W-:Y:S01]  /*7b10*/  UIADD3 UR45, UR45, 0x400, URZ ;  /* 0x000004002d2d7890 */ /* 0x000fe2000fffe03f */
[----:B------:R-:W-:Y:S01]  /*7b20*/  WARPGROUP.ARRIVE ;  /* 0x00000000000079c5 */ /* 0x000fe20000000000 */
[----:B------:R-:W-:Y:S01]  /*7b30*/  UMOV UR7, 0x40000040 ;  /* 0x4000004000077882 */ /* 0x000fe20000000000 */
[----:B01----:R-:W0:Y:S01]  /*7b40*/  SHFL.BFLY PT, R4, R3, 0x2, 0x1f ;  /* 0x0c401f0003047f89 */ /* 0x003e2200000e0000 */
[----:B------:R-:W-:Y:S01]  /*7b50*/  USHF.R.U32.HI UR45, URZ, 0x4, UR45 ;  /* 0x000000043f2d7899 */ /* 0x000fe2000801162d */
[----:B------:R-:W-:Y:S01]  /*7b60*/  IMAD.U32 R11, RZ, RZ, UR5 ;  /* 0x00000005ff0b7e24 */ /* 0x000fe2000f8e00ff */
[----:B------:R-:W-:Y:S01]  /*7b70*/  UIADD3 UR36, UR36, 0x1, URZ ;  /* 0x0000000124247890 */ /* 0x000fe2000fffe03f */
[----:B------:R-:W1:Y:S01]  /*7b80*/  SHFL.BFLY PT, R5, R2, 0x2, 0x1f ;  /* 0x0c401f0002057f89 */ /* 0x000e6200000e0000 */
[----:B------:R-:W-:Y:S01]  /*7b90*/  ULOP3.LUT UR4, UR45, 0x3fff, URZ, 0xc0, !UPT ;  /* 0x00003fff2d047892 */ /* 0x000fe2000f8ec03f */
[----:B------:R-:W-:Y:S02]  /*7ba0*/  IMAD.U32 R12, RZ, RZ, UR23 ;  /* 0x00000017ff0c7e24 */ /* 0x000fe4000f8e00ff */
[----:B------:R-:W-:Y:S01]  /*7bb0*/  IMAD.MOV.U32 R27, RZ, RZ, -0x800000 ;  /* 0xff800000ff1b7424 */ /* 0x000fe200078e00ff */
[----:B------:R-:W-:Y:S01]  /*7bc0*/  ULEA UR4, UR39, UR4, 0xa ;  /* 0x0000000427047291 */ /* 0x000fe2000f8e503f */
[----:B------:R-:W-:Y:S01]  /*7bd0*/  IMAD.MOV.U32 R26, RZ, RZ, -0x800000 ;  /* 0xff800000ff1a7424 */ /* 0x000fe200078e00ff */
[----:B------:R-:W-:-:S04]  /*7be0*/  UIADD3 UR39, UR39, 0x1, URZ ;  /* 0x0000000127277890 */ /* 0x000fc8000fffe03f */
[----:B------:R-:W-:Y:S01]  /*7bf0*/  UISETP.NE.AND UP0, UPT, UR39, 0x2, UPT ;  /* 0x000000022700788c */ /* 0x000fe2000bf05270 */
[----:B------:R-:W-:Y:S02]  /*7c00*/  UMOV UR6, UR4 ;  /* 0x0000000400067c82 */ /* 0x000fe40008000000 */
[----:B------:R-:W-:Y:S01]  /*7c10*/  HGMMA.64x64x16.F32.BF16 R88, R148, gdesc[UR4].tnspB, R88, gsb0 ;  /* 0x40e0000494587df0 */ /* 0x000fe20008001858 */
[----:B------:R-:W-:Y:S01]  /*7c20*/  UIADD3 UR6, UR4, 0x80, URZ ;  /* 0x0000008004067890 */ /* 0x000fe2000fffe03f */
[----:B------:R-:W-:Y:S01]  /*7c30*/  UMOV UR7, 0x40000040 ;  /* 0x4000004000077882 */ /* 0x000fe20000000000 */
[----:B------:R-:W-:Y:S01]  /*7c40*/  USEL UR39, UR39, URZ, UP0 ;  /* 0x0000003f27277287 */ /* 0x000fe20008000000 */
[----:B0-----:R-:W-:Y:S01]  /*7c50*/  FADD.FTZ R4, R4, R3 ;  /* 0x0000000304047221 */ /* 0x001fe20000010000 */
[----:B------:R-:W-:Y:S02]  /*7c60*/  IMAD.U32 R3, RZ, RZ, UR23 ;  /* 0x00000017ff037e24 */ /* 0x000fe4000f8e00ff */
[----:B-1----:R-:W-:Y:S01]  /*7c70*/  FADD.FTZ R7, R5, R2 ;  /* 0x0000000205077221 */ /* 0x002fe20000010000 */
[----:B------:R-:W-:Y:S01]  /*7c80*/  IMAD.MOV.U32 R2, RZ, RZ, RZ ;  /* 0x000000ffff027224 */ /* 0x000fe200078e00ff */
[----:B------:R-:W0:Y:S04]  /*7c90*/  SHFL.BFLY PT, R5, R4, 0x1, 0x1f ;  /* 0x0c201f0004057f89 */ /* 0x000e2800000e0000 */
[----:B------:R-:W1:Y:S01]  /*7ca0*/  SHFL.BFLY PT, R8, R7, 0x1, 0x1f ;  /* 0x0c201f0007087f89 */ /* 0x000e6200000e0000 */
[----:B0-----:R-:W-:Y:S01]  /*7cb0*/  FADD.FTZ R9, R4, R5 ;  /* 0x0000000504097221 */ /* 0x001fe20000010000 */
[----:B-1----:R-:W-:-:S04]  /*7cc0*/  FADD.FTZ R10, R7, R8 ;  /* 0x00000008070a7221 */ /* 0x002fc80000010000 */
[----:B------:R-:W-:Y:S01]  /*7cd0*/  FSETP.NE.FTZ.AND P0, PT, R9, RZ, PT ;  /* 0x000000ff0900720b */ /* 0x000fe20003f15000 */
[----:B------:R-:W-:Y:S01]  /*7ce0*/  IMAD.MOV.U32 R7, RZ, RZ, RZ ;  /* 0x000000ffff077224 */ /* 0x000fe200078e00ff */
[----:B------:R-:W-:-:S11]  /*7cf0*/  FSETP.NE.FTZ.AND P2, PT, R10, RZ, PT ;  /* 0x000000ff0a00720b */ /* 0x000fd60003f55000 */
[----:B------:R-:W0:Y:S01]  /*7d00*/  @P0 MUFU.LG2 R5, R9 ;  /* 0x0000000900050308 */ /* 0x000e220000000c00 */
[----:B------:R-:W-:Y:S01]  /*7d10*/  @P0 FMUL.FTZ R3, R3, 0.69314718246459960938 ;  /* 0x3f31721803030820 */ /* 0x000fe20000410000 */
[----:B------:R-:W-:-:S06]  /*7d20*/  @P2 FMUL.FTZ R12, R12, 0.69314718246459960938 ;  /* 0x3f3172180c0c2820 */ /* 0x000fcc0000410000 */
        /* <DEDUP_REMOVED lines=8> */
[----:B-1----:R-:W-:Y:S01]  /*7db0*/  @P2 FMUL.FTZ R5, R8, 0.69314718246459960938 ;  /* 0x3f31721808052820 */ /* 0x002fe20000410000 */
[----:B------:R-:W-:-:S03]  /*7dc0*/  @!P1 VIADD R8, R11, 0x16860 ;  /* 0x000168600b089836 */ /* 0x000fc60000000000 */
[----:B------:R-:W-:Y:S01]  /*7dd0*/  @P2 FFMA.FTZ R26, R12, R0, R5 ;  /* 0x000000000c1a2223 */ /* 0x000fe20000010005 */
[----:B------:R-:W-:Y:S01]  /*7de0*/  HGMMA.64x64x16.F32.BF16 R88, R144, gdesc[UR4].tnspB, R88, gsb0 ;  /* 0x40e0000490587df0 */ /* 0x000fe20008001858 */
[----:B------:R-:W-:Y:S01]  /*7df0*/  UIADD3 UR6, UR4, 0x100, URZ ;  /* 0x0000010004067890 */ /* 0x000fe2000fffe03f */
[----:B------:R-:W-:Y:S01]  /*7e00*/  @!P1 PRMT R8, RZ, 0x654, R8 ;  /* 0x00000654ff089816 */ /* 0x000fe20000000008 */
        /* <DEDUP_REMOVED lines=66> */
.L_x_1809:
        /* <DEDUP_REMOVED lines=9> */
[----:B------:R-:W0:Y:S01]  /*82c0*/  LDC R32, c[0x0][0xbe8] ;  /* 0x0002fa00ff207b82 */ /* 0x000e220000000800 */
[----:B------:R-:W1:Y:S01]  /*82d0*/  S2R R5, SR_SWINHI ;  /* 0x0000000000057919 */ /* 0x000e620000002f00 */
[----:B------:R-:W-:Y:S01]  /*82e0*/  USHF.R.S32.HI UR12, URZ, 0x1f, UR43 ;  /* 0x0000001f3f0c7899 */ /* 0x000fe2000801142b */
[----:B------:R-:W-:Y:S01]  /*82f0*/  VIADD R37, R17, UR41 ;  /* 0x0000002911257c36 */ /* 0x000fe20008000000 */
[----:B------:R-:W-:Y:S01]  /*8300*/  ULDC.64 UR8, c[0x0][0xb90] ;  /* 0x0002e40000087ab9 */ /* 0x000fe20000000a00 */
[----:B------:R-:W-:Y:S01]  /*8310*/  USHF.R.S32.HI UR13, URZ, 0x1f, UR42 ;  /* 0x0000001f3f0d7899 */ /* 0x000fe2000801142a */
[----:B------:R-:W-:Y:S01]  /*8320*/  F2FP.BF16.F32.PACK_AB R112, R113, R112 ;  /* 0x000000707170723e */ /* 0x000fe200000010ff */
[----:B------:R-:W-:Y:S01]  /*8330*/  UIMAD UR5, UR12, UR8, URZ ;  /* 0x000000080c0572a4 */ /* 0x000fe2000f8e023f */
[----:B------:R-:W-:Y:S01]  /*8340*/  IMAD.MOV.U32 R28, RZ, RZ, R37 ;  /* 0x000000ffff1c7224 */ /* 0x000fe200078e0025 */
        /* <DEDUP_REMOVED lines=13> */
[----:B------:R-:W-:Y:S01]  /*8420*/  F2FP.BF16.F32.PACK_AB R115, R119, R118 ;  /* 0x000000767773723e */ /* 0x000fe200000010ff */
[----:B------:R-:W-:Y:S01]  /*8430*/  ULDC UR5, c[0x0][0xa88] ;  /* 0x0002a20000057ab9 */ /* 0x000fe20000000800 */
[----:B------:R-:W-:Y:S01]  /*8440*/  BAR.SYNC.DEFER_BLOCKING 0x1, 0x180 ;  /* 0x0046000000007b1d */ /* 0x000fe20000010000 */
[----:B0-----:R-:W-:Y:S01]  /*8450*/  ISETP.NE.AND P1, PT, R32, 0x1, PT ;  /* 0x000000012000780c */ /* 0x001fe20003f25270 */
[----:B------:R-:W-:-:S04]  /*8460*/  IMAD.U32 R34, RZ, RZ, UR8 ;  /* 0x00000008ff227e24 */ /* 0x000fc8000f8e00ff */
[----:B------:R-:W-:Y:S01]  /*8470*/  ULDC.64 UR8, c[0x0][0xae8] ;  /* 0x0002ba0000087ab9 */ /* 0x000fe20000000a00 */
[----:B------:R-:W-:Y:S01]  /*8480*/  ULDC.64 UR10, c[0x0][0xaf0] ;  /* 0x0002bc00000a7ab9 */ /* 0x000fe20000000a00 */
[----:B------:R-:W-:Y:S02]  /*8490*/  MOV R2, R0 ;  /* 0x0000000000027202 */ /* 0x000fe40000000f00 */
[----:B-1----:R-:W-:Y:S01]  /*84a0*/  MOV R3, R5 ;  /* 0x0000000500037202 */ /* 0x002fe20000000f00 */
[----:B------:R-:W-:-:S03]  /*84b0*/  IMAD R5, R22, 0x40, R19 ;  /* 0x0000004016057824 */ /* 0x000fc600078e0213 */
[----:B------:R-:W0:Y:S01]  /*84c0*/  @P1 LDC R20, c[0x0][0xbec] ;  /* 0x0002fb00ff141b82 */ /* 0x000e220000000800 */
[----:B------:R-:W-:-:S04]  /*84d0*/  IMAD.WIDE R10, R155, 0x2, R2 ;  /* 0x000000029b0a7825 */ /* 0x000fc800078e0202 */
[----:B------:R-:W-:Y:S01]  /*84e0*/  IMAD.WIDE R2, R5, 0x2, R2 ;  /* 0x0000000205027825 */ /* 0x000fe200078e0202 */
[C---:B------:R-:W-:Y:S02]  /*84f0*/  LOP3.LUT R4, R10.reuse, 0x380, RZ, 0xc0, !PT ;  /* 0x000003800a047812 */ /* 0x040fe400078ec0ff */
[----:B------:R-:W1:Y:S01]  /*8500*/  @P1 LDC R35, c[0x0][0xbf0] ;  /* 0x0002fc00ff231b82 */ /* 0x000e620000000800 */
[----:B------:R-:W-:Y:S02]  /*8510*/  IADD3 R33, P0, R10, 0x60, RZ ;  /* 0x000000600a217810 */ /* 0x000fe40007f1e0ff */
[----:B------:R-:W-:Y:S02]  /*8520*/  SHF.R.U64 R5, R4, 0x3, RZ ;  /* 0x0000000304057819 */ /* 0x000fe400000012ff */
[----:B------:R-:W-:Y:S01]  /*8530*/  LOP3.LUT R4, R33, 0x380, RZ, 0xc0, !PT ;  /* 0x0000038021047812 */ /* 0x000fe200078ec0ff */
[----:B------:R-:W-:Y:S01]  /*8540*/  IMAD.X R9, RZ, RZ, R11, P0 ;  /* 0x000000ffff097224 */ /* 0x000fe200000e060b */
[----:B------:R-:W-:-:S02]  /*8550*/  IADD3 R31, P2, R10, 0x40, RZ ;  /* 0x000000400a1f7810 */ /* 0x000fc40007f5e0ff */
[----:B------:R-:W-:Y:S02]  /*8560*/  SHF.R.U64 R4, R4, 0x3, RZ ;  /* 0x0000000304047819 */ /* 0x000fe400000012ff */
[----:B------:R-:W-:Y:S01]  /*8570*/  IADD3 R29, P3, R10, 0x20, RZ ;  /* 0x000000200a1d7810 */ /* 0x000fe20007f7e0ff */
[----:B------:R-:W-:Y:S01]  /*8580*/  IMAD.X R7, RZ, RZ, R11, P2 ;  /* 0x000000ffff077224 */ /* 0x000fe200010e060b */
[----:B------:R-:W-:Y:S02]  /*8590*/  LOP3.LUT R6, R31, 0x380, RZ, 0xc0, !PT ;  /* 0x000003801f067812 */ /* 0x000fe400078ec0ff */
[----:B------:R-:W-:Y:S01]  /*85a0*/  LOP3.LUT R8, R4, R33, RZ, 0x3c, !PT ;  /* 0x0000002104087212 */ /* 0x000fe200078e3cff */
[----:B0-----:R-:W-:Y:S01]  /*85b0*/  @P1 IMAD.HI.U32 R20, R37, R20, RZ ;  /* 0x0000001425141227 */ /* 0x001fe200078e00ff */
[----:B------:R-:W-:Y:S02]  /*85c0*/  SHF.R.U64 R6, R6, 0x3, RZ ;  /* 0x0000000306067819 */ /* 0x000fe400000012ff */
[----:B------:R-:W-:-:S02]  /*85d0*/  LOP3.LUT R4, R29, 0x380, RZ, 0xc0, !PT ;  /* 0x000003801d047812 */ /* 0x000fc400078ec0ff */
[----:B------:R-:W-:Y:S02]  /*85e0*/  LOP3.LUT R6, R6, R31, RZ, 0x3c, !PT ;  /* 0x0000001f06067212 */ /* 0x000fe400078e3cff */
[----:B------:R-:W-:Y:S02]  /*85f0*/  SHF.R.U64 R4, R4, 0x3, RZ ;  /* 0x0000000304047819 */ /* 0x000fe400000012ff */
[----:B------:R-:W-:Y:S02]  /*8600*/  IADD3 R31, P2, R2, 0x3000, RZ ;  /* 0x00003000021f7810 */ /* 0x000fe40007f5e0ff */
[----:B------:R-:W-:Y:S02]  /*8610*/  LOP3.LUT R4, R4, R29, RZ, 0x3c, !PT ;  /* 0x0000001d04047212 */ /* 0x000fe400078e3cff */
[----:B------:R-:W-:Y:S01]  /*8620*/  LOP3.LUT R29, R31, 0x380, RZ, 0xc0, !PT ;  /* 0x000003801f1d7812 */ /* 0x000fe200078ec0ff */
[----:B------:R-:W-:Y:S01]  /*8630*/  IMAD.X R21, RZ, RZ, R3, P2 ;  /* 0x000000ffff157224 */ /* 0x000fe200010e0603 */
[----:B-1----:R-:W-:-:S02]  /*8640*/  @P1 SHF.R.U32.HI R28, RZ, R35, R20 ;  /* 0x00000023ff1c1219 */ /* 0x002fc40000011614 */
[----:B------:R-:W-:Y:S02]  /*8650*/  SHF.R.U64 R20, R29, 0x3, RZ ;  /* 0x000000031d147819 */ /* 0x000fe400000012ff */
[----:B------:R-:W-:Y:S01]  /*8660*/  LOP3.LUT R10, R5, R10, RZ, 0x3c, !PT ;  /* 0x0000000a050a7212 */ /* 0x000fe200078e3cff */
[--C-:B------:R-:W-:Y:S01]  /*8670*/  IMAD.MOV R29, RZ, RZ, -R28.reuse ;  /* 0x000000ffff1d7224 */ /* 0x100fe200078e0a1c */
[----:B------:R-:W-:Y:S01]  /*8680*/  LOP3.LUT R20, R20, R31, RZ, 0x3c, !PT ;  /* 0x0000001f14147212 */ /* 0x000fe200078e3cff */
[----:B------:R-:W-:Y:S01]  /*8690*/  IMAD.X R5, RZ, RZ, R11, P3 ;  /* 0x000000ffff057224 */ /* 0x000fe200018e060b */
[----:B------:R-:W-:Y:S01]  /*86a0*/  MOV R31, R10 ;  /* 0x0000000a001f7202 */ /* 0x000fe20000000f00 */
[----:B------:R-:W-:Y:S01]  /*86b0*/  IMAD R29, R32, R29, R37 ;  /* 0x0000001d201d7224 */ /* 0x000fe200078e0225 */
[----:B------:R-:W-:Y:S02]  /*86c0*/  SHF.R.S32.HI R11, RZ, 0x1f, R28 ;  /* 0x0000001fff0b7819 */ /* 0x000fe4000001141c */
[----:B------:R-:W-:-:S02]  /*86d0*/  IADD3 R10, P0, R28, UR6, RZ ;  /* 0x000000061c0a7c10 */ /* 0x000fc4000ff1e0ff */
[----:B------:R-:W-:Y:S02]  /*86e0*/  IADD3 R33, P3, R2, 0x1800, RZ ;  /* 0x0000180002217810 */ /* 0x000fe40007f7e0ff */
[----:B------:R-:W-:Y:S02]  /*86f0*/  SHF.R.S32.HI R30, RZ, 0x1f, R29 ;  /* 0x0000001fff1e7819 */ /* 0x000fe4000001141d */
[----:B------:R-:W-:Y:S01]  /*8700*/  IADD3.X R11, R11, UR7, R34, P0, !PT ;  /* 0x000000070b0b7c10 */ /* 0x000fe200087fe422 */
[----:B------:R-:W-:Y:S01]  /*8710*/  ULDC.64 UR6, c[0x0][0xb88] ;  /* 0x0002e20000067ab9 */ /* 0x000fe20000000a00 */
[----:B------:R-:W-:Y:S01]  /*8720*/  LOP3.LUT R24, R33, 0x380, RZ, 0xc0, !PT ;  /* 0x0000038021187812 */ /* 0x000fe200078ec0ff */
[----:B------:R-:W-:Y:S01]  /*8730*/  IMAD.X R25, RZ, RZ, R3, P3 ;  /* 0x000000ffff197224 */ /* 0x000fe200018e0603 */
[----:B------:R-:W-:Y:S01]  /*8740*/  MOV R28, R8 ;  /* 0x00000008001c7202 */ /* 0x000fe20000000f00 */
[----:B------:R-:W-:Y:S01]  /*8750*/  IMAD R8, R30, UR6, RZ ;  /* 0x000000061e087c24 */ /* 0x000fe2000f8e02ff */
[----:B------:R-:W-:Y:S01]  /*8760*/  MOV R30, R6 ;  /* 0x00000006001e7202 */ /* 0x000fe20000000f00 */
[----:B------:R-:W-:Y:S01]  /*8770*/  IMAD.WIDE.U32 R6, R29, UR6, R10 ;  /* 0x000000061d067c25 */ /* 0x000fe2000f8e000a */
[----:B------:R-:W-:-:S02]  /*8780*/  SHF.R.U64 R24, R24, 0x3, RZ ;  /* 0x0000000318187819 */ /* 0x000fc400000012ff */
[----:B------:R-:W-:Y:S01]  /*8790*/  LOP3.LUT P0, RZ, R152, 0x3, RZ, 0xc0, !PT ;  /* 0x0000000398ff7812 */ /* 0x000fe2000780c0ff */
[----:B------:R-:W-:Y:S01]  /*87a0*/  IMAD R29, R29, UR7, R8 ;  /* 0x000000071d1d7c24 */ /* 0x000fe2000f8e0208 */
[----:B------:R-:W-:Y:S01]  /*87b0*/  LOP3.LUT R24, R24, R33, RZ, 0x3c, !PT ;  /* 0x0000002118187212 */ /* 0x000fe200078e3cff */
[----:B------:R-:W-:Y:S01]  /*87c0*/  VIADD R10, R154, UR41 ;  /* 0x000000299a0a7c36 */ /* 0x000fe20008000000 */
[----:B------:R-:W-:Y:S01]  /*87d0*/  ULDC.64 UR6, c[0x0][0xb50] ;  /* 0x0002d40000067ab9 */ /* 0x000fe20000000a00 */
[----:B------:R-:W-:Y:S01]  /*87e0*/  IMAD R33, R32, UR5, RZ ;  /* 0x0000000520217c24 */ /* 0x000fe2000f8e02ff */
[----:B------:R-:W-:Y:S01]  /*87f0*/  LEA R34, P5, R6, UR6, 0x2 ;  /* 0x0000000606227c11 */ /* 0x000fe2000f8a10ff */
[----:B------:R-:W-:Y:S01]  /*8800*/  IMAD.IADD R7, R7, 0x1, R29 ;  /* 0x0000000107077824 */ /* 0x000fe200078e021d */
[----:B------:R-:W-:Y:S01]  /*8810*/  MOV R29, R4 ;  /* 0x00000004001d7202 */ /* 0x000fe20000000f00 */
[C---:B------:R-:W-:Y:S01]  /*8820*/  VIADD R8, R10.reuse, 0x8 ;  /* 0x000000080a087836 */ /* 0x040fe20000000000 */
[----:B------:R-:W-:Y:S01]  /*8830*/  ISETP.GE.OR P4, PT, R10, R33, P0 ;  /* 0x000000210a00720c */ /* 0x000fe20000786670 */
[----:B------:R-:W-:Y:S01]  /*8840*/  SHFL.IDX PT, R36, R34, RZ, 0x1c1f ;  /* 0x001c1fff22247589 */ /* 0x000fe200000e0000 */
[----:B------:R-:W-:-:S02]  /*8850*/  LEA.HI.X R35, R6, UR7, R7, 0x2, P5 ;  /* 0x0000000706237c11 */ /* 0x000fc4000a8f1407 */
[----:B------:R-:W-:Y:S01]  /*8860*/  ISETP.GE.OR P0, PT, R8, R33, P0 ;  /* 0x000000210800720c */ /* 0x000fe20000706670 */
[----:B------:R-:W-:Y:S01]  /*8870*/  SHFL.IDX PT, R38, R34, 0x1, 0x1c1f ;  /* 0x003c1f0022267f89 */ /* 0x000fe200000e0000 */
[----:B------:R-:W-:Y:S02]  /*8880*/  F2FP.BF16.F32.PACK_AB R4, R89, R88 ;  /* 0x000000585904723e */ /* 0x000fe400000010ff */
[----:B------:R-:W-:Y:S01]  /*8890*/  F2FP.BF16.F32.PACK_AB R5, R91, R90 ;  /* 0x0000005a5b05723e */ /* 0x000fe200000010ff */
[----:B------:R-:W0:Y:S01]  /*88a0*/  SHFL.IDX PT, R37, R35, RZ, 0x1c1f ;  /* 0x001c1fff23257589 */ /* 0x000e2200000e0000 */
[----:B------:R-:W-:Y:S02]  /*88b0*/  F2FP.BF16.F32.PACK_AB R6, R93, R92 ;  /* 0x0000005c5d06723e */ /* 0x000fe400000010ff */
[----:B------:R-:W-:Y:S01]  /*88c0*/  F2FP.BF16.F32.PACK_AB R7, R95, R94 ;  /* 0x0000005e5f07723e */ /* 0x000fe200000010ff */
[----:B------:R1:W2:Y:S01]  /*88d0*/  SHFL.IDX PT, R39, R35, 0x1, 0x1c1f ;  /* 0x003c1f0023277f89 */ /* 0x0002a200000e0000 */
[----:B------:R-:W-:-:S02]  /*88e0*/  F2FP.BF16.F32.PACK_AB R8, R97, R96 ;  /* 0x000000606108723e */ /* 0x000fc400000010ff */
[----:B------:R-:W-:Y:S01]  /*88f0*/  F2FP.BF16.F32.PACK_AB R9, R99, R98 ;  /* 0x000000626309723e */ /* 0x000fe200000010ff */
[----:B------:R3:W-:Y:S01]  /*8900*/  STSM.16.M88.4 [R31], R4 ;  /* 0x000000041f007844 */ /* 0x0007e20000000200 */
[----:B------:R-:W-:Y:S02]  /*8910*/  F2FP.BF16.F32.PACK_AB R10, R101, R100 ;  /* 0x00000064650a723e */ /* 0x000fe400000010ff */
[----:B------:R-:W-:Y:S02]  /*8920*/  F2FP.BF16.F32.PACK_AB R11, R103, R102 ;  /* 0x00000066670b723e */ /* 0x000fe400000010ff */
[----:B-1----:R-:W-:-:S03]  /*8930*/  LOP3.LUT R35, R2, 0x380, RZ, 0xc0, !PT ;  /* 0x0000038002237812 */ /* 0x002fc600078ec0ff */
[----:B------:R1:W-:Y:S01]  /*8940*/  STSM.16.M88.4 [R29], R8 ;  /* 0x000000081d007844 */ /* 0x0003e20000000200 */
[----:B------:R-:W-:-:S03]  /*8950*/  SHF.R.U64 R35, R35, 0x3, RZ ;  /* 0x0000000323237819 */ /* 0x000fc600000012ff */
[----:B------:R-:W-:Y:S01]  /*8960*/  STSM.16.M88.4 [R30], R12 ;  /* 0x0000000c1e007844 */ /* 0x000fe20000000200 */
[----:B------:R-:W-:Y:S01]  /*8970*/  LOP3.LUT R34, R35, R2, RZ, 0x3c, !PT ;  /* 0x0000000223227212 */ /* 0x000fe200078e3cff */
[----:B------:R-:W-:Y:S02]  /*8980*/  IMAD.MOV.U32 R35, RZ, RZ, R3 ;  /* 0x000000ffff237224 */ /* 0x000fe400078e0003 */
[----:B------:R-:W-:Y:S01]  /*8990*/  STSM.16.M88.4 [R28], R112 ;  /* 0x000000701c007844 */ /* 0x000fe20000000200 */
[----:B------:R-:W-:Y:S06]  /*89a0*/  BAR.SYNC.DEFER_BLOCKING 0x1, 0x180 ;  /* 0x0046000000007b1d */ /* 0x000fec0000010000 */
[----:B0-----:R0:W-:Y:S04]  /*89b0*/  @!P4 ST.E desc[UR46][R36.64], R27 ;  /* 0x0000001b2400c985 */ /* 0x0011e8000c10192e */
[----:B--2---:R2:W-:Y:S04]  /*89c0*/  @!P0 ST.E desc[UR46][R38.64], R26 ;  /* 0x0000001a26008985 */ /* 0x0045e8000c10192e */
[----:B---3--:R-:W3:Y:S04]  /*89d0*/  LD.E.128 R4, desc[UR46][R34.64] ;  /* 0x0000002e22047980 */ /* 0x008ee8000c101d00 */
[----:B-1----:R1:W4:Y:S01]  /*89e0*/  LD.E.128 R8, desc[UR46][R24.64] ;  /* 0x0000002e18087980 */ /* 0x002322000c101d00 */
[----:B0-----:R-:W0:Y:S03]  /*89f0*/  @P1 LDC R27, c[0x0][0xbf0] ;  /* 0x0002fc00ff1b1b82 */ /* 0x001e260000000800 */
[----:B------:R2:W4:Y:S01]  /*8a00*/  LD.E.128 R28, desc[UR46][R20.64] ;  /* 0x0000002e141c7980 */ /* 0x000522000c101d00 */
[----:B------:R-:W-:-:S04]  /*8a10*/  IADD3 R15, P0, R2, 0x4800, RZ ;  /* 0x00004800020f7810 */ /* 0x000fc80007f1e0ff */
[----:B------:R-:W-:Y:S01]  /*8a20*/  LOP3.LUT R2, R15, 0x380, RZ, 0xc0, !PT ;  /* 0x000003800f027812 */ /* 0x000fe200078ec0ff */
[----:B------:R-:W-:Y:S02]  /*8a30*/  IMAD.X R13, RZ, RZ, R3, P0 ;  /* 0x000000ffff0d7224 */ /* 0x000fe400000e0603 */
[----:B------:R-:W0:Y:S01]  /*8a40*/  @P1 LDC R3, c[0x0][0xbec] ;  /* 0x0002fb00ff031b82 */ /* 0x000e220000000800 */
[----:B------:R-:W-:Y:S01]  /*8a50*/  SHF.R.U64 R2, R2, 0x3, RZ ;  /* 0x0000000302027819 */ /* 0x000fe200000012ff */
[----:B------:R-:W-:-:S03]  /*8a60*/  UIMAD UR5, UR12, UR8, URZ ;  /* 0x000000080c0572a4 */ /* 0x000fc6000f8e023f */
[----:B------:R-:W-:Y:S01]  /*8a70*/  LOP3.LUT R12, R2, R15, RZ, 0x3c, !PT ;  /* 0x0000000f020c7212 */ /* 0x000fe200078e3cff */
[----:B------:R-:W-:Y:S01]  /*8a80*/  IMAD R2, R18, 0x30, R22 ;  /* 0x0000003012027824 */ /* 0x000fe200078e0216 */
[----:B------:R-:W-:-:S03]  /*8a90*/  UIMAD.WIDE.U32 UR6, UR43, UR8, URZ ;  /* 0x000000082b0672a5 */ /* 0x000fc6000f8e003f */
[----:B-1----:R-:W-:Y:S01]  /*8aa0*/  VIADD R24, R2, UR41 ;  /* 0x0000002902187c36 */ /* 0x002fe20008000000 */
[----:B------:R-:W-:Y:S01]  /*8ab0*/  UIMAD UR5, UR43, UR9, UR5 ;  /* 0x000000092b0572a4 */ /* 0x000fe2000f8e0205 */
[----:B------:R-:W5:Y:S01]  /*8ac0*/  LD.E.128 R12, desc[UR46][R12.64] ;  /* 0x0000002e0c0c7980 */ /* 0x000f62000c101d00 */
[----:B------:R-:W-:Y:S01]  /*8ad0*/  UIMAD UR8, UR13, UR10, URZ ;  /* 0x0000000a0d0872a4 */ /* 0x000fe2000f8e023f */
[----:B--2---:R-:W-:Y:S01]  /*8ae0*/  IMAD.MOV.U32 R21, RZ, RZ, R24 ;  /* 0x000000ffff157224 */ /* 0x004fe200078e0018 */
[----:B------:R-:W-:Y:S01]  /*8af0*/  UIADD3 UR7, UR7, UR5, URZ ;  /* 0x0000000507077290 */ /* 0x000fe2000fffe03f */
[----:B------:R-:W-:Y:S01]  /*8b00*/  @!PT LDS RZ, [RZ] ;  /* 0x00000000fffff984 */ /* 0x000fe20000000800 */
[----:B------:R-:W-:Y:S01]  /*8b10*/  @!PT LDS RZ, [RZ] ;  /* 0x00000000fffff984 */ /* 0x000fe20000000800 */
[----:B------:R-:W-:Y:S01]  /*8b20*/  @!PT LDS RZ, [RZ] ;  /* 0x00000000fffff984 */ /* 0x000fe20000000800 */
[----:B------:R-:W-:Y:S01]  /*8b30*/  @!PT LDS RZ, [RZ] ;  /* 0x00000000fffff984 */ /* 0x000fe20000000800 */
[----:B------:R1:W-:Y:S06]  /*8b40*/  MEMBAR.ALL.CTA ;  /* 0x0000000000007992 */ /* 0x0003ec0000008000 */
[----:B-1----:R-:W1:Y:S01]  /*8b50*/  FENCE.VIEW.ASYNC.S ;  /* 0x00000000000073c6 */ /* 0x002e620000000000 */
[----:B------:R-:W-:Y:S01]  /*8b60*/  UIMAD UR5, UR42, UR11, UR8 ;  /* 0x0000000b2a0572a4 */ /* 0x000fe2000f8e0208 */
[----:B------:R-:W-:Y:S01]  /*8b70*/  VIADD R0, R0, 0x16820 ;  /* 0x0001682000007836 */ /* 0x000fe20000000000 */
[----:B------:R-:W-:-:S03]  /*8b80*/  UIMAD.WIDE.U32 UR42, UR42, UR10, UR6 ;  /* 0x0000000a2a2a72a5 */ /* 0x000fc6000f8e0006 */
[----:B------:R-:W-:Y:S01]  /*8b90*/  ULDC.64 UR6, c[0x0][0xae0] ;  /* 0x0002b80000067ab9 */ /* 0x000fe20000000a00 */
[----:B------:R-:W-:Y:S01]  /*8ba0*/  UIADD3 UR5, UR43, UR5, URZ ;  /* 0x000000052b057290 */ /* 0x000fe2000fffe03f */
[----:B0-----:R-:W-:Y:S01]  /*8bb0*/  @P1 IMAD.HI.U32 R2, R24, R3, RZ ;  /* 0x0000000318021227 */ /* 0x001fe200078e00ff */
[----:B------:R-:W-:-:S03]  /*8bc0*/  PRMT R0, RZ, 0x654, R0 ;  /* 0x00000654ff007816 */ /* 0x000fc60000000000 */
[----:B------:R-:W-:Y:S01]  /*8bd0*/  IMAD.U32 R3, RZ, RZ, UR43 ;  /* 0x0000002bff037e24 */ /* 0x000fe2000f8e00ff */
[----:B------:R-:W-:Y:S01]  /*8be0*/  @P1 SHF.R.U32.HI R21, RZ, R27, R2 ;  /* 0x0000001bff151219 */ /* 0x000fe20000011602 */
[----:B------:R-:W-:Y:S02]  /*8bf0*/  IMAD.U32 R2, RZ, RZ, UR42 ;  /* 0x0000002aff027e24 */ /* 0x000fe4000f8e00ff */
[----:B------:R-:W-:Y:S01]  /*8c00*/  IMAD.U32 R3, RZ, RZ, UR5 ;  /* 0x00000005ff037e24 */ /* 0x000fe2000f8e00ff */
[--C-:B------:R-:W-:Y:S01]  /*8c10*/  SHF.R.S32.HI R20, RZ, 0x1f, R21.reuse ;  /* 0x0000001fff147819 */ /* 0x100fe20000011415 */
[----:B------:R-:W-:Y:S01]  /*8c20*/  IMAD.MOV R25, RZ, RZ, -R21 ;  /* 0x000000ffff197224 */ /* 0x000fe200078e0a15 */
[----:B------:R-:W-:Y:S01]  /*8c30*/  ULDC UR5, c[0x0][0xac8] ;  /* 0x0002b20000057ab9 */ /* 0x000fe20000000800 */
[----:B------:R-:W-:-:S04]  /*8c40*/  IMAD.WIDE.U32 R2, R21, UR6, R2 ;  /* 0x0000000615027c25 */ /* 0x000fc8000f8e0002 */
[----:B------:R-:W-:Y:S01]  /*8c50*/  IMAD R20, R20, UR6, RZ ;  /* 0x0000000614147c24 */ /* 0x000fe2000f8e02ff */
[----:B-1----:R0:W-:Y:S01]  /*8c60*/  SYNCS.ARRIVE.TRANS64.RED.A1T0 RZ, [R0+URZ], RZ ;  /* 0x000000ff00ff79a7 */ /* 0x0021e2000810043f */
[----:B------:R-:W-:Y:S02]  /*8c70*/  IMAD R25, R32, R25, R24 ;  /* 0x0000001920197224 */ /* 0x000fe400078e0218 */
[----:B------:R-:W-:Y:S01]  /*8c80*/  IMAD R27, R21, UR7, R20 ;  /* 0x00000007151b7c24 */ /* 0x000fe2000f8e0214 */
[----:B------:R-:W-:Y:S01]  /*8c90*/  ULDC.64 UR6, c[0x0][0xad8] ;  /* 0x0002b60000067ab9 */ /* 0x000fe20000000a00 */
[----:B------:R-:W-:Y:S01]  /*8ca0*/  VIADD R32, R22, UR41 ;  /* 0x0000002916207c36 */ /* 0x000fe20008000000 */
        /* <DEDUP_REMOVED lines=19> */
[----:B------:R-:W2:Y:S01]  /*8de0*/  SHFL.IDX PT, R3, R27, RZ, 0x181f ;  /* 0x00181fff1b037589 */ /* 0x000ea200000e0000 */
[----:B------:R-:W-:-:S03]  /*8df0*/  ISETP.GE.OR P0, PT, R0, R33, P0 ;  /* 0x000000210000720c */ /* 0x000fc60000706670 */
[----:B------:R-:W2:Y:S04]  /*8e00*/  SHFL.IDX PT, R21, R27, 0x1, 0x181f ;  /* 0x00381f001b157f89 */ /* 0x000ea800000e0000 */
[----:B------:R-:W2:Y:S01]  /*8e10*/  SHFL.IDX PT, R25, R27, 0x2, 0x181f ;  /* 0x00581f001b197f89 */ /* 0x000ea200000e0000 */
[----:B0-----:R-:W-:-:S03]  /*8e20*/  @!P1 LEA R2, P4, R19, R24, 0x1 ;  /* 0x0000001813029211 */ /* 0x001fc600078808ff */
[----:B------:R-:W0:Y:S01]  /*8e30*/  SHFL.IDX PT, R26, R26, 0x3, 0x181f ;  /* 0x00781f001a1a7f89 */ /* 0x000e2200000e0000 */
[----:B-1----:R-:W-:-:S03]  /*8e40*/  @!P2 LEA R20, P5, R19, R34, 0x1 ;  /* 0x000000221314a211 */ /* 0x002fc600078a08ff */
[----:B------:R-:W1:Y:S01]  /*8e50*/  SHFL.IDX PT, R27, R27, 0x3, 0x181f ;  /* 0x00781f001b1b7f89 */ /* 0x000e6200000e0000 */
[C---:B--2---:R-:W-:Y:S02]  /*8e60*/  @!P3 LEA R24, P6, R19.reuse, R36, 0x1 ;  /* 0x000000241318b211 */ /* 0x044fe400078c08ff */
[C-C-:B------:R-:W-:Y:S02]  /*8e70*/  @!P1 LEA.HI.X R3, R19.reuse, R3, R156.reuse, 0x1, P4 ;  /* 0x0000000313039211 */ /* 0x140fe400020f0c9c */
[C-C-:B------:R-:W-:Y:S02]  /*8e80*/  @!P2 LEA.HI.X R21, R19.reuse, R21, R156.reuse, 0x1, P5 ;  /* 0x000000151315a211 */ /* 0x140fe400028f0c9c */
[----:B------:R-:W-:Y:S01]  /*8e90*/  @!P3 LEA.HI.X R25, R19, R25, R156, 0x1, P6 ;  /* 0x000000191319b211 */ /* 0x000fe200030f0c9c */
[----:B---3--:R2:W-:Y:S04]  /*8ea0*/  @!P1 ST.E.128 desc[UR46][R2.64], R4 ;  /* 0x0000000402009985 */ /* 0x0085e8000c101d2e */
[----:B----4-:R2:W-:Y:S04]  /*8eb0*/  @!P2 ST.E.128 desc[UR46][R20.64], R8 ;  /* 0x000000081400a985 */ /* 0x0105e8000c101d2e */
[----:B------:R2:W-:Y:S01]  /*8ec0*/  @!P3 ST.E.128 desc[UR46][R24.64], R28 ;  /* 0x0000001c1800b985 */ /* 0x0005e2000c101d2e */
[----:B01----:R-:W-:Y:S05]  /*8ed0*/  @P0 BRA `(.L_x_1842) ;  /* 0x0000000400e40947 */ /* 0x003fea0003800000 */
[----:B--2---:R-:W-:-:S04]  /*8ee0*/  LEA R2, P0, R19, R26, 0x1 ;  /* 0x0000001a13027211 */ /* 0x004fc800078008ff */
[----:B------:R-:W-:-:S05]  /*8ef0*/  LEA.HI.X R3, R19, R27, R156, 0x1, P0 ;  /* 0x0000001b13037211 */ /* 0x000fca00000f0c9c */
[----:B-----5:R0:W-:Y:S01]  /*8f00*/  ST.E.128 desc[UR46][R2.64], R12 ;  /* 0x0000000c02007985 */ /* 0x0201e2000c101d2e */
[----:B------:R-:W-:Y:S05]  /*8f10*/  BRA `(.L_x_1842) ;  /* 0x0000000400d47947 */ /* 0x000fea0003800000 */
.L_x_1841:
[----:B------:R-:W0:Y:S01]  /*8f20*/  LDC R8, c[0x0][0xbe8] ;  /* 0x0002fa00ff087b82 */ /* 0x000e220000000800 */
[----:B------:R-:W-:Y:S01]  /*8f30*/  ISETP.GE.AND P0, PT, R157, 0xc0, PT ;  /* 0x000000c09d00780c */ /* 0x000fe20003f06270 */
[----:B------:R-:W-:Y:S01]  /*8f40*/  USHF.R.S32.HI UR8, URZ, 0x1f, UR43 ;  /* 0x0000001f3f087899 */ /* 0x000fe2000801142b */
[----:B------:R-:W-:Y:S01]  /*8f50*/  BSSY B1, `(.L_x_1843) ;  /* 0x000002f000017945 */ /* 0x000fe20003800000 */
[----:B------:R-:W-:Y:S01]  /*8f60*/  USHF.R.S32.HI UR9, URZ, 0x1f, UR42 ;  /* 0x0000001f3f097899 */ /* 0x000fe2000801142a */
[----:B------:R-:W-:Y:S01]  /*8f70*/  IMAD R6, R18, 0x30, R22 ;  /* 0x0000003012067824 */ /* 0x000fe200078e0216 */
[----:B0-----:R-:W-:-:S13]  /*8f80*/  ISETP.NE.AND P1, PT, R8, 0x1, PT ;  /* 0x000000010800780c */ /* 0x001fda0003f25270 */
[----:B------:R-:W0:Y:S08]  /*8f90*/  @P1 LDC R9, c[0x0][0xbec] ;  /* 0x0002fb00ff091b82 */ /* 0x000e300000000800 */
[----:B------:R-:W1:Y:S01]  /*8fa0*/  @P1 LDC R11, c[0x0][0xbf0] ;  /* 0x0002fc00ff0b1b82 */ /* 0x000e620000000800 */
        /* <DEDUP_REMOVED lines=41> */
.L_x_1844:
[----:B------:R-:W-:Y:S05]  /*9240*/  BSYNC B1 ;  /* 0x0000000000017941 */ /* 0x000fea0003800000 */
.L_x_1843:
        /* <DEDUP_REMOVED lines=10> */
[----:B-1----:R-:W-:Y:S01]  /*92f0*/  @P1 SHF.R.U32.HI R5, RZ, R11, R0 ;  /* 0x0000000bff051219 */ /* 0x002fe20000011600 */
[----:B------:R-:W-:Y:S02]  /*9300*/  VIADD R11, R22, UR41 ;  /* 0x00000029160b7c36 */ /* 0x000fe40008000000 */
[----:B------:R-:W-:Y:S01]  /*9310*/  UIMAD UR5, UR42, UR11, UR5 ;  /* 0x0000000b2a0572a4 */ /* 0x000fe2000f8e0205 */
[--C-:B------:R-:W-:Y:S01]  /*9320*/  SHF.R.S32.HI R0, RZ, 0x1f, R5.reuse ;  /* 0x0000001fff007819 */ /* 0x100fe20000011405 */
[----:B------:R-:W-:Y:S01]  /*9330*/  UIMAD.WIDE.U32 UR42, UR42, UR10, UR6 ;  /* 0x0000000a2a2a72a5 */ /* 0x000fe2000f8e0006 */
[----:B------:R-:W-:-:S02]  /*9340*/  IMAD.MOV R7, RZ, RZ, -R5 ;  /* 0x000000ffff077224 */ /* 0x000fc400078e0a05 */
[----:B------:R-:W-:Y:S01]  /*9350*/  ULDC.64 UR6, c[0x0][0xae0] ;  /* 0x0002b80000067ab9 */ /* 0x000fe20000000a00 */
[----:B------:R-:W-:Y:S01]  /*9360*/  UIADD3 UR5, UR43, UR5, URZ ;  /* 0x000000052b057290 */ /* 0x000fe2000fffe03f */
[----:B------:R-:W-:Y:S02]  /*9370*/  IMAD R7, R8, R7, R6 ;  /* 0x0000000708077224 */ /* 0x000fe400078e0206 */
[----:B------:R-:W-:Y:S02]  /*9380*/  IMAD R0, R0, UR6, RZ ;  /* 0x0000000600007c24 */ /* 0x000fe4000f8e02ff */
[----:B------:R-:W-:Y:S02]  /*9390*/  IMAD.U32 R3, RZ, RZ, UR43 ;  /* 0x0000002bff037e24 */ /* 0x000fe4000f8e00ff */
        /* <DEDUP_REMOVED lines=13> */
[C---:B------:R-:W-:Y:S01]  /*9470*/  LEA R12, P0, R2.reuse, UR6, 0x1 ;  /* 0x00000006020c7c11 */ /* 0x040fe2000f8008ff */
[----:B------:R-:W-:Y:S01]  /*9480*/  ULDC UR6, c[0x0][0xa88] ;  /* 0x0002a20000067ab9 */ /* 0x000fe20000000800 */
[----:B------:R-:W-:Y:S02]  /*9490*/  VIADD R3, R11, 0x30 ;  /* 0x000000300b037836 */ /* 0x000fe40000000000 */
[----:B------:R-:W-:Y:S01]  /*94a0*/  LEA.HI.X R13, R2, UR7, R5, 0x1, P0 ;  /* 0x00000007020d7c11 */ /* 0x000fe200080f0c05 */
[----:B------:R-:W0:Y:S01]  /*94b0*/  SHFL.IDX PT, R4, R12, 0x1, 0x181f ;  /* 0x00381f000c047f89 */ /* 0x000e2200000e0000 */
[----:B------:R-:W-:Y:S01]  /*94c0*/  IMAD R14, R8, UR6, RZ ;  /* 0x00000006080e7c24 */ /* 0x000fe2000f8e02ff */
[----:B------:R-:W-:Y:S01]  /*94d0*/  ISETP.GE.AND P0, PT, R19, UR5, PT ;  /* 0x0000000513007c0c */ /* 0x000fe2000bf06270 */
[C---:B------:R-:W-:Y:S01]  /*94e0*/  VIADD R8, R11.reuse, 0x60 ;  /* 0x000000600b087836 */ /* 0x040fe20000000000 */
[----:B------:R-:W1:Y:S02]  /*94f0*/  SHFL.IDX PT, R2, R12, RZ, 0x181f ;  /* 0x00181fff0c027589 */ /* 0x000e6400000e0000 */
        /* <DEDUP_REMOVED lines=23> */
.L_x_1842:
[----:B------:R-:W-:Y:S05]  /*9670*/  BSYNC B0 ;  /* 0x0000000000007941 */ /* 0x000fea0003800000 */
.L_x_1840:
[----:B------:R-:W-:Y:S02]  /*9680*/  ULDC UR5, c[0x0][0xc38] ;  /* 0x00030e0000057ab9 */ /* 0x000fe40000000800 */
[----:B------:R-:W-:-:S06]  /*9690*/  UISETP.GE.AND UP0, UPT, UR4, UR5, UPT ;  /* 0x000000050400728c */ /* 0x000fcc000bf06270 */
[----:B------:R-:W-:-:S13]  /*96a0*/  PLOP3.LUT P0, PT, PT, PT, UP0, 0x80, 0x0 ;  /* 0x000000000000781c */ /* 0x000fda0003f0f008 */
[----:B------:R-:W-:Y:S05]  /*96b0*/  @!P0 BRA `(.L_x_1845) ;  /* 0xffffff7400b08947 */ /* 0x000fea000383ffff */
[----:B------:R-:W-:Y:S05]  /*96c0*/  EXIT ;  /* 0x000000000000794d */ /* 0x000fea0003800000 */
.L_x_1805:
[----:B------:R-:W-:-:S08]  /*96d0*/  NOP ;  /* 0x0000000000007918 */ /* 0x000fd00000000000 */
[----:B------:R-:W0:-:S00]  /*96e0*/  USETMAXREG.DEALLOC.CTAPOOL 0x20 ;  /* 0x00000020000079c8 */ /* 0x000e0000080e0500 */
[----:B0-----:R-:W-:-:S06]  /*96f0*/  LOP3.LUT R0, R0, 0x3, RZ, 0xc0, !PT ;  /* 0x0000000300007812 */ /* 0x001fcc00078ec0ff */
[----:B------:R-:W0:Y:S01]  /*9700*/  S2UR UR6, SR_CTAID.X ;  /* 0x00000000000679c3 */ /* 0x000e220000002500 */
[----:B------:R-:W-:Y:S02]  /*9710*/  IMAD.MOV.U32 R23, RZ, RZ, 0x1 ;  /* 0x00000001ff177424 */ /* 0x000fe400078e00ff */
[----:B------:R-:W-:Y:S01]  /*9720*/  IMAD.MOV.U32 R16, RZ, RZ, RZ ;  /* 0x000000ffff107224 */ /* 0x000fe200078e00ff */
[----:B------:R1:W2:Y:S04]  /*9730*/  SHFL.IDX PT, R2, R0, RZ, 0x1f ;  /* 0x00001fff00027589 */ /* 0x0002a800000e0000 */
[----:B-1----:R-:W0:Y:S01]  /*9740*/  LDC R0, c[0x0][0xc38] ;  /* 0x00030e00ff007b82 */ /* 0x002e220000000800 */
[----:B--2---:R-:W-:-:S04]  /*9750*/  ISETP.NE.AND P0, PT, R2, RZ, PT ;  /* 0x000000ff0200720c */ /* 0x004fc80003f05270 */
[----:B------:R-:W-:-:S05]  /*9760*/  P2R R2, PR, RZ, 0x1 ;  /* 0x00000001ff027803 */ /* 0x000fca0000000000 */
[----:B------:R1:W-:Y:S04]  /*9770*/  STL [R1+0x4], R2 ;  /* 0x0000040201007387 */ /* 0x0003e80000100800 */
[----:B------:R1:W-:Y:S01]  /*9780*/  STL [R1], RZ ;  /* 0x000000ff01007387 */ /* 0x0003e20000100800 */
[----:B------:R-:W-:Y:S06]  /*9790*/  @P0 BAR.ARV 0x4, 0x200 ;  /* 0x0108000000000b1d */ /* 0x000fec0000002000 */
[----:B0-----:R-:W-:-:S13]  /*97a0*/  ISETP.LE.AND P0, PT, R0, UR6, PT ;  /* 0x0000000600007c0c */ /* 0x001fda000bf03270 */
[----:B-1----:R-:W-:Y:S05]  /*97b0*/  @P0 BRA `(.L_x_1846) ;  /* 0x0000003800240947 */ /* 0x002fea0003800000 */
[----:B------:R-:W0:Y:S01]  /*97c0*/  S2R R6, SR_TID.X ;  /* 0x0000000000067919 */ /* 0x000e220000002100 */
[----:B------:R-:W1:Y:S01]  /*97d0*/  S2UR UR5, SR_CgaCtaId ;  /* 0x00000000000579c3 */ /* 0x000e620000008800 */
[----:B------:R-:W-:Y:S01]  /*97e0*/  UMOV UR4, 0x400 ;  /* 0x0000040000047882 */ /* 0x000fe20000000000 */
[----:B------:R-:W-:Y:S01]  /*97f0*/  IMAD.U32 R28, RZ, RZ, UR6 ;  /* 0x00000006ff1c7e24 */ /* 0x000fe2000f8e00ff */
[----:B------:R2:W-:Y:S01]  /*9800*/  STL [R1], RZ ;  /* 0x000000ff01007387 */ /* 0x0005e20000100800 */
[----:B------:R-:W-:Y:S01]  /*9810*/  IMAD.MOV.U32 R23, RZ, RZ, 0x1 ;  /* 0x00000001ff177424 */ /* 0x000fe200078e00ff */
[----:B------:R-:W-:Y:S01]  /*9820*/  ULDC UR41, c[0x0][0xc] ;  /* 0x0000030000297ab9 */ /* 0x000fe20000000800 */
[----:B------:R-:W-:Y:S01]  /*9830*/  IMAD.MOV.U32 R16, RZ, RZ, RZ ;  /* 0x000000ffff107224 */ /* 0x000fe200078e00ff */
[----:B------:R-:W-:Y:S01]  /*9840*/  ULDC.64 UR44, c[0x0][0x198] ;  /* 0x00006600002c7ab9 */ /* 0x000fe20000000a00 */
        /* <DEDUP_REMOVED lines=12> */
[----:B--2---:R-:W-:-:S07]  /*9910*/  LOP3.LUT R0, R3, 0x70, R4, 0xf8, !PT ;  /* 0x0000007003007812 */ /* 0x004fce00078ef804 */
.L_x_1924:
        /* <DEDUP_REMOVED lines=22> */
.L_x_1847:
[----:B------:R-:W-:Y:S01]  /*9a80*/  ULDC UR8, c[0x0][0xc54] ;  /* 0x0003150000087ab9 */ /* 0x000fe20000000800 */
[----:B------:R-:W-:Y:S01]  /*9a90*/  UMOV UR5, UR9 ;  /* 0x0000000900057c82 */ /* 0x000fe20008000000 */
[----:B------:R-:W-:-:S11]  /*9aa0*/  UISETP.NE.AND UP0, UPT, UR8, 0x1, UPT ;  /* 0x000000010800788c */ /* 0x000fd6000bf05270 */
[----:B------:R-:W-:Y:S02]  /*9ab0*/  @UP0 ULDC.64 UR10, c[0x0][0xc58] ;  /* 0x00031600000a0ab9 */ /* 0x000fe40000000a00 */
[----:B------:R-:W-:-:S04]  /*9ac0*/  UIMAD.WIDE.U32 UR6, UR9, UR10, URZ ;  /* 0x0000000a090672a5 */ /* 0x000fc8000f8e003f */
[----:B------:R-:W-:-:S04]  /*9ad0*/  @UP0 USHF.R.U32.HI UR5, URZ, UR11, UR7 ;  /* 0x0000000b3f050299 */ /* 0x000fc80008011607 */
[----:B------:R-:W-:-:S12]  /*9ae0*/  UIMAD UR8, UR5, UR8, URZ ;  /* 0x00000008050872a4 */ /* 0x000fd8000f8e023f */
.L_x_1848:
[----:B------:R-:W-:Y:S01]  /*9af0*/  ULOP3.LUT UR40, URZ, UR5, URZ, 0x33, !UPT ;  /* 0x000000053f287292 */ /* 0x000fe2000f8e333f */
[----:B------:R-:W-:Y:S01]  /*9b00*/  BSSY B7, `(.L_x_1849) ;  /* 0x000033a000077945 */ /* 0x000fe20003800000 */
[----:B------:R-:W-:Y:S01]  /*9b10*/  ULDC UR10, c[0x0][0x448] ;  /* 0x00011200000a7ab9 */ /* 0x000fe20000000800 */
[----:B------:R-:W-:Y:S01]  /*9b20*/  ULDC UR5, c[0x0][0xc3c] ;  /* 0x00030f0000057ab9 */ /* 0x000fe20000000800 */
[----:B------:R-:W-:Y:S01]  /*9b30*/  UISETP.NE.AND UP1, UPT, UR10, 0x1, UPT ;  /* 0x000000010a00788c */ /* 0x000fe2000bf25270 */
[----:B------:R-:W-:Y:S01]  /*9b40*/  ULDC.64 UR6, c[0x0][0x418] ;  /* 0x0001060000067ab9 */ /* 0x000fe20000000a00 */
[----:B------:R-:W-:Y:S02]  /*9b50*/  UIADD3 UR40, UR40, UR5, URZ ;  /* 0x0000000528287290 */ /* 0x000fe4000fffe03f */
[----:B------:R-:W-:Y:S02]  /*9b60*/  UISETP.NE.U32.AND UP0, UPT, UR6, URZ, UPT ;  /* 0x0000003f0600728c */ /* 0x000fe4000bf05070 */
[----:B------:R-:W-:-:S02]  /*9b70*/  UIMAD UR5, UR40, 0xc0, URZ ;  /* 0x000000c0280578a4 */ /* 0x000fc4000f8e023f */
[----:B------:R-:W-:Y:S02]  /*9b80*/  UISETP.NE.AND.EX UP0, UPT, UR7, URZ, UPT, UP0 ;  /* 0x0000003f0700728c */ /* 0x000fe4000bf05300 */
[----:B------:R-:W-:Y:S01]  /*9b90*/  UIADD3 UR5, UR5, 0xbf, URZ ;  /* 0x000000bf05057890 */ /* 0x000fe2000fffe03f */
[----:B------:R-:W-:Y:S01]  /*9ba0*/  ULDC UR7, c[0x0][0x288] ;  /* 0x0000a20000077ab9 */ /* 0x000fe20000000800 */
[----:B------:R-:W-:Y:S01]  /*9bb0*/  ULDC UR6, c[0x0][0x424] ;  /* 0x0001090000067ab9 */ /* 0x000fe20000000800 */
[----:B------:R-:W-:Y:S02]  /*9bc0*/  UIADD3 UR13, -UR7, 0x80, URZ ;  /* 0x00000080070d7890 */ /* 0x000fe4000fffe13f */
[----:B------:R-:W-:Y:S01]  /*9bd0*/  USEL UR11, UR6, 0x1, UP0 ;  /* 0x00000001060b7887 */ /* 0x000fe20008000000 */
[----:B------:R-:W-:Y:S01]  /*9be0*/  @UP1 ULDC UR7, c[0x0][0x44c] ;  /* 0x0001130000071ab9 */ /* 0x000fe20000000800 */
[----:B------:R-:W-:Y:S01]  /*9bf0*/  ULDC UR12, c[0x0][0x2f0] ;  /* 0x0000bc00000c7ab9 */ /* 0x000fe20000000800 */
[----:B------:R-:W-:Y:S01]  /*9c00*/  UIMAD.WIDE.U32 UR6, UR5, UR7, URZ ;  /* 0x00000007050672a5 */ /* 0x000fe2000f8e003f */
[----:B------:R-:W-:Y:S01]  /*9c10*/  @UP1 ULDC UR14, c[0x0][0x450] ;  /* 0x00011400000e1ab9 */ /* 0x000fe20000000800 */
[----:B------:R-:W-:-:S02]  /*9c20*/  UIMAD UR13, UR11, UR12, UR13 ;  /* 0x0000000c0b0d72a4 */ /* 0x000fc4000f8e020d */
[----:B------:R-:W-:Y:S02]  /*9c30*/  @UP1 USHF.R.U32.HI UR5, URZ, UR14, UR7 ;  /* 0x0000000e3f051299 */ /* 0x000fe40008011607 */
[----:B------:R-:W-:Y:S02]  /*9c40*/  UIMAD UR11, UR11, UR12, 0x7f ;  /* 0x0000007f0b0b74a4 */ /* 0x000fe4000f8e020c */
[----:B------:R-:W-:Y:S02]  /*9c50*/  UIADD3 UR5, UR13, UR5, URZ ;  /* 0x000000050d057290 */ /* 0x000fe4000fffe03f */
[----:B------:R-:W-:Y:S02]  /*9c60*/  UIADD3 UR8, UR9, -UR8, URZ ;  /* 0x8000000809087290 */ /* 0x000fe4000fffe03f */
[----:B------:R-:W-:Y:S02]  /*9c70*/  USHF.R.S32.HI UR9, URZ, 0x1f, UR11 ;  /* 0x0000001f3f097899 */ /* 0x000fe4000801140b */
[----:B------:R-:W-:-:S02]  /*9c80*/  USHF.R.S32.HI UR6, URZ, 0x1f, UR5 ;  /* 0x0000001f3f067899 */ /* 0x000fc40008011405 */
[----:B------:R-:W-:Y:S02]  /*9c90*/  ULEA.HI UR9, UR9, UR11, URZ, 0x7 ;  /* 0x0000000b09097291 */ /* 0x000fe4000f8f383f */
[----:B------:R-:W-:Y:S01]  /*9ca0*/  ULEA.HI UR6, UR6, UR5, URZ, 0x7 ;  /* 0x0000000506067291 */ /* 0x000fe2000f8f383f */
[----:B------:R-:W-:Y:S01]  /*9cb0*/  ULDC UR10, c[0x0][0xc48] ;  /* 0x00031200000a7ab9 */ /* 0x000fe20000000800 */
[----:B------:R-:W-:Y:S02]  /*9cc0*/  USHF.R.S32.HI UR9, URZ, 0x7, UR9 ;  /* 0x000000073f097899 */ /* 0x000fe40008011409 */
[----:B------:R-:W-:Y:S02]  /*9cd0*/  USHF.R.S32.HI UR6, URZ, 0x7, UR6 ;  /* 0x000000073f067899 */ /* 0x000fe40008011406 */
[----:B------:R-:W-:Y:S02]  /*9ce0*/  UISETP.NE.AND UP0, UPT, UR10, 0x1, UPT ;  /* 0x000000010a00788c */ /* 0x000fe4000bf05270 */
[----:B------:R-:W-:Y:S01]  /*9cf0*/  UISETP.LT.AND UP1, UPT, UR9, UR6, UPT ;  /* 0x000000060900728c */ /* 0x000fe2000bf21270 */
[----:B------:R-:W-:-:S03]  /*9d00*/  ULDC UR7, c[0x0][0xc54] ;  /* 0x0003150000077ab9 */ /* 0x000fc60000000800 */
[----:B------:R-:W-:Y:S02]  /*9d10*/  USEL UR39, UR9, UR6, UP1 ;  /* 0x0000000609277287 */ /* 0x000fe40008800000 */
[----:B------:R-:W-:-:S03]  /*9d20*/  UIMAD UR8, UR4, UR7, UR8 ;  /* 0x00000007040872a4 */ /* 0x000fc6000f8e0208 */
[----:B------:R-:W-:Y:S01]  /*9d30*/  @UP0 ULDC UR4, c[0x0][0xc4c] ;  /* 0x0003130000040ab9 */ /* 0x000fe20000000800 */
[----:B------:R-:W-:Y:S01]  /*9d40*/  ISETP.LT.AND P0, PT, RZ, UR39, PT ;  /* 0x00000027ff007c0c */ /* 0x000fe2000bf01270 */
[----:B------:R-:W-:Y:S01]  /*9d50*/  UIMAD.WIDE.U32 UR4, UR8, UR4, URZ ;  /* 0x00000004080472a5 */ /* 0x000fe2000f8e003f */
[----:B------:R-:W-:Y:S01]  /*9d60*/  @UP0 ULDC UR7, c[0x0][0xc50] ;  /* 0x0003140000070ab9 */ /* 0x000fe20000000800 */
[----:B------:R-:W-:Y:S02]  /*9d70*/  UMOV UR42, UR8 ;  /* 0x00000008002a7c82 */ /* 0x000fe40008000000 */
[----:B------:R-:W-:-:S04]  /*9d80*/  @UP0 USHF.R.U32.HI UR42, URZ, UR7, UR5 ;  /* 0x000000073f2a0299 */ /* 0x000fc80008011605 */
[----:B------:R-:W-:-:S04]  /*9d90*/  UIADD3 UR36, -UR42, URZ, URZ ;  /* 0x0000003f2a247290 */ /* 0x000fc8000fffe13f */
[----:B------:R-:W-:Y:S01]  /*9da0*/  UIMAD UR36, UR10, UR36, UR8 ;  /* 0x000000240a2472a4 */ /* 0x000fe2000f8e0208 */
[----:B------:R-:W-:Y:S11]  /*9db0*/  @P0 BRA `(.L_x_1850) ;  /* 0x0000000000440947 */ /* 0x000ff60003800000 */
        /* <DEDUP_REMOVED lines=17> */
.L_x_1850:
        /* <DEDUP_REMOVED lines=20> */
.L_x_1853:
[----:B------:R-:W-:Y:S05]  /*a010*/  BSYNC B6 ;  /* 0x0000000000067941 */ /* 0x000fea0003800000 */
.L_x_1852:
        /* <DEDUP_REMOVED lines=20> */
.L_x_1856:
        /* <DEDUP_REMOVED lines=15> */
.L_x_1855:
[----:B------:R-:W-:Y:S05]  /*a250*/  BSYNC B6 ;  /* 0x0000000000067941 */ /* 0x000fea0003800000 */
.L_x_1854:
        /* <DEDUP_REMOVED lines=12> */
[----:B------:R-:W1:Y:S03]  /*a320*/  S2R R18, SR_TID.X ;  /* 0x0000000000127919 */ /* 0x000e660000002100 */
[----:B------:R-:W-:Y:S01]  /*a330*/  VIADD R19, R19, 0xffffffff ;  /* 0xffffffff13137836 */ /* 0x000fe20000000000 */
[----:B0-----:R-:W0:Y:S02]  /*a340*/  LDC.64 R2, c[0x0][0x418] ;  /* 0x00010600ff027b82 */ /* 0x001e240000000a00 */
[----:B0-----:R-:W-:Y:S02]  /*a350*/  ISETP.NE.U32.AND P0, PT, R2, RZ, PT ;  /* 0x000000ff0200720c */ /* 0x001fe40003f05070 */
[----:B-1----:R-:W-:-:S02]  /*a360*/  SHF.R.U32.HI R20, RZ, 0x5, R18 ;  /* 0x00000005ff147819 */ /* 0x002fc40000011612 */
[----:B------:R-:W-:Y:S02]  /*a370*/  ISETP.NE.AND.EX P1, PT, R3, RZ, PT, P0 ;  /* 0x000000ff0300720c */ /* 0x000fe40003f25300 */
[----:B------:R-:W-:Y:S02]  /*a380*/  LOP3.LUT R20, R20, 0x3, RZ, 0xc0, !PT ;  /* 0x0000000314147812 */ /* 0x000fe400078ec0ff */
[----:B------:R-:W-:Y:S02]  /*a390*/  P2R R26, PR, RZ, 0x2 ;  /* 0x00000002ff1a7803 */ /* 0x000fe40000000000 */
[----:B--2---:R-:W-:Y:S02]  /*a3a0*/  SHF.R.S32.HI R24, RZ, 0x1f, R22 ;  /* 0x0000001fff187819 */ /* 0x004fe40000011416 */
[----:B------:R-:W-:Y:S01]  /*a3b0*/  SEL R18, R22, RZ, !P1 ;  /* 0x000000ff16127207 */ /* 0x000fe20004800000 */
[----:B------:R-:W-:Y:S06]  /*a3c0*/  BRA.DIV UR4, `(.L_x_1857) ;  /* 0x0000003204ac7947 */ /* 0x000fec000b800000 */
[----:B------:R0:W1:Y:S02]  /*a3d0*/  SHFL.IDX PT, R14, R20, RZ, 0x1f ;  /* 0x00001fff140e7589 */ /* 0x00006400000e0000 */
.L_x_1939:
[----:B-1----:R-:W-:Y:S02]  /*a3e0*/  ISETP.NE.AND P0, PT, R14, RZ, PT ;  /* 0x000000ff0e00720c */ /* 0x002fe40003f05270 */
[----:B------:R-:W-:-:S04]  /*a3f0*/  PLOP3.LUT P2, PT, PT, PT, PT, 0x8, 0x0 ;  /* 0x000000000000781c */ /* 0x000fc80003f4e170 */
[----:B------:R-:W-:-:S07]  /*a400*/  P2R R25, PR, RZ, 0x4 ;  /* 0x00000004ff197803 */ /* 0x000fce0000000000 */
[----:B------:R-:W-:Y:S05]  /*a410*/  @P0 BRA `(.L_x_1858) ;  /* 0x0000000000d80947 */ /* 0x000fea0003800000 */
[----:B------:R-:W-:-:S03]  /*a420*/  UMOV UR4, 0xffffffff ;  /* 0xffffffff00047882 */ /* 0x000fc60000000000 */
[----:B------:R-:W-:Y:S05]  /*a430*/  BRA.DIV UR4, `(.L_x_1859) ;  /* 0x0000003204b07947 */ /* 0x000fea000b800000 */
[----:B------:R-:W-:-:S13]  /*a440*/  ELECT P6, URZ, PT ;  /* 0x00000000003f782f */ /* 0x000fda00038c0000 */
.L_x_1942:
        /* <DEDUP_REMOVED lines=21> */
.L_x_1860:
[----:B------:R-:W2:Y:S01]  /*a5a0*/  S2R R0, SR_TID.X ;  /* 0x0000000000007919 */ /* 0x000ea20000002100 */
[----:B-1----:R-:W-:Y:S01]  /*a5b0*/  IMAD R3, R16, 0x8, R17 ;  /* 0x0000000810037824 */ /* 0x002fe200078e0211 */
[----:B--2---:R-:W-:Y:S02]  /*a5c0*/  LOP3.LUT R2, R0, 0x7f, RZ, 0xc0, !PT ;  /* 0x0000007f00027812 */ /* 0x004fe400078ec0ff */
[----:B------:R-:W-:Y:S02]  /*a5d0*/  SHF.L.U32 R0, R23, 0x1f, RZ ;  /* 0x0000001f17007819 */ /* 0x000fe400000006ff */
[----:B------:R-:W-:Y:S02]  /*a5e0*/  ISETP.NE.AND P1, PT, R2, RZ, PT ;  /* 0x000000ff0200720c */ /* 0x000fe40003f25270 */
[----:B------:R-:W1:Y:S02]  /*a5f0*/  SYNCS.PHASECHK.TRANS64.TRYWAIT P0, [R3+URZ+0x16840], R0 ;  /* 0x01684000030075a7 */ /* 0x000e64000800017f */
[----:B-1----:R-:W-:Y:S09]  /*a600*/  @!P0 BRA `(.L_x_1861) ;  /* 0x00000030005c8947 */ /* 0x002ff20003800000 */
.L_x_1943:
[----:B------:R-:W-:Y:S05]  /*a610*/  @P1 BRA `(.L_x_1862) ;  /* 0x0000000000141947 */ /* 0x000fea0003800000 */
[----:B------:R-:W-:Y:S01]  /*a620*/  ISETP.NE.AND P0, PT, R29, RZ, PT ;  /* 0x000000ff1d00720c */ /* 0x000fe20003f05270 */
[----:B-1----:R-:W-:-:S04]  /*a630*/  IMAD.MOV.U32 R0, RZ, RZ, 0x4000 ;  /* 0x00004000ff007424 */ /* 0x002fc800078e00ff */
[----:B------:R2:W-:Y:S08]  /*a640*/  SYNCS.ARRIVE.TRANS64 RZ, [R3+URZ+0x16830], R0 ;  /* 0x0168300003ff79a7 */ /* 0x0005f0000800003f */
[----:B------:R-:W-:Y:S05]  /*a650*/  @!P0 BRA `(.L_x_1862) ;  /* 0x0000000000048947 */ /* 0x000fea0003800000 */
[----:B------:R-:W-:Y:S01]  /*a660*/  BPT.TRAP 0x1 ;  /* 0x000000040000795c */ /* 0x000fe20000300000 */
.L_x_1862:
        /* <DEDUP_REMOVED lines=10> */
[----:B------:R-:W-:-:S04]  /*a710*/  PLOP3.LUT P0, PT, PT, PT, PT, 0x80, 0x0 ;  /* 0x000000000000781c */ /* 0x000fc80003f0f070 */
[----:B------:R-:W-:Y:S01]  /*a720*/  UIADD3 UR33, UR33, 0x16830, URZ ;  /* 0x0001683021217890 */ /* 0x000fe2000fffe03f */
[----:B------:R-:W-:Y:S01]  /*a730*/  P2R R25, PR, RZ, 0x1 ;  /* 0x00000001ff197803 */ /* 0x000fe20000000000 */
[----:B------:R-:W-:Y:S02]  /*a740*/  USHF.L.U32 UR35, UR35, 0x7, URZ ;  /* 0x0000000723237899 */ /* 0x000fe4000800063f */
[----:B------:R-:W-:-:S09]  /*a750*/  UIADD3 UR32, UR32, 0xe400, URZ ;  /* 0x0000e40020207890 */ /* 0x000fd2000fffe03f */
[----:B------:R1:W-:Y:S02]  /*a760*/  UTMALDG.4D [UR32], [UR4], desc[UR6] ;  /* 0x00000620040075b4 */ /* 0x0003e40008019000 */
[----:B-1----:R-:W-:Y:S01]  /*a770*/  NOP ;  /* 0x0000000000007918 */ /* 0x002fe20000000000 */
.L_x_1858:
        /* <DEDUP_REMOVED lines=29> */
.L_x_1864:
[----:B------:R-:W-:Y:S05]  /*a950*/  BSYNC B6 ;  /* 0x0000000000067941 */ /* 0x000fea0003800000 */
.L_x_1863:
[----:B------:R-:W1:Y:S01]  /*a960*/  LDC R9, c[0x0][0x448] ;  /* 0x00011200ff097b82 */ /* 0x000e620000000800 */
[----:B0-----:R-:W0:Y:S01]  /*a970*/  S2R R20, SR_TID.X ;  /* 0x0000000000147919 */ /* 0x001e220000002100 */
[----:B------:R-:W-:Y:S01]  /*a980*/  IMAD.U32 R6, RZ, RZ, UR40 ;  /* 0x00000028ff067e24 */ /* 0x000fe2000f8e00ff */
[----:B------:R-:W-:Y:S01]  /*a990*/  ULDC.64 UR8, c[0x0][0x2e0] ;  /* 0x0000b80000087ab9 */ /* 0x000fe20000000a00 */
[----:B------:R-:W-:Y:S01]  /*a9a0*/  UMOV UR4, UR48 ;  /* 0x0000003000047c82 */ /* 0x000fe20008000000 */
[----:B------:R-:W-:Y:S01]  /*a9b0*/  UIMAD UR6, UR37, UR8, URZ ;  /* 0x00000008250672a4 */ /* 0x000fe2000f8e023f */
[----:B------:R-:W-:Y:S02]  /*a9c0*/  UMOV UR5, UR43 ;  /* 0x0000002b00057c82 */ /* 0x000fe40008000000 */
        /* <DEDUP_REMOVED lines=11> */
[----:B------:R-:W-:Y:S02]  /*aa80*/  LOP3.LUT R20, R21, 0x70, R20, 0xf8, !PT ;  /* 0x0000007015147812 */ /* 0x000fe400078ef814 */
[----:B------:R-:W1:Y:S01]  /*aa90*/  S2R R21, SR_TID.X ;  /* 0x0000000000157919 */ /* 0x000e620000002100 */
[----:B------:R-:W2:Y:S02]  /*aaa0*/  @P1 LDC R5, c[0x0][0x450] ;  /* 0x00011400ff051b82 */ /* 0x000ea40000000800 */
[----:B------:R-:W-:-:S04]  /*aab0*/  IMAD R6, R6, 0xc0, R20 ;  /* 0x000000c006067824 */ /* 0x000fc800078e0214 */
[----:B------:R-:W-:Y:S02]  /*aac0*/  IMAD.MOV.U32 R11, RZ, RZ, R6 ;  /* 0x000000ffff0b7224 */ /* 0x000fe400078e0006 */
[----:B------:R-:W3:Y:S01]  /*aad0*/  @P1 LDC R8, c[0x0][0x450] ;  /* 0x00011400ff081b82 */ /* 0x000ee20000000800 */
[----:B0-----:R-:W-:-:S04]  /*aae0*/  @P1 IMAD.HI.U32 R0, R6, R3, RZ ;  /* 0x0000000306001227 */ /* 0x001fc800078e00ff */
[----:B------:R-:W-:Y:S01]  /*aaf0*/  IMAD.U32 R3, RZ, RZ, UR6 ;  /* 0x00000006ff037e24 */ /* 0x000fe2000f8e00ff */
[----:B------:R-:W-:Y:S01]  /*ab00*/  ULDC.64 UR6, c[0x0][0x2c8] ;  /* 0x0000b20000067ab9 */ /* 0x000fe20000000a00 */
[----:B--2---:R-:W-:Y:S01]  /*ab10*/  @P1 SHF.R.U32.HI R11, RZ, R5, R0 ;  /* 0x00000005ff0b1219 */ /* 0x004fe20000011600 */
        /* <DEDUP_REMOVED lines=8> */
[----:B------:R-:W-:Y:S01]  /*aba0*/  VIADD R6, R6, 0x80 ;  /* 0x0000008006067836 */ /* 0x000fe20000000000 */
[----:B------:R-:W-:Y:S01]  /*abb0*/  SHF.R.S32.HI R0, RZ, 0x1f, R7 ;  /* 0x0000001fff007819 */ /* 0x000fe20000011407 */
[----:B------:R-:W-:Y:S02]  /*abc0*/  IMAD.IADD R5, R5, 0x1, R13 ;  /* 0x0000000105057824 */ /* 0x000fe400078e020d */
[C---:B-1----:R-:W-:Y:S01]  /*abd0*/  IMAD.SHL.U32 R20, R21.reuse, 0x8, RZ ;  /* 0x0000000815147824 */ /* 0x042fe200078e00ff */
[----:B------:R-:W-:Y:S01]  /*abe0*/  LOP3.LUT R21, R21, 0x7f, RZ, 0xc0, !PT ;  /* 0x0000007f15157812 */ /* 0x000fe200078ec0ff */
[----:B------:R-:W-:-:S02]  /*abf0*/  IMAD R0, R0, UR6, RZ ;  /* 0x0000000600007c24 */ /* 0x000fc4000f8e02ff */
[C---:B------:R-:W-:Y:S01]  /*ac00*/  IMAD.WIDE.U32 R4, R7.reuse, UR6, R4 ;  /* 0x0000000607047c25 */ /* 0x040fe2000f8e0004 */
[----:B------:R-:W-:Y:S02]  /*ac10*/  LOP3.LUT R20, R20, 0x38, RZ, 0xc0, !PT ;  /* 0x0000003814147812 */ /* 0x000fe400078ec0ff */
[----:B------:R-:W-:Y:S01]  /*ac20*/  SHF.R.U32.HI R21, RZ, 0x3, R21 ;  /* 0x00000003ff157819 */ /* 0x000fe20000011615 */
[----:B------:R-:W-:Y:S02]  /*ac30*/  IMAD R0, R7, UR7, R0 ;  /* 0x0000000707007c24 */ /* 0x000fe4000f8e0200 */
[----:B------:R-:W0:Y:S02]  /*ac40*/  @P1 LDC R7, c[0x0][0x44c] ;  /* 0x00011300ff071b82 */ /* 0x000e240000000800 */
[----:B------:R-:W-:Y:S01]  /*ac50*/  IMAD.IADD R5, R5, 0x1, R0 ;  /* 0x0000000105057824 */ /* 0x000fe200078e0200 */
[----:B------:R-:W-:-:S04]  /*ac60*/  LEA R0, P0, R4, UR8, 0x1 ;  /* 0x0000000804007c11 */ /* 0x000fc8000f8008ff */
[----:B------:R-:W-:Y:S01]  /*ac70*/  LEA.HI.X R4, R4, UR9, R5, 0x1, P0 ;  /* 0x0000000904047c11 */ /* 0x000fe200080f0c05 */
[----:B0-----:R-:W-:-:S04]  /*ac80*/  @P1 IMAD.HI.U32 R5, R6, R7, RZ ;  /* 0x0000000706051227 */ /* 0x001fc800078e00ff */
[----:B------:R-:W-:Y:S01]  /*ac90*/  IMAD.MOV.U32 R7, RZ, RZ, R6 ;  /* 0x000000ffff077224 */ /* 0x000fe200078e0006 */
[----:B---3--:R-:W-:-:S04]  /*aca0*/  @P1 SHF.R.U32.HI R7, RZ, R8, R5 ;  /* 0x00000008ff071219 */ /* 0x008fc80000011605 */
[--C-:B------:R-:W-:Y:S01]  /*acb0*/  SHF.R.S32.HI R8, RZ, 0x1f, R7.reuse ;  /* 0x0000001fff087819 */ /* 0x100fe20000011407 */
[----:B------:R-:W-:Y:S02]  /*acc0*/  IMAD.MOV R5, RZ, RZ, -R7 ;  /* 0x000000ffff057224 */ /* 0x000fe400078e0a07 */
[----:B------:R-:W-:-:S04]  /*acd0*/  IMAD.WIDE.U32 R2, R7, UR4, R2 ;  /* 0x0000000407027c25 */ /* 0x000fc8000f8e0002 */
[----:B------:R-:W-:Y:S02]  /*ace0*/  IMAD R5, R9, R5, R6 ;  /* 0x0000000509057224 */ /* 0x000fe400078e0206 */
[----:B------:R-:W-:Y:S01]  /*acf0*/  IMAD R8, R8, UR4, RZ ;  /* 0x0000000408087c24 */ /* 0x000fe2000f8e02ff */
[----:B------:R-:W-:Y:S02]  /*ad00*/  ULDC UR4, c[0x0][0x2b8] ;  /* 0x0000ae0000047ab9 */ /* 0x000fe40000000800 */
[----:B------:R-:W-:Y:S01]  /*ad10*/  SHF.R.S32.HI R6, RZ, 0x1f, R5 ;  /* 0x0000001fff067819 */ /* 0x000fe20000011405 */
[----:B------:R-:W-:-:S04]  /*ad20*/  IMAD R7, R7, UR5, R8 ;  /* 0x0000000507077c24 */ /* 0x000fc8000f8e0208 */
        /* <DEDUP_REMOVED lines=10> */
[----:B------:R-:W0:Y:S01]  /*add0*/  SHFL.IDX PT, R14, R0, RZ, 0x181f ;  /* 0x00181fff000e7589 */ /* 0x000e2200000e0000 */
[----:B------:R-:W-:Y:S01]  /*ade0*/  IMAD.U32 R7, RZ, RZ, UR40 ;  /* 0x00000028ff077e24 */ /* 0x000fe2000f8e00ff */
[----:B------:R-:W-:Y:S02]  /*adf0*/  ULDC UR4, c[0x0][0x288] ;  /* 0x0000a20000047ab9 */ /* 0x000fe40000000800 */
[----:B------:R-:W1:Y:S01]  /*ae00*/  SHFL.IDX PT, R2, R4, RZ, 0x181f ;  /* 0x00181fff04027589 */ /* 0x000e6200000e0000 */
[----:B------:R-:W-:Y:S02]  /*ae10*/  IMAD R6, R9, UR4, RZ ;  /* 0x0000000409067c24 */ /* 0x000fe4000f8e02ff */
[----:B------:R-:W-:Y:S01]  /*ae20*/  IMAD R7, R7, 0xc0, R21 ;  /* 0x000000c007077824 */ /* 0x000fe200078e0215 */
[----:B------:R-:W-:Y:S03]  /*ae30*/  SHFL.IDX PT, R10, R0, 0x2, 0x181f ;  /* 0x00581f00000a7f89 */ /* 0x000fe600000e0000 */
[C---:B------:R-:W-:Y:S01]  /*ae40*/  VIADD R9, R7.reuse, 0x10 ;  /* 0x0000001007097836 */ /* 0x040fe20000000000 */
[C---:B------:R-:W-:Y:S01]  /*ae50*/  ISETP.GE.AND P1, PT, R7.reuse, R6, PT ;  /* 0x000000060700720c */ /* 0x040fe20003f26270 */
[----:B------:R-:W-:-:S03]  /*ae60*/  VIADD R11, R7, 0x70 ;  /* 0x00000070070b7836 */ /* 0x000fc60000000000 */
[----:B------:R-:W-:Y:S01]  /*ae70*/  ISETP.GE.AND P3, PT, R9, R6, PT ;  /* 0x000000060900720c */ /* 0x000fe20003f66270 */
[----:B------:R-:W-:-:S08]  /*ae80*/  VIADD R9, R7, 0x20 ;  /* 0x0000002007097836 */ /* 0x000fd00000000000 */
[----:B0-----:R-:W-:-:S05]  /*ae90*/  @!P1 LEA R14, P2, R20, R14, 0x1 ;  /* 0x0000000e140e9211 */ /* 0x001fca00078408ff */
[----:B-1----:R-:W-:Y:S02]  /*aea0*/  @!P1 IMAD.X R3, RZ, RZ, R2, P2 ;  /* 0x000000ffff039224 */ /* 0x002fe400010e0602 */
[----:B------:R-:W-:Y:S02]  /*aeb0*/  @!P1 IMAD.MOV.U32 R2, RZ, RZ, R14 ;  /* 0x000000ffff029224 */ /* 0x000fe400078e000e */
[----:B------:R-:W0:Y:S04]  /*aec0*/  SHFL.IDX PT, R14, R0, 0x1, 0x181f ;  /* 0x00381f00000e7f89 */ /* 0x000e2800000e0000 */
[----:B------:R1:W-:Y:S01]  /*aed0*/  @!P1 LDGSTS.E.BYPASS.LTC128B.128 [R27+0x8400], desc[UR46][R2.64], !P0 ;  /* 0x08400000021b9fae */ /* 0x0003e2000c101d6e */
[----:B------:R-:W-:-:S03]  /*aee0*/  ISETP.GE.AND P1, PT, R9, R6, PT ;  /* 0x000000060900720c */ /* 0x000fc60003f26270 */
[----:B------:R-:W-:Y:S04]  /*aef0*/  SHFL.IDX PT, R9, R4, 0x2, 0x181f ;  /* 0x00581f0004097f89 */ /* 0x000fe800000e0000 */
[----:B-1----:R-:W1:Y:S01]  /*af00*/  SHFL.IDX PT, R2, R4, 0x1, 0x181f ;  /* 0x00381f0004027f89 */ /* 0x002e6200000e0000 */
[----:B0-----:R-:W-:-:S05]  /*af10*/  @!P3 LEA R14, P2, R20, R14, 0x1 ;  /* 0x0000000e140eb211 */ /* 0x001fca00078408ff */
[----:B-1----:R-:W-:Y:S02]  /*af20*/  @!P3 IMAD.X R3, RZ, RZ, R2, P2 ;  /* 0x000000ffff03b224 */ /* 0x002fe400010e0602 */
[----:B------:R-:W-:Y:S02]  /*af30*/  @!P3 IMAD.MOV.U32 R2, RZ, RZ, R14 ;  /* 0x000000ffff02b224 */ /* 0x000fe400078e000e */
[----:B------:R-:W0:Y:S04]  /*af40*/  SHFL.IDX PT, R14, R0, 0x3, 0x181f ;  /* 0x00781f00000e7f89 */ /* 0x000e2800000e0000 */
[----:B------:R1:W-:Y:S02]  /*af50*/  @!P3 LDGSTS.E.BYPASS.LTC128B.128 [R27+0x8c00], desc[UR46][R2.64], !P0 ;  /* 0x08c00000021bbfae */ /* 0x0003e4000c101d6e */
[----:B-1----:R-:W-:-:S02]  /*af60*/  @!P1 LEA R2, P2, R20, R10, 0x1 ;  /* 0x0000000a14029211 */ /* 0x002fc400078408ff */
[----:B------:R-:W-:Y:S03]  /*af70*/  SHFL.IDX PT, R10, R0, 0x4, 0x181f ;  /* 0x00981f00000a7f89 */ /* 0x000fe600000e0000 */
[----:B------:R-:W-:Y:S02]  /*af80*/  @!P1 IMAD.X R3, RZ, RZ, R9, P2 ;  /* 0x000000ffff039224 */ /* 0x000fe400010e0609 */
[----:B------:R-:W-:-:S03]  /*af90*/  VIADD R9, R7, 0x30 ;  /* 0x0000003007097836 */ /* 0x000fc60000000000 */
[----:B------:R1:W-:Y:S02]  /*afa0*/  @!P1 LDGSTS.E.BYPASS.LTC128B.128 [R27+0x9400], desc[UR46][R2.64], !P0 ;  /* 0x09400000021b9fae */ /* 0x0003e4000c101d6e */
[----:B------:R-:W-:Y:S01]  /*afb0*/  ISETP.GE.AND P3, PT, R9, R6, PT ;  /* 0x000000060900720c */ /* 0x000fe20003f66270 */
[----:B------:R-:W-:-:S05]  /*afc0*/  VIADD R9, R7, 0x40 ;  /* 0x0000004007097836 */ /* 0x000fca0000000000 */
[----:B------:R-:W-:Y:S02]  /*afd0*/  ISETP.GE.AND P1, PT, R9, R6, PT ;  /* 0x000000060900720c */ /* 0x000fe40003f26270 */
        /* <DEDUP_REMOVED lines=17> */
[----:B0-----:R-:W-:-:S03]  /*b0f0*/  @!P3 LEA R14, P2, R20, R14, 0x1 ;  /* 0x0000000e140eb211 */ /* 0x001fc600078408ff */
[----:B------:R-:W-:Y:S02]  /*b100*/  SHFL.IDX PT, R4, R4, 0x7, 0x181f ;  /* 0x00f81f0004047f89 */ /* 0x000fe400000e0000 */
[----:B-1----:R-:W-:Y:S02]  /*b110*/  @!P3 IMAD.X R3, RZ, RZ, R2, P2 ;  /* 0x000000ffff03b224 */ /* 0x002fe400010e0602 */
[----:B------:R-:W-:Y:S02]  /*b120*/  @!P3 IMAD.MOV.U32 R2, RZ, RZ, R14 ;  /* 0x000000ffff02b224 */ /* 0x000fe400078e000e */
[----:B------:R-:W-:Y:S04]  /*b130*/  SHFL.IDX PT, R14, R5, RZ, 0x181f ;  /* 0x00181fff050e7589 */ /* 0x000fe800000e0000 */
[----:B------:R0:W-:Y:S01]  /*b140*/  @!P3 LDGSTS.E.BYPASS.LTC128B.128 [R27+0xac00], desc[UR46][R2.64], !P0 ;  /* 0x0ac00000021bbfae */ /* 0x0001e2000c101d6e */
[----:B------:R-:W-:Y:S01]  /*b150*/  ISETP.GE.AND P3, PT, R11, R6, PT ;  /* 0x000000060b00720c */ /* 0x000fe20003f66270 */
[----:B------:R-:W-:Y:S01]  /*b160*/  VIADD R11, R7, 0x80 ;  /* 0x00000080070b7836 */ /* 0x000fe20000000000 */
[----:B0-----:R-:W-:-:S05]  /*b170*/  @!P1 LEA R2, P2, R20, R10, 0x1 ;  /* 0x0000000a14029211 */ /* 0x001fca00078408ff */
[----:B------:R-:W-:Y:S02]  /*b180*/  @!P1 IMAD.X R3, RZ, RZ, R9, P2 ;  /* 0x000000ffff039224 */ /* 0x000fe400010e0609 */
[----:B------:R-:W0:Y:S04]  /*b190*/  SHFL.IDX PT, R9, R0, 0x7, 0x181f ;  /* 0x00f81f0000097f89 */ /* 0x000e2800000e0000 */
[----:B------:R-:W1:Y:S04]  /*b1a0*/  SHFL.IDX PT, R0, R8, RZ, 0x181f ;  /* 0x00181fff08007589 */ /* 0x000e6800000e0000 */
[----:B------:R0:W-:Y:S01]  /*b1b0*/  @!P1 LDGSTS.E.BYPASS.LTC128B.128 [R27+0xb400], desc[UR46][R2.64], !P0 ;  /* 0x0b400000021b9fae */ /* 0x0001e2000c101d6e */
[----:B------:R-:W-:-:S02]  /*b1c0*/  ISETP.GE.AND P1, PT, R11, R6, PT ;  /* 0x000000060b00720c */ /* 0x000fc40003f26270 */
[----:B0-----:R-:W-:Y:S01]  /*b1d0*/  @!P3 LEA R2, P2, R20, R9, 0x1 ;  /* 0x000000091402b211 */ /* 0x001fe200078408ff */
[----:B------:R-:W-:-:S04]  /*b1e0*/  VIADD R9, R7, 0x90 ;  /* 0x0000009007097836 */ /* 0x000fc80000000000 */
[----:B------:R-:W-:Y:S02]  /*b1f0*/  @!P3 IMAD.X R3, RZ, RZ, R4, P2 ;  /* 0x000000ffff03b224 */ /* 0x000fe400010e0604 */
[----:B------:R-:W0:Y:S04]  /*b200*/  SHFL.IDX PT, R4, R5, 0x1, 0x181f ;  /* 0x00381f0005047f89 */ /* 0x000e2800000e0000 */
[----:B------:R2:W-:Y:S01]  /*b210*/  @!P3 LDGSTS.E.BYPASS.LTC128B.128 [R27+0xbc00], desc[UR46][R2.64], !P0 ;  /* 0x0bc00000021bbfae */ /* 0x0005e2000c101d6e */
[----:B------:R-:W-:Y:S01]  /*b220*/  ISETP.GE.AND P3, PT, R9, R6, PT ;  /* 0x000000060900720c */ /* 0x000fe20003f66270 */
[----:B------:R-:W-:Y:S01]  /*b230*/  VIADD R9, R7, 0xa0 ;  /* 0x000000a007097836 */ /* 0x000fe20000000000 */
[----:B--2---:R-:W-:Y:S02]  /*b240*/  @!P1 LEA R2, P2, R20, R14, 0x1 ;  /* 0x0000000e14029211 */ /* 0x004fe400078408ff */
[----:B------:R-:W-:Y:S03]  /*b250*/  SHFL.IDX PT, R14, R5, 0x2, 0x181f ;  /* 0x00581f00050e7f89 */ /* 0x000fe600000e0000 */
[----:B-1----:R-:W-:-:S02]  /*b260*/  @!P1 IMAD.X R3, RZ, RZ, R0, P2 ;  /* 0x000000ffff039224 */ /* 0x002fc400010e0600 */
[----:B------:R-:W-:Y:S04]  /*b270*/  SHFL.IDX PT, R0, R8, 0x2, 0x181f ;  /* 0x00581f0008007f89 */ /* 0x000fe800000e0000 */
[----:B0-----:R-:W-:Y:S01]  /*b280*/  @!P3 LEA R4, P2, R20, R4, 0x1 ;  /* 0x000000041404b211 */ /* 0x001fe200078408ff */
[----:B------:R0:W-:Y:S01]  /*b290*/  @!P1 LDGSTS.E.BYPASS.LTC128B.128 [R27+0xc400], desc[UR46][R2.64], !P0 ;  /* 0x0c400000021b9fae */ /* 0x0001e2000c101d6e */
[----:B------:R-:W-:-:S03]  /*b2a0*/  ISETP.GE.AND P1, PT, R9, R6, PT ;  /* 0x000000060900720c */ /* 0x000fc60003f26270 */
[----:B0-----:R-:W0:Y:S04]  /*b2b0*/  SHFL.IDX PT, R2, R8, 0x1, 0x181f ;  /* 0x00381f0008027f89 */ /* 0x001e2800000e0000 */
[----:B------:R-:W1:Y:S01]  /*b2c0*/  SHFL.IDX PT, R8, R8, 0x3, 0x181f ;  /* 0x00781f0008087f89 */ /* 0x000e6200000e0000 */
[----:B0-----:R-:W-:Y:S02]  /*b2d0*/  @!P3 IMAD.X R3, RZ, RZ, R2, P2 ;  /* 0x000000ffff03b224 */ /* 0x001fe400010e0602 */
[----:B------:R-:W-:-:S05]  /*b2e0*/  @!P3 IMAD.MOV.U32 R2, RZ, RZ, R4 ;  /* 0x000000ffff02b224 */ /* 0x000fca00078e0004 */
[----:B------:R0:W-:Y:S02]  /*b2f0*/  @!P3 LDGSTS.E.BYPASS.LTC128B.128 [R27+0xcc00], desc[UR46][R2.64], !P0 ;  /* 0x0cc00000021bbfae */ /* 0x0001e4000c101d6e */
[----:B0-----:R-:W-:Y:S02]  /*b300*/  @!P1 LEA R2, P2, R20, R14, 0x1 ;  /* 0x0000000e14029211 */ /* 0x001fe400078408ff */
[----:B------:R0:W2:Y:S03]  /*b310*/  SHFL.IDX PT, R14, R5, 0x3, 0x181f ;  /* 0x00781f00050e7f89 */ /* 0x0000a600000e0000 */
[----:B------:R-:W-:-:S05]  /*b320*/  @!P1 IMAD.X R3, RZ, RZ, R0, P2 ;  /* 0x000000ffff039224 */ /* 0x000fca00010e0600 */
[----:B-1----:R0:W-:Y:S03]  /*b330*/  @!P1 LDGSTS.E.BYPASS.LTC128B.128 [R27+0xd400], desc[UR46][R2.64], !P0 ;  /* 0x0d400000021b9fae */ /* 0x0021e6000c101d6e */
.L_x_1968:
[----:B------:R-:W-:Y:S02]  /*b340*/  VIADD R7, R7, 0xb0 ;  /* 0x000000b007077836 */ /* 0x000fe40000000000 */
[----:B------:R-:W-:-:S03]  /*b350*/  VIADD R0, R17, 0x16800 ;  /* 0x0001680011007836 */ /* 0x000fc60000000000 */
[----:B------:R-:W-:-:S13]  /*b360*/  ISETP.GE.AND P1, PT, R7, R6, PT ;  /* 0x000000060700720c */ /* 0x000fda0003f26270 */
[----:B0-2---:R-:W-:-:S05]  /*b370*/  @!P1 LEA R2, P2, R20, R14, 0x1 ;  /* 0x0000000e14029211 */ /* 0x005fca00078408ff */
[----:B------:R-:W-:-:S05]  /*b380*/  @!P1 IMAD.X R3, RZ, RZ, R8, P2 ;  /* 0x000000ffff039224 */ /* 0x000fca00010e0608 */
[----:B------:R-:W-:Y:S01]  /*b390*/  @!PT LDS RZ, [RZ] ;  /* 0x00000000fffff984 */ /* 0x000fe20000000800 */
[----:B------:R-:W-:Y:S01]  /*b3a0*/  @!PT LDS RZ, [RZ] ;  /* 0x00000000fffff984 */ /* 0x000fe20000000800 */
[----:B------:R-:W-:Y:S01]  /*b3b0*/  @!PT LDS RZ, [RZ] ;  /* 0x00000000fffff984 */ /* 0x000fe20000000800 */
[----:B------:R0:W-:Y:S01]  /*b3c0*/  @!P1 LDGSTS.E.BYPASS.LTC128B.128 [R27+0xdc00], desc[UR46][R2.64], !P0 ;  /* 0x0dc00000021b9fae */ /* 0x0001e2000c101d6e */
[----:B------:R-:W-:Y:S01]  /*b3d0*/  PLOP3.LUT P0, PT, PT, PT, PT, 0x80, 0x0 ;  /* 0x000000000000781c */ /* 0x000fe20003f0f070 */
[----:B------:R-:W-:-:S12]  /*b3e0*/  NOP ;  /* 0x0000000000007918 */ /* 0x000fd80000000000 */
.L_x_1866:
[----:B------:R-:W-:Y:S02]  /*b3f0*/  PLOP3.LUT P1, PT, P1, P0, PT, 0xa2, 0x0 ;  /* 0x000000000000781c */ /* 0x000fe40000f21472 */
[----:B------:R-:W-:-:S08]  /*b400*/  @P0 R2UR P1, UR4, R17 ;  /* 0x00000000110402ca */ /* 0x000fd00000020000 */
[----:B------:R-:W-:-:S05]  /*b410*/  @P0 PLOP3.LUT P0, PT, P1, PT, PT, 0x80, 0x0 ;  /* 0x000000000000081c */ /* 0x000fca0000f0f070 */
[----:B------:R-:W-:Y:S01]  /*b420*/  @!P1 SYNCS.ARRIVE.TRANS64.RED.A0T1 RZ, [UR4+0x16800], RZ ;  /* 0x016800ffffff99a7 */ /* 0x000fe20008200404 */
[----:B------:R-:W-:Y:S07]  /*b430*/  @!P1 ARRIVES.LDGSTSBAR.64.TRANSCNT [UR4+0x16800] ;  /* 0x01680000ff0099b0 */ /* 0x000fee0008000a84 */
[----:B------:R-:W-:Y:S05]  /*b440*/  @P0 BRA.U.ANY `(.L_x_1866) ;  /* 0xfffffffd00e80947 */ /* 0x000fea000393ffff */
[----:B0-----:R-:W2:Y:S02]  /*b450*/  LDL.LU R3, [R1] ;  /* 0x0000000001037983 */ /* 0x001ea40000300800 */
[----:B--2---:R-:W-:-:S05]  /*b460*/  VIADD R3, R3, 0x1 ;  /* 0x0000000103037836 */ /* 0x004fca0000000000 */
[----:B------:R0:W-:Y:S01]  /*b470*/  STL [R1], R3 ;  /* 0x0000000301007387 */ /* 0x0001e20000100800 */
[----:B------:R-:W-:-:S04]  /*b480*/  LEA.HI R2, R3, R3, RZ, 0x1 ;  /* 0x0000000303027211 */ /* 0x000fc800078f08ff */
        /* <DEDUP_REMOVED lines=8> */
.L_x_1969:
[----:B------:R-:W-:Y:S05]  /*b510*/  BSYNC B0 ;  /* 0x0000000000007941 */ /* 0x000fea0003800000 */
.L_x_1867:
[----:B------:R-:W-:-:S06]  /*b520*/  UISETP.GE.AND UP0, UPT, UR39, 0x2, UPT ;  /* 0x000000022700788c */ /* 0x000fcc000bf06270 */
[----:B------:R-:W-:-:S13]  /*b530*/  PLOP3.LUT P0, PT, PT, PT, UP0, 0x80, 0x0 ;  /* 0x000000000000781c */ /* 0x000fda0003f0f008 */
[----:B------:R-:W-:Y:S05]  /*b540*/  @!P0 BRA `(.L_x_1869) ;  /* 0x00000014005c8947 */ /* 0x000fea0003800000 */
[----:B------:R-:W-:Y:S02]  /*b550*/  ULOP3.LUT UR4, UR39, 0x1, URZ, 0xc0, !UPT ;  /* 0x0000000127047892 */ /* 0x000fe4000f8ec03f */
[----:B------:R-:W-:Y:S02]  /*b560*/  IMAD.U32 R7, RZ, RZ, UR39 ;  /* 0x00000027ff077e24 */ /* 0x000fe4000f8e00ff */
[----:B------:R-:W-:Y:S02]  /*b570*/  UISETP.NE.U32.AND UP0, UPT, UR4, 0x1, UPT ;  /* 0x000000010400788c */ /* 0x000fe4000bf05070 */
[----:B------:R-:W-:-:S04]  /*b580*/  VIADD R7, R7, 0xfffffffe ;  /* 0xfffffffe07077836 */ /* 0x000fc80000000000 */
[----:B------:R-:W-:Y:S01]  /*b590*/  IMAD.MOV.U32 R6, RZ, RZ, R7 ;  /* 0x000000ffff067224 */ /* 0x000fe200078e0007 */
[----:B------:R-:W-:-:S13]  /*b5a0*/  PLOP3.LUT P0, PT, PT, PT, UP0, 0x80, 0x0 ;  /* 0x000000000000781c */ /* 0x000fda0003f0f008 */
[----:B------:R-:W-:Y:S05]  /*b5b0*/  @!P0 BRA `(.L_x_1870) ;  /* 0x0000000400c48947 */ /* 0x000fea0003800000 */
[----:B------:R-:W-:Y:S01]  /*b5c0*/  ISETP.NE.AND P1, PT, R25, RZ, PT ;  /* 0x000000ff1900720c */ /* 0x000fe20003f25270 */
[----:B------:R-:W-:Y:S01]  /*b5d0*/  VIADD R8, R16, 0x1 ;  /* 0x0000000110087836 */ /* 0x000fe20000000000 */
[----:B------:R-:W-:Y:S04]  /*b5e0*/  BSSY B0, `(.L_x_1871) ;  /* 0x000006a000007945 */ /* 0x000fe80003800000 */
[----:B------:R-:W-:-:S04]  /*b5f0*/  ISETP.NE.AND P0, PT, R8, 0x2, PT ;  /* 0x000000020800780c */ /* 0x000fc80003f05270 */
[----:B------:R-:W-:Y:S02]  /*b600*/  SEL R6, RZ, 0x1, P0 ;  /* 0x00000001ff067807 */ /* 0x000fe40000000000 */
[----:B------:R-:W-:Y:S02]  /*b610*/  SEL R8, R8, RZ, P0 ;  /* 0x000000ff08087207 */ /* 0x000fe40000000000 */
[----:B------:R-:W-:Y:S01]  /*b620*/  LOP3.LUT R6, R23, R6, RZ, 0x3c, !PT ;  /* 0x0000000617067212 */ /* 0x000fe200078e3cff */
[----:B------:R-:W-:Y:S06]  /*b630*/  @!P1 BRA `(.L_x_1872) ;  /* 0x0000000400909947 */ /* 0x000fec0003800000 */
[----:B------:R-:W-:Y:S01]  /*b640*/  ISETP.NE.AND P1, PT, R26, RZ, PT ;  /* 0x000000ff1a00720c */ /* 0x000fe20003f25270 */
[----:B------:R-:W-:Y:S02]  /*b650*/  IMAD.MOV.U32 R4, RZ, RZ, R18 ;  /* 0x000000ffff047224 */ /* 0x000fe400078e0012 */
[----:B------:R-:W-:-:S10]  /*b660*/  IMAD.MOV.U32 R9, RZ, RZ, R7 ;  /* 0x000000ffff097224 */ /* 0x000fd400078e0007 */
[----:B------:R-:W-:Y:S05]  /*b670*/  @!P1 BRA `(.L_x_1873) ;  /* 0x0000000000489947 */ /* 0x000fea0003800000 */
[----:B------:R-:W1:Y:S01]  /*b680*/  LDC R10, c[0x0][0x43c] ;  /* 0x00010f00ff0a7b82 */ /* 0x000e620000000800 */
[----:B------:R-:W-:Y:S01]  /*b690*/  ULDC.64 UR4, c[0x0][0x428] ;  /* 0x00010a0000047ab9 */ /* 0x000fe20000000a00 */
[----:B-1----:R-:W-:-:S13]  /*b6a0*/  ISETP.NE.AND P0, PT, R10, 0x1, PT ;  /* 0x000000010a00780c */ /* 0x002fda0003f05270 */
[----:B0-----:R-:W0:Y:S02]  /*b6b0*/  @P0 LDC.64 R2, c[0x0][0x440] ;  /* 0x00011000ff020b82 */ /* 0x001e240000000a00 */
[----:B0-----:R-:W-:-:S04]  /*b6c0*/  @P0 IMAD.HI.U32 R4, R7, R2, RZ ;  /* 0x0000000207040227 */ /* 0x001fc800078e00ff */
[----:B------:R-:W-:Y:S01]  /*b6d0*/  IMAD.MOV.U32 R2, RZ, RZ, R7 ;  /* 0x000000ffff027224 */ /* 0x000fe200078e0007 */
[----:B------:R-:W-:Y:S02]  /*b6e0*/  @P0 SHF.R.U32.HI R2, RZ, R3, R4 ;  /* 0x00000003ff020219 */ /* 0x000fe40000011604 */
[----:B------:R-:W0:Y:S02]  /*b6f0*/  LDC.64 R4, c[0x0][0x418] ;  /* 0x00010600ff047b82 */ /* 0x000e240000000a00 */
[--C-:B------:R-:W-:Y:S01]  /*b700*/  SHF.R.S32.HI R3, RZ, 0x1f, R2.reuse ;  /* 0x0000001fff037819 */ /* 0x100fe20000011402 */
[----:B------:R-:W-:-:S04]  /*b710*/  IMAD.MOV R9, RZ, RZ, -R2 ;  /* 0x000000ffff097224 */ /* 0x000fc800078e0a02 */
[----:B------:R-:W-:Y:S02]  /*b720*/  IMAD R9, R10, R9, R7 ;  /* 0x000000090a097224 */ /* 0x000fe400078e0207 */
[----:B------:R-:W-:Y:S02]  /*b730*/  IMAD R10, R24, UR4, RZ ;  /* 0x00000004180a7c24 */ /* 0x000fe4000f8e02ff */
[----:B------:R-:W-:-:S04]  /*b740*/  IMAD.WIDE.U32 R2, R22, UR4, R2 ;  /* 0x0000000416027c25 */ /* 0x000fc8000f8e0002 */
[----:B------:R-:W-:-:S04]  /*b750*/  IMAD R10, R22, UR5, R10 ;  /* 0x00000005160a7c24 */ /* 0x000fc8000f8e020a */
[----:B------:R-:W-:Y:S01]  /*b760*/  IMAD.IADD R10, R10, 0x1, R3 ;  /* 0x000000010a0a7824 */ /* 0x000fe200078e0203 */
[----:B0-----:R-:W-:-:S04]  /*b770*/  LEA R4, P0, R2, R4, 0x2 ;  /* 0x0000000402047211 */ /* 0x001fc800078010ff */
[----:B------:R-:W-:-:S05]  /*b780*/  LEA.HI.X R5, R2, R5, R10, 0x2, P0 ;  /* 0x0000000502057211 */ /* 0x000fca00000f140a */
[----:B------:R1:W5:Y:S04]  /*b790*/  LDG.E R4, desc[UR46][R4.64] ;  /* 0x0000002e04047981 */ /* 0x000368000c1e1900 */
.L_x_1873:
[----:B0-----:R-:W1:Y:S01]  /*b7a0*/  S2R R2, SR_TID.X ;  /* 0x0000000000027919 */ /* 0x001e620000002100 */
[----:B------:R-:W-:Y:S01]  /*b7b0*/  SHF.L.U32 R3, R6, 0x1f, RZ ;  /* 0x0000001f06037819 */ /* 0x000fe200000006ff */
[----:B------:R-:W-:Y:S01]  /*b7c0*/  BSSY B1, `(.L_x_1874) ;  /* 0x0000006000017945 */ /* 0x000fe20003800000 */
[----:B-1----:R-:W-:Y:S01]  /*b7d0*/  LOP3.LUT R5, R2, 0x7f, RZ, 0xc0, !PT ;  /* 0x0000007f02057812 */ /* 0x002fe200078ec0ff */
[----:B------:R-:W-:-:S03]  /*b7e0*/  IMAD R2, R8, 0x8, R17 ;  /* 0x0000000808027824 */ /* 0x000fc600078e0211 */
[----:B------:R-:W-:Y:S01]  /*b7f0*/  ISETP.NE.AND P1, PT, R5, RZ, PT ;  /* 0x000000ff0500720c */ /* 0x000fe20003f25270 */
[----:B------:R-:W0:Y:S02]  /*b800*/  SYNCS.PHASECHK.TRANS64.TRYWAIT P0, [R2+URZ+0x16840], R3 ;  /* 0x01684003020075a7 */ /* 0x000e24000800017f */
[----:B0-----:R-:W-:Y:S10]  /*b810*/  @!P0 BRA `(.L_x_1875) ;  /* 0x0000002c00808947 */ /* 0x001ff40003800000 */
.L_x_1970:
[----:B------:R-:W-:Y:S05]  /*b820*/  BSYNC B1 ;  /* 0x0000000000017941 */ /* 0x000fea0003800000 */
.L_x_1874:
[----:B------:R-:W-:Y:S04]  /*b830*/  BSSY B1, `(.L_x_1876) ;  /* 0x0000007000017945 */ /* 0x000fe80003800000 */
[----:B------:R-:W-:Y:S05]  /*b840*/  @P1 BRA `(.L_x_1877) ;  /* 0x0000000000141947 */ /* 0x000fea0003800000 */
[----:B------:R-:W-:Y:S01]  /*b850*/  ISETP.NE.AND P0, PT, R29, RZ, PT ;  /* 0x000000ff1d00720c */ /* 0x000fe20003f05270 */
[----:B0-----:R-:W-:-:S04]  /*b860*/  IMAD.MOV.U32 R3, RZ, RZ, 0x4000 ;  /* 0x00004000ff037424 */ /* 0x001fc800078e00ff */
[----:B------:R1:W-:Y:S08]  /*b870*/  SYNCS.ARRIVE.TRANS64 RZ, [R2+URZ+0x16830], R3 ;  /* 0x0168300302ff79a7 */ /* 0x0003f0000800003f */
[----:B------:R-:W-:Y:S05]  /*b880*/  @!P0 BRA `(.L_x_1877) ;  /* 0x0000000000048947 */ /* 0x000fea0003800000 */
[----:B------:R-:W-:Y:S01]  /*b890*/  BPT.TRAP 0x1 ;  /* 0x000000040000795c */ /* 0x000fe20000300000 */
.L_x_1877:
[----:B------:R-:W-:Y:S05]  /*b8a0*/  BSYNC B1 ;  /* 0x0000000000017941 */ /* 0x000fea0003800000 */
.L_x_1876:
[----:B------:R-:W-:Y:S01]  /*b8b0*/  IMAD.MOV.U32 R5, RZ, RZ, RZ ;  /* 0x000000ffff057224 */ /* 0x000fe200078e00ff */
[----:B------:R-:W-:Y:S01]  /*b8c0*/  R2UR UR11, R9 ;  /* 0x00000000090b72ca */ /* 0x000fe200000e0000 */
[----:B01----:R-:W-:Y:S01]  /*b8d0*/  IMAD R3, R8, 0x4000, R17 ;  /* 0x0000400008037824 */ /* 0x003fe200078e0211 */
[----:B------:R-:W-:Y:S01]  /*b8e0*/  UIADD3 UR4, UP0, UR44, 0x370, URZ ;  /* 0x000003702c047890 */ /* 0x000fe2000ff1e03f */
[----:B------:R-:W-:Y:S01]  /*b8f0*/  PLOP3.LUT P0, PT, PT, PT, PT, 0x80, 0x0 ;  /* 0x000000000000781c */ /* 0x000fe20003f0f070 */
[----:B------:R-:W-:Y:S01]  /*b900*/  VIADD R2, R2, 0x16830 ;  /* 0x0001683002027836 */ /* 0x000fe20000000000 */
[----:B------:R-:W-:Y:S01]  /*b910*/  R2UR UR10, R5 ;  /* 0x00000000050a72ca */ /* 0x000fe200000e0000 */
[----:B------:R-:W-:Y:S01]  /*b920*/  VIADD R3, R3, 0xe400 ;  /* 0x0000e40003037836 */ /* 0x000fe20000000000 */
[----:B------:R-:W-:Y:S01]  /*b930*/  UIADD3.X UR5, URZ, UR45, URZ, UP0, !UPT ;  /* 0x0000002d3f057290 */ /* 0x000fe200087fe43f */
[----:B------:R-:W-:Y:S01]  /*b940*/  UMOV UR6, 0x0 ;  /* 0x0000000000067882 */ /* 0x000fe20000000000 */
[----:B------:R-:W-:-:S04]  /*b950*/  UMOV UR7, 0x14f00000 ;  /* 0x14f0000000077882 */ /* 0x000fc80000000000 */
[----:B------:R-:W-:-:S12]  /*b960*/  USHF.L.U32 UR11, UR11, 0x7, URZ ;  /* 0x000000070b0b7899 */ /* 0x000fd8000800063f */
.L_x_1878:
[----:B------:R-:W-:-:S13]  /*b970*/  @P0 ELECT P2, URZ, PT ;  /* 0x00000000003f082f */ /* 0x000fda0003840000 */
[----:B-----5:R-:W-:Y:S01]  /*b980*/  @P2 R2UR UR13, R4 ;  /* 0x00000000040d22ca */ /* 0x020fe200000e0000 */
[----:B------:R-:W-:Y:S01]  /*b990*/  UMOV UR12, UR36 ;  /* 0x00000024000c7c82 */ /* 0x000fe20008000000 */
        /* <DEDUP_REMOVED lines=11> */
.L_x_1971:
[----:B------:R-:W-:Y:S05]  /*ba50*/  BSYNC B1 ;  /* 0x0000000000017941 */ /* 0x000fea0003800000 */
.L_x_1879:
        /* <DEDUP_REMOVED lines=10> */
.L_x_1882:
[----:B------:R-:W-:Y:S05]  /*bb00*/  BSYNC B1 ;  /* 0x0000000000017941 */ /* 0x000fea0003800000 */
.L_x_1881:
[----:B------:R-:W-:Y:S01]  /*bb10*/  R2UR UR6, R2 ;  /* 0x00000000020672ca */ /* 0x000fe200000e0000 */
[C-C-:B------:R-:W-:Y:S01]  /*bb20*/  IMAD R2, R16.reuse, 0x8, R17.reuse ;  /* 0x0000000810027824 */ /* 0x140fe200078e0211 */
[----:B------:R-:W-:Y:S01]  /*bb30*/  R2UR UR7, R3 ;  /* 0x00000000030772ca */ /* 0x000fe200000e0000 */
[----:B------:R-:W-:Y:S01]  /*bb40*/  IMAD R3, R16, 0x4000, R17 ;  /* 0x0000400010037824 */ /* 0x000fe200078e0211 */
[----:B------:R-:W-:Y:S01]  /*bb50*/  R2UR UR10, R5 ;  /* 0x00000000050a72ca */ /* 0x000fe200000e0000 */
[----:B------:R-:W-:Y:S01]  /*bb60*/  UIADD3 UR4, UP0, UR44, 0x470, URZ ;  /* 0x000004702c047890 */ /* 0x000fe2000ff1e03f */
[----:B------:R-:W-:Y:S01]  /*bb70*/  PLOP3.LUT P0, PT, PT, PT, PT, 0x80, 0x0 ;  /* 0x000000000000781c */ /* 0x000fe20003f0f070 */
[----:B------:R-:W-:Y:S02]  /*bb80*/  IMAD.SHL.U32 R5, R19, 0x80, RZ ;  /* 0x0000008013057824 */ /* 0x000fe400078e00ff */
[----:B------:R-:W-:Y:S01]  /*bb90*/  VIADD R3, R3, 0x400 ;  /* 0x0000040003037836 */ /* 0x000fe20000000000 */
[----:B------:R-:W-:Y:S01]  /*bba0*/  UIADD3.X UR5, URZ, UR45, URZ, UP0, !UPT ;  /* 0x0000002d3f057290 */ /* 0x000fe200087fe43f */
[----:B------:R-:W-:-:S11]  /*bbb0*/  VIADD R2, R2, 0x16850 ;  /* 0x0001685002027836 */ /* 0x000fd60000000000 */
.L_x_1883:
        /* <DEDUP_REMOVED lines=10> */
[----:B------:R-:W-:Y:S02]  /*bc60*/  IMAD.MOV.U32 R18, RZ, RZ, R4 ;  /* 0x000000ffff127224 */ /* 0x000fe400078e0004 */
[----:B------:R-:W-:-:S07]  /*bc70*/  IMAD.MOV.U32 R19, RZ, RZ, R9 ;  /* 0x000000ffff137224 */ /* 0x000fce00078e0009 */
.L_x_1872:
[----:B------:R-:W-:Y:S05]  /*bc80*/  BSYNC B0 ;  /* 0x0000000000007941 */ /* 0x000fea0003800000 */
.L_x_1871:
[----:B------:R-:W-:Y:S01]  /*bc90*/  UIADD3 UR4, UR39, -0x3, URZ ;  /* 0xfffffffd27047890 */ /* 0x000fe2000fffe03f */
[----:B------:R-:W-:Y:S02]  /*bca0*/  IMAD.MOV.U32 R23, RZ, RZ, R6 ;  /* 0x000000ffff177224 */ /* 0x000fe400078e0006 */
[----:B------:R-:W-:-:S03]  /*bcb0*/  IMAD.MOV.U32 R16, RZ, RZ, R8 ;  /* 0x000000ffff107224 */ /* 0x000fc600078e0008 */
[----:B------:R-:W-:-:S07]  /*bcc0*/  IMAD.U32 R6, RZ, RZ, UR4 ;  /* 0x00000004ff067e24 */ /* 0x000fce000f8e00ff */
.L_x_1870:
[----:B------:R-:W-:Y:S01]  /*bcd0*/  ISETP.NE.AND P0, PT, R7, RZ, PT ;  /* 0x000000ff0700720c */ /* 0x000fe20003f05270 */
[----:B------:R-:W-:-:S12]  /*bce0*/  BSSY B0, `(.L_x_1869) ;  /* 0x00000dd000007945 */ /* 0x000fd80003800000 */
[----:B------:R-:W-:Y:S05]  /*bcf0*/  @!P0 BRA `(.L_x_1884) ;  /* 0x0000000c006c8947 */ /* 0x000fea0003800000 */
[----:B------:R-:W-:-:S07]  /*bd00*/  IMAD.MOV.U32 R4, RZ, RZ, R18 ;  /* 0x000000ffff047224 */ /* 0x000fce00078e0012 */
.L_x_1911:
[----:B------:R-:W-:Y:S01]  /*bd10*/  ISETP.NE.AND P1, PT, R25, RZ, PT ;  /* 0x000000ff1900720c */ /* 0x000fe20003f25270 */
        /* <DEDUP_REMOVED lines=8> */
[----:B------:R-:W-:Y:S01]  /*bda0*/  ISETP.NE.AND P1, PT, R26, RZ, PT ;  /* 0x000000ff1a00720c */ /* 0x000fe20003f25270 */
[----:B------:R-:W-:-:S12]  /*bdb0*/  IMAD.MOV.U32 R9, RZ, RZ, R6 ;  /* 0x000000ffff097224 */ /* 0x000fd800078e0006 */
[----:B------:R-:W-:Y:S05]  /*bdc0*/  @!P1 BRA `(.L_x_1887) ;  /* 0x00000000004c9947 */ /* 0x000fea0003800000 */
[----:B------:R-:W1:Y:S01]  /*bdd0*/  LDC R9, c[0x0][0x43c] ;  /* 0x00010f00ff097b82 */ /* 0x000e620000000800 */
[----:B0-----:R-:W-:Y:S01]  /*bde0*/  IMAD.MOV.U32 R10, RZ, RZ, R6 ;  /* 0x000000ffff0a7224 */ /* 0x001fe200078e0006 */
[----:B------:R-:W-:Y:S02]  /*bdf0*/  ULDC.64 UR4, c[0x0][0x428] ;  /* 0x00010a0000047ab9 */ /* 0x000fe40000000a00 */
[----:B------:R-:W-:-:S04]  /*be00*/  IMAD R5, R24, UR4, RZ ;  /* 0x0000000418057c24 */ /* 0x000fc8000f8e02ff */
[----:B------:R-:W-:Y:S01]  /*be10*/  IMAD R4, R22, UR5, R5 ;  /* 0x0000000516047c24 */ /* 0x000fe2000f8e0205 */
[----:B-1----:R-:W-:-:S13]  /*be20*/  ISETP.NE.AND P0, PT, R9, 0x1, PT ;  /* 0x000000010900780c */ /* 0x002fda0003f05270 */
        /* <DEDUP_REMOVED lines=13> */
.L_x_1887:
        /* <DEDUP_REMOVED lines=8> */
.L_x_1972:
[----:B------:R-:W-:Y:S05]  /*bf80*/  BSYNC B2 ;  /* 0x0000000000027941 */ /* 0x000fea0003800000 */
.L_x_1888:
[----:B------:R-:W-:Y:S04]  /*bf90*/  BSSY B2, `(.L_x_1890) ;  /* 0x0000007000027945 */ /* 0x000fe80003800000 */
[----:B------:R-:W-:Y:S05]  /*bfa0*/  @P1 BRA `(.L_x_1891) ;  /* 0x0000000000141947 */ /* 0x000fea0003800000 */
[----:B------:R-:W-:Y:S01]  /*bfb0*/  ISETP.NE.AND P0, PT, R29, RZ, PT ;  /* 0x000000ff1d00720c */ /* 0x000fe20003f05270 */
[----:B0-----:R-:W-:-:S04]  /*bfc0*/  IMAD.MOV.U32 R3, RZ, RZ, 0x4000 ;  /* 0x00004000ff037424 */ /* 0x001fc800078e00ff */
[----:B------:R1:W-:Y:S08]  /*bfd0*/  SYNCS.ARRIVE.TRANS64 RZ, [R2+URZ+0x16830], R3 ;  /* 0x0168300302ff79a7 */ /* 0x0003f0000800003f */
[----:B------:R-:W-:Y:S05]  /*bfe0*/  @!P0 BRA `(.L_x_1891) ;  /* 0x0000000000048947 */ /* 0x000fea0003800000 */
[----:B------:R-:W-:Y:S01]  /*bff0*/  BPT.TRAP 0x1 ;  /* 0x000000040000795c */ /* 0x000fe20000300000 */
.L_x_1891:
[----:B------:R-:W-:Y:S05]  /*c000*/  BSYNC B2 ;  /* 0x0000000000027941 */ /* 0x000fea0003800000 */
.L_x_1890:
        /* <DEDUP_REMOVED lines=11> */
.L_x_1892:
        /* <DEDUP_REMOVED lines=15> */
.L_x_1973:
[----:B------:R-:W-:Y:S05]  /*c1b0*/  BSYNC B2 ;  /* 0x0000000000027941 */ /* 0x000fea0003800000 */
.L_x_1893:
[----:B------:R-:W-:Y:S01]  /*c1c0*/  BSSY B2, `(.L_x_1895) ;  /* 0x0000009000027945 */ /* 0x000fe20003800000 */
[----:B0-----:R-:W-:Y:S02]  /*c1d0*/  IMAD.MOV.U32 R2, RZ, RZ, 0x0 ;  /* 0x00000000ff027424 */ /* 0x001fe400078e00ff */
[----:B------:R-:W-:Y:S01]  /*c1e0*/  IMAD.MOV.U32 R3, RZ, RZ, 0x14f00000 ;  /* 0x14f00000ff037424 */ /* 0x000fe200078e00ff */
[----:B------:R-:W-:Y:S06]  /*c1f0*/  @P1 BRA `(.L_x_1896) ;  /* 0x0000000000141947 */ /* 0x000fec0003800000 */
[----:B------:R-:W-:Y:S01]  /*c200*/  ISETP.NE.AND P0, PT, R29, RZ, PT ;  /* 0x000000ff1d00720c */ /* 0x000fe20003f05270 */
[----:B------:R-:W-:-:S04]  /*c210*/  IMAD.MOV.U32 R12, RZ, RZ, 0x4000 ;  /* 0x00004000ff0c7424 */ /* 0x000fc800078e00ff */
[----:B------:R0:W-:Y:S08]  /*c220*/  SYNCS.ARRIVE.TRANS64 RZ, [R5+URZ+0x50], R12 ;  /* 0x0000500c05ff79a7 */ /* 0x0001f0000800003f */
[----:B------:R-:W-:Y:S05]  /*c230*/  @!P0 BRA `(.L_x_1896) ;  /* 0x0000000000048947 */ /* 0x000fea0003800000 */
[----:B------:R-:W-:Y:S01]  /*c240*/  BPT.TRAP 0x1 ;  /* 0x000000040000795c */ /* 0x000fe20000300000 */
.L_x_1896:
[----:B------:R-:W-:Y:S05]  /*c250*/  BSYNC B2 ;  /* 0x0000000000027941 */ /* 0x000fea0003800000 */
.L_x_1895:
[----:B------:R-:W-:Y:S01]  /*c260*/  R2UR UR7, R3 ;  /* 0x00000000030772ca */ /* 0x000fe200000e0000 */
[----:B------:R-:W-:Y:S01]  /*c270*/  IMAD R16, R16, 0x4000, R17 ;  /* 0x0000400010107824 */ /* 0x000fe200078e0211 */
[----:B------:R-:W-:Y:S01]  /*c280*/  R2UR UR10, R10 ;  /* 0x000000000a0a72ca */ /* 0x000fe200000e0000 */
[----:B------:R-:W-:Y:S01]  /*c290*/  UIADD3 UR4, UP0, UR44, 0x470, URZ ;  /* 0x000004702c047890 */ /* 0x000fe2000ff1e03f */
[----:B------:R-:W-:Y:S01]  /*c2a0*/  R2UR UR6, R2 ;  /* 0x00000000020672ca */ /* 0x000fe200000e0000 */
[----:B------:R-:W-:Y:S01]  /*c2b0*/  IMAD.SHL.U32 R2, R19, 0x80, RZ ;  /* 0x0000008013027824 */ /* 0x000fe200078e00ff */
[----:B------:R-:W-:Y:S01]  /*c2c0*/  PLOP3.LUT P0, PT, PT, PT, PT, 0x80, 0x0 ;  /* 0x000000000000781c */ /* 0x000fe20003f0f070 */
[----:B0-----:R-:W-:Y:S01]  /*c2d0*/  VIADD R5, R5, 0x50 ;  /* 0x0000005005057836 */ /* 0x001fe20000000000 */
[----:B------:R-:W-:Y:S01]  /*c2e0*/  UIADD3.X UR5, URZ, UR45, URZ, UP0, !UPT ;  /* 0x0000002d3f057290 */ /* 0x000fe200087fe43f */
[----:B------:R-:W-:-:S11]  /*c2f0*/  VIADD R16, R16, 0x400 ;  /* 0x0000040010107836 */ /* 0x000fd60000000000 */
.L_x_1897:
        /* <DEDUP_REMOVED lines=12> */
.L_x_1886:
[----:B------:R-:W-:Y:S05]  /*c3c0*/  BSYNC B1 ;  /* 0x0000000000017941 */ /* 0x000fea0003800000 */
.L_x_1885:
        /* <DEDUP_REMOVED lines=9> */
[----:B------:R-:W-:-:S12]  /*c460*/  VIADD R9, R6, 0xffffffff ;  /* 0xffffffff06097836 */ /* 0x000fd80000000000 */
[----:B------:R-:W-:Y:S05]  /*c470*/  @!P1 BRA `(.L_x_1900) ;  /* 0x0000000000489947 */ /* 0x000fea0003800000 */
[----:B------:R-:W1:Y:S01]  /*c480*/  LDC R4, c[0x0][0x43c] ;  /* 0x00010f00ff047b82 */ /* 0x000e620000000800 */
[----:B------:R-:W-:Y:S02]  /*c490*/  ULDC.64 UR4, c[0x0][0x428] ;  /* 0x00010a0000047ab9 */ /* 0x000fe40000000a00 */
[----:B------:R-:W-:-:S04]  /*c4a0*/  IMAD R5, R24, UR4, RZ ;  /* 0x0000000418057c24 */ /* 0x000fc8000f8e02ff */
[----:B------:R-:W-:Y:S01]  /*c4b0*/  IMAD R5, R22, UR5, R5 ;  /* 0x0000000516057c24 */ /* 0x000fe2000f8e0205 */
        /* <DEDUP_REMOVED lines=8> */
[----:B------:R-:W-:Y:S01]  /*c540*/  IMAD.WIDE.U32 R2, R22, UR4, R2 ;  /* 0x0000000416027c25 */ /* 0x000fe2000f8e0002 */
[----:B------:R-:W-:-:S03]  /*c550*/  ULDC.64 UR4, c[0x0][0x418] ;  /* 0x0001060000047ab9 */ /* 0x000fc60000000a00 */
[----:B------:R-:W-:Y:S01]  /*c560*/  IMAD.IADD R5, R5, 0x1, R3 ;  /* 0x0000000105057824 */ /* 0x000fe200078e0203 */
[----:B------:R-:W-:-:S04]  /*c570*/  LEA R4, P0, R2, UR4, 0x2 ;  /* 0x0000000402047c11 */ /* 0x000fc8000f8010ff */
[----:B------:R-:W-:-:S05]  /*c580*/  LEA.HI.X R5, R2, UR5, R5, 0x2, P0 ;  /* 0x0000000502057c11 */ /* 0x000fca00080f1405 */
[----:B------:R1:W5:Y:S04]  /*c590*/  LDG.E R4, desc[UR46][R4.64] ;  /* 0x0000002e04047981 */ /* 0x000368000c1e1900 */
.L_x_1900:
        /* <DEDUP_REMOVED lines=8> */
.L_x_1974:
[----:B------:R-:W-:Y:S05]  /*c620*/  BSYNC B2 ;  /* 0x0000000000027941 */ /* 0x000fea0003800000 */
.L_x_1901:
[----:B------:R-:W-:Y:S04]  /*c630*/  BSSY B2, `(.L_x_1903) ;  /* 0x0000007000027945 */ /* 0x000fe80003800000 */
[----:B------:R-:W-:Y:S05]  /*c640*/  @P1 BRA `(.L_x_1904) ;  /* 0x0000000000141947 */ /* 0x000fea0003800000 */
[----:B------:R-:W-:Y:S01]  /*c650*/  ISETP.NE.AND P0, PT, R29, RZ, PT ;  /* 0x000000ff1d00720c */ /* 0x000fe20003f05270 */
[----:B0-----:R-:W-:-:S04]  /*c660*/  IMAD.MOV.U32 R3, RZ, RZ, 0x4000 ;  /* 0x00004000ff037424 */ /* 0x001fc800078e00ff */
[----:B------:R1:W-:Y:S08]  /*c670*/  SYNCS.ARRIVE.TRANS64 RZ, [R2+URZ+0x16830], R3 ;  /* 0x0168300302ff79a7 */ /* 0x0003f0000800003f */
[----:B------:R-:W-:Y:S05]  /*c680*/  @!P0 BRA `(.L_x_1904) ;  /* 0x0000000000048947 */ /* 0x000fea0003800000 */
[----:B------:R-:W-:Y:S01]  /*c690*/  BPT.TRAP 0x1 ;  /* 0x000000040000795c */ /* 0x000fe20000300000 */
.L_x_1904:
[----:B------:R-:W-:Y:S05]  /*c6a0*/  BSYNC B2 ;  /* 0x0000000000027941 */ /* 0x000fea0003800000 */
.L_x_1903:
        /* <DEDUP_REMOVED lines=12> */
.L_x_1905:
        /* <DEDUP_REMOVED lines=15> */
.L_x_1975:
[----:B------:R-:W-:Y:S05]  /*c860*/  BSYNC B2 ;  /* 0x0000000000027941 */ /* 0x000fea0003800000 */
.L_x_1906:
        /* <DEDUP_REMOVED lines=9> */
.L_x_1909:
[----:B------:R-:W-:Y:S05]  /*c900*/  BSYNC B2 ;  /* 0x0000000000027941 */ /* 0x000fea0003800000 */
.L_x_1908:
        /* <DEDUP_REMOVED lines=10> */
.L_x_1910:
        /* <DEDUP_REMOVED lines=12> */
.L_x_1899:
[----:B------:R-:W-:Y:S05]  /*ca70*/  BSYNC B1 ;  /* 0x0000000000017941 */ /* 0x000fea0003800000 */
.L_x_1898:
[C---:B------:R-:W-:Y:S01]  /*ca80*/  ISETP.GT.AND P0, PT, R6.reuse, 0x1, PT ;  /* 0x000000010600780c */ /* 0x040fe20003f04270 */
[----:B------:R-:W-:-:S12]  /*ca90*/  VIADD R6, R6, 0xfffffffe ;  /* 0xfffffffe06067836 */ /* 0x000fd80000000000 */
[----:B------:R-:W-:Y:S05]  /*caa0*/  @P0 BRA `(.L_x_1911) ;  /* 0xfffffff000980947 */ /* 0x000fea000383ffff */
.L_x_1884:
[----:B------:R-:W-:Y:S05]  /*cab0*/  BSYNC B0 ;  /* 0x0000000000007941 */ /* 0x000fea0003800000 */
.L_x_1869:
        /* <DEDUP_REMOVED lines=17> */
.L_x_1913:
[----:B------:R-:W-:Y:S05]  /*cbd0*/  BSYNC B0 ;  /* 0x0000000000007941 */ /* 0x000fea0003800000 */
.L_x_1912:
[----:B------:R-:W-:Y:S01]  /*cbe0*/  ISETP.NE.AND P0, PT, R25, RZ, PT ;  /* 0x000000ff1900720c */ /* 0x000fe20003f05270 */
        /* <DEDUP_REMOVED lines=8> */
.L_x_1976:
[----:B------:R-:W-:Y:S05]  /*cc70*/  BSYNC B1 ;  /* 0x0000000000017941 */ /* 0x000fea0003800000 */
.L_x_1916:
[----:B------:R-:W-:Y:S04]  /*cc80*/  BSSY B1, `(.L_x_1918) ;  /* 0x0000007000017945 */ /* 0x000fe80003800000 */
[----:B------:R-:W-:Y:S05]  /*cc90*/  @P2 BRA `(.L_x_1919) ;  /* 0x0000000000142947 */ /* 0x000fea0003800000 */
[----:B------:R-:W-:Y:S01]  /*cca0*/  ISETP.NE.AND P0, PT, R29, RZ, PT ;  /* 0x000000ff1d00720c */ /* 0x000fe20003f05270 */
[----:B-1----:R-:W-:-:S04]  /*ccb0*/  IMAD.MOV.U32 R0, RZ, RZ, 0x4000 ;  /* 0x00004000ff007424 */ /* 0x002fc800078e00ff */
[----:B------:R2:W-:Y:S08]  /*ccc0*/  SYNCS.ARRIVE.TRANS64 RZ, [R3+URZ+0x16850], R0 ;  /* 0x0168500003ff79a7 */ /* 0x0005f0000800003f */
[----:B------:R-:W-:Y:S05]  /*ccd0*/  @!P0 BRA `(.L_x_1919) ;  /* 0x0000000000048947 */ /* 0x000fea0003800000 */
[----:B------:R-:W-:Y:S01]  /*cce0*/  BPT.TRAP 0x1 ;  /* 0x000000040000795c */ /* 0x000fe20000300000 */
.L_x_1919:
[----:B------:R-:W-:Y:S05]  /*ccf0*/  BSYNC B1 ;  /* 0x0000000000017941 */ /* 0x000fea0003800000 */
.L_x_1918:
        /* <DEDUP_REMOVED lines=10> */
.L_x_1920:
        /* <DEDUP_REMOVED lines=10> */
.L_x_1915:
[----:B------:R-:W-:Y:S05]  /*ce40*/  BSYNC B0 ;  /* 0x0000000000007941 */ /* 0x000fea0003800000 */
.L_x_1914:
[----:B------:R-:W-:-:S05]  /*ce50*/  VIADD R16, R16, 0x1 ;  /* 0x0000000110107836 */ /* 0x000fca0000000000 */
[----:B------:R-:W-:-:S04]  /*ce60*/  ISETP.NE.AND P0, PT, R16, 0x2, PT ;  /* 0x000000021000780c */ /* 0x000fc80003f05270 */
[----:B------:R-:W-:Y:S02]  /*ce70*/  SEL R0, RZ, 0x1, P0 ;  /* 0x00000001ff007807 */ /* 0x000fe40000000000 */
[----:B------:R-:W-:Y:S02]  /*ce80*/  SEL R16, R16, RZ, P0 ;  /* 0x000000ff10107207 */ /* 0x000fe40000000000 */
[----:B------:R-:W-:-:S07]  /*ce90*/  LOP3.LUT R23, R23, R0, RZ, 0x3c, !PT ;  /* 0x0000000017177212 */ /* 0x000fce00078e3cff */
.L_x_1851:
[----:B------:R-:W-:Y:S05]  /*cea0*/  BSYNC B7 ;  /* 0x0000000000077941 */ /* 0x000fea0003800000 */
.L_x_1849:
[----:B------:R-:W2:Y:S02]  /*ceb0*/  LDL R0, [R1+0x4] ;  /* 0x0000040001007983 */ /* 0x000ea40000100800 */
[----:B--2---:R-:W-:-:S13]  /*cec0*/  ISETP.NE.AND P0, PT, R0, RZ, PT ;  /* 0x000000ff0000720c */ /* 0x004fda0003f05270 */
        /* <DEDUP_REMOVED lines=10> */
.L_x_1921:
[----:B------:R-:W-:-:S03]  /*cf70*/  UMOV UR4, 0xffffffff ;  /* 0xffffffff00047882 */ /* 0x000fc60000000000 */
[----:B------:R-:W-:Y:S05]  /*cf80*/  BRA.DIV UR4, `(.L_x_1923) ;  /* 0x0000001a04307947 */ /* 0x000fea000b800000 */
[----:B------:R1:W2:Y:S02]  /*cf90*/  SHFL.IDX PT, R14, R28, RZ, 0x1f ;  /* 0x00001fff1c0e7589 */ /* 0x0002a400000e0000 */
.L_x_1979:
        /* <DEDUP_REMOVED lines=8> */
.L_x_1922:
[----:B------:R-:W-:Y:S02]  /*d020*/  ULDC UR4, c[0x0][0xc38] ;  /* 0x00030e0000047ab9 */ /* 0x000fe40000000800 */
[----:B-1----:R-:W-:-:S13]  /*d030*/  ISETP.GE.AND P0, PT, R28, UR4, PT ;  /* 0x000000041c007c0c */ /* 0x002fda000bf06270 */
[----:B------:R-:W-:Y:S05]  /*d040*/  @!P0 BRA `(.L_x_1924) ;  /* 0xffffffc800348947 */ /* 0x000fea000383ffff */
.L_x_1846:
[----:B------:R-:W2:Y:S01]  /*d050*/  LDL.LU R0, [R1] ;  /* 0x0000000001007983 */ /* 0x000ea20000300800 */
        /* <DEDUP_REMOVED lines=11> */
.L_x_1980:
[----:B------:R-:W-:Y:S05]  /*d110*/  BSYNC B0 ;  /* 0x0000000000007941 */ /* 0x000fea0003800000 */
.L_x_1925:
[----:B------:R-:W-:-:S03]  /*d120*/  UMOV UR4, 0xffffffff ;  /* 0xffffffff00047882 */ /* 0x000fc60000000000 */
[----:B------:R-:W-:Y:S05]  /*d130*/  BRA.DIV UR4, `(.L_x_1927) ;  /* 0x0000001a04007947 */ /* 0x000fea000b800000 */
[----:B-1----:R-:W1:Y:S02]  /*d140*/  S2R R0, SR_TID.X ;  /* 0x0000000000007919 */ /* 0x002e640000002100 */
[----:B-1----:R-:W-:-:S04]  /*d150*/  SHF.R.U32.HI R0, RZ, 0x5, R0 ;  /* 0x00000005ff007819 */ /* 0x002fc80000011600 */
[----:B------:R-:W-:-:S05]  /*d160*/  LOP3.LUT R0, R0, 0x3, RZ, 0xc0, !PT ;  /* 0x0000000300007812 */ /* 0x000fca00078ec0ff */
[----:B------:R1:W2:Y:S02]  /*d170*/  SHFL.IDX PT, R14, R0, RZ, 0x1f ;  /* 0x00001fff000e7589 */ /* 0x0002a400000e0000 */
.L_x_1983:
[----:B--2---:R-:W-:Y:S01]  /*d180*/  ISETP.NE.AND P0, PT, R14, RZ, PT ;  /* 0x000000ff0e00720c */ /* 0x004fe20003f05270 */
[----:B------:R-:W-:-:S12]  /*d190*/  BSSY B0, `(.L_x_1928) ;  /* 0x0000024000007945 */ /* 0x000fd80003800000 */
[----:B------:R-:W-:Y:S05]  /*d1a0*/  @P0 BRA `(.L_x_1929) ;  /* 0x0000000000880947 */ /* 0x000fea0003800000 */
[----:B------:R-:W-:-:S03]  /*d1b0*/  UMOV UR4, 0xffffffff ;  /* 0xffffffff00047882 */ /* 0x000fc60000000000 */
[----:B------:R-:W-:Y:S05]  /*d1c0*/  BRA.DIV UR4, `(.L_x_1930) ;  /* 0x0000001a04107947 */ /* 0x000fea000b800000 */
[----:B------:R-:W-:-:S13]  /*d1d0*/  ELECT P6, URZ, PT ;  /* 0x00000000003f782f */ /* 0x000fda00038c0000 */
.L_x_1986:
[----:B------:R-:W-:Y:S05]  /*d1e0*/  @!P6 BRA `(.L_x_1929) ;  /* 0x000000000078e947 */ /* 0x000fea0003800000 */
[----:B------:R-:W-:-:S06]  /*d1f0*/  ULOP3.LUT UR4, UR38, 0x2, URZ, 0xfc, !UPT ;  /* 0x0000000226047892 */ /* 0x000fcc000f8efc3f */
[----:B-1----:R-:W-:-:S05]  /*d200*/  IMAD.U32 R0, RZ, RZ, UR4 ;  /* 0x00000004ff007e24 */ /* 0x002fca000f8e00ff */
[----:B------:R-:W-:-:S13]  /*d210*/  ISETP.NE.AND P2, PT, R0, 0x3, PT ;  /* 0x000000030000780c */ /* 0x000fda0003f45270 */
[----:B------:R-:W-:Y:S05]  /*d220*/  @!P2 BRA `(.L_x_1931) ;  /* 0x000000000004a947 */ /* 0x000fea0003800000 */
[----:B------:R-:W-:Y:S01]  /*d230*/  BPT.TRAP 0x1 ;  /* 0x000000040000795c */ /* 0x000fe20000300000 */
.L_x_1931:
        /* <DEDUP_REMOVED lines=12> */
.L_x_1987:
[----:B------:R-:W2:Y:S02]  /*d300*/  SYNCS.PHASECHK.TRANS64.TRYWAIT P0, [R3+URZ], R0 ;  /* 0x00000000030075a7 */ /* 0x000ea4000800017f */
[----:B--2---:R-:W-:Y:S05]  /*d310*/  @!P0 BRA `(.L_x_1933) ;  /* 0x0000001400f08947 */ /* 0x004fea0003800000 */
.L_x_1988:
[----:B------:R-:W-:Y:S05]  /*d320*/  @!P2 BRA `(.L_x_1934) ;  /* 0x000000000004a947 */ /* 0x000fea0003800000 */
[----:B------:R-:W-:Y:S01]  /*d330*/  BPT.TRAP 0x1 ;  /* 0x000000040000795c */ /* 0x000fe20000300000 */
.L_x_1934:
[----:B--2---:R-:W-:-:S04]  /*d340*/  VIADD R3, R7, 0x16860 ;  /* 0x0001686007037836 */ /* 0x004fc80000000000 */
[----:B-1----:R-:W-:-:S04]  /*d350*/  IMAD R5, R16, 0x8, R3 ;  /* 0x0000000810057824 */ /* 0x002fc800078e0203 */
[----:B------:R-:W1:Y:S02]  /*d360*/  SYNCS.PHASECHK.TRANS64.TRYWAIT P0, [R5+URZ], R4 ;  /* 0x00000004050075a7 */ /* 0x000e64000800017f */
[----:B-1----:R-:W-:Y:S05]  /*d370*/  @!P0 BRA `(.L_x_1935) ;  /* 0x0000001400ec8947 */ /* 0x002fea0003800000 */
.L_x_1989:
[----:B------:R-:W-:-:S07]  /*d380*/  IMAD R3, R6, 0x8, R3 ;  /* 0x0000000806037824 */ /* 0x000fce00078e0203 */
.L_x_1936:
[----:B--2---:R2:W3:Y:S02]  /*d390*/  SYNCS.PHASECHK.TRANS64.TRYWAIT P0, [R3+URZ], R0 ;  /* 0x00000000030075a7 */ /* 0x0044e4000800017f */
[----:B---3--:R-:W-:Y:S05]  /*d3a0*/  @!P0 NANOSLEEP.SYNCS 0x989680 ;  /* 0x009896800000895d */ /* 0x008fea0003900000 */
[----:B------:R-:W3:Y:S02]  /*d3b0*/  @!P0 SYNCS.PHASECHK.TRANS64 P0, [R3+URZ], R0 ;  /* 0x00000000030085a7 */ /* 0x000ee4000800007f */
[----:B---3--:R-:W-:Y:S05]  /*d3c0*/  @!P0 BRA `(.L_x_1936) ;  /* 0xfffffffc00f08947 */ /* 0x008fea000383ffff */
.L_x_1929:
[----:B------:R-:W-:Y:S05]  /*d3d0*/  BSYNC B0 ;  /* 0x0000000000007941 */ /* 0x000fea0003800000 */
.L_x_1928:
[----:B------:R-:W-:Y:S05]  /*d3e0*/  EXIT ;  /* 0x000000000000794d */ /* 0x000fea0003800000 */
.L_x_1811:
[----:B0-----:R-:W-:-:S04]  /*d3f0*/  IMAD.U32 R3, RZ, RZ, UR45 ;  /* 0x0000002dff037e24 */ /* 0x001fc8000f8e00ff */
[----:B------:R0:W1:Y:S03]  /*d400*/  SYNCS.PHASECHK.TRANS64.TRYWAIT P1, [R3+URZ+0x16800], R0 ;  /* 0x01680000030075a7 */ /* 0x000066000802017f */
[----:B-1----:R-:W-:Y:S05]  /*d410*/  @!P1 NANOSLEEP.SYNCS 0x989680 ;  /* 0x009896800000995d */ /* 0x002fea0003900000 */
[----:B------:R-:W1:Y:S02]  /*d420*/  @!P1 SYNCS.PHASECHK.TRANS64 P1, [R3+URZ+0x16800], R0 ;  /* 0x01680000030095a7 */ /* 0x000e64000802007f */
[----:B-1----:R-:W-:Y:S05]  /*d430*/  @!P1 BRA `(.L_x_1811) ;  /* 0xfffffffc00ec9947 */ /* 0x002fea000383ffff */
[----:B------:R-:W-:Y:S05]  /*d440*/  BRA `(.L_x_1937) ;  /* 0xffffff4000607947 */ /* 0x000fea000383ffff */
.L_x_1815:
[----:B-1----:R1:W2:Y:S02]  /*d450*/  SYNCS.PHASECHK.TRANS64.TRYWAIT P2, [R2+URZ+0x16830], R3 ;  /* 0x01683003020075a7 */ /* 0x0022a4000804017f */
[----:B--2---:R-:W-:Y:S05]  /*d460*/  @!P2 NANOSLEEP.SYNCS 0x989680 ;  /* 0x009896800000a95d */ /* 0x004fea0003900000 */
[----:B------:R-:W2:Y:S02]  /*d470*/  @!P2 SYNCS.PHASECHK.TRANS64 P2, [R2+URZ+0x16830], R3 ;  /* 0x016830030200a5a7 */ /* 0x000ea4000804007f */
[----:B--2---:R-:W-:Y:S05]  /*d480*/  @!P2 BRA `(.L_x_1815) ;  /* 0xfffffffc00f0a947 */ /* 0x004fea000383ffff */
[----:B------:R-:W-:Y:S05]  /*d490*/  BRA `(.L_x_1814) ;  /* 0xffffff4000847947 */ /* 0x000fea000383ffff */
.L_x_1820:
[----:B-1----:R-:W-:-:S04]  /*d4a0*/  IMAD.U32 R7, RZ, RZ, UR6 ;  /* 0x00000006ff077e24 */ /* 0x002fc8000f8e00ff */
[----:B------:R1:W2:Y:S03]  /*d4b0*/  SYNCS.PHASECHK.TRANS64.TRYWAIT P3, [R7+URZ+0x16830], R0 ;  /* 0x01683000070075a7 */ /* 0x0002a6000806017f */
[----:B--2---:R-:W-:Y:S05]  /*d4c0*/  @!P3 NANOSLEEP.SYNCS 0x989680 ;  /* 0x009896800000b95d */ /* 0x004fea0003900000 */
[----:B------:R-:W2:Y:S02]  /*d4d0*/  @!P3 SYNCS.PHASECHK.TRANS64 P3, [R7+URZ+0x16830], R0 ;  /* 0x016830000700b5a7 */ /* 0x000ea4000806007f */
[----:B--2---:R-:W-:Y:S05]  /*d4e0*/  @!P3 BRA `(.L_x_1820) ;  /* 0xfffffffc00ecb947 */ /* 0x004fea000383ffff */
[----:B------:R-:W-:Y:S05]  /*d4f0*/  BRA `(.L_x_1817) ;  /* 0xffffff6000f47947 */ /* 0x000fea000383ffff */
.L_x_1824:
[----:B-1----:R-:W-:-:S04]  /*d500*/  IMAD.U32 R7, RZ, RZ, UR6 ;  /* 0x00000006ff077e24 */ /* 0x002fc8000f8e00ff */
[----:B------:R1:W2:Y:S03]  /*d510*/  SYNCS.PHASECHK.TRANS64.TRYWAIT P3, [R7+URZ+0x16850], R0 ;  /* 0x01685000070075a7 */ /* 0x0002a6000806017f */
[----:B--2---:R-:W-:Y:S05]  /*d520*/  @!P3 NANOSLEEP.SYNCS 0x989680 ;  /* 0x009896800000b95d */ /* 0x004fea0003900000 */
[----:B------:R-:W2:Y:S02]  /*d530*/  @!P3 SYNCS.PHASECHK.TRANS64 P3, [R7+URZ+0x16850], R0 ;  /* 0x016850000700b5a7 */ /* 0x000ea4000806007f */
[----:B--2---:R-:W-:Y:S05]  /*d540*/  @!P3 BRA `(.L_x_1824) ;  /* 0xfffffffc00ecb947 */ /* 0x004fea000383ffff */
[----:B------:R-:W-:Y:S05]  /*d550*/  BRA `(.L_x_1821) ;  /* 0xffffff6400647947 */ /* 0x000fea000383ffff */
.L_x_1830:
[----:B-1----:R-:W-:-:S04]  /*d560*/  IMAD.U32 R9, RZ, RZ, UR6 ;  /* 0x00000006ff097e24 */ /* 0x002fc8000f8e00ff */
[----:B------:R1:W2:Y:S03]  /*d570*/  SYNCS.PHASECHK.TRANS64.TRYWAIT P2, [R9+URZ+0x16830], R0 ;  /* 0x01683000090075a7 */ /* 0x0002a6000804017f */
[----:B--2---:R-:W-:Y:S05]  /*d580*/  @!P2 NANOSLEEP.SYNCS 0x989680 ;  /* 0x009896800000a95d */ /* 0x004fea0003900000 */
[----:B------:R-:W2:Y:S02]  /*d590*/  @!P2 SYNCS.PHASECHK.TRANS64 P2, [R9+URZ+0x16830], R0 ;  /* 0x016830000900a5a7 */ /* 0x000ea4000804007f */
[----:B--2---:R-:W-:Y:S05]  /*d5a0*/  @!P2 BRA `(.L_x_1830) ;  /* 0xfffffffc00eca947 */ /* 0x004fea000383ffff */
[----:B------:R-:W-:Y:S05]  /*d5b0*/  BRA `(.L_x_1827) ;  /* 0xffffff8800507947 */ /* 0x000fea000383ffff */
.L_x_1834:
[----:B-1----:R-:W-:-:S04]  /*d5c0*/  IMAD.U32 R9, RZ, RZ, UR6 ;  /* 0x00000006ff097e24 */ /* 0x002fc8000f8e00ff */
[----:B------:R1:W2:Y:S03]  /*d5d0*/  SYNCS.PHASECHK.TRANS64.TRYWAIT P2, [R9+URZ+0x16850], R0 ;  /* 0x01685000090075a7 */ /* 0x0002a6000804017f */
[----:B--2---:R-:W-:Y:S05]  /*d5e0*/  @!P2 NANOSLEEP.SYNCS 0x989680 ;  /* 0x009896800000a95d */ /* 0x004fea0003900000 */
[----:B------:R-:W2:Y:S02]  /*d5f0*/  @!P2 SYNCS.PHASECHK.TRANS64 P2, [R9+URZ+0x16850], R0 ;  /* 0x016850000900a5a7 */ /* 0x000ea4000804007f */
[----:B--2---:R-:W-:Y:S05]  /*d600*/  @!P2 BRA `(.L_x_1834) ;  /* 0xfffffffc00eca947 */ /* 0x004fea000383ffff */
[----:B------:R-:W-:Y:S05]  /*d610*/  BRA `(.L_x_1831) ;  /* 0xffffff8800c07947 */ /* 0x000fea000383ffff */
.L_x_1839:
[----:B-1----:R-:W-:-:S04]  /*d620*/  IMAD.U32 R5, RZ, RZ, UR5 ;  /* 0x00000005ff057e24 */ /* 0x002fc8000f8e00ff */
[----:B------:R1:W2:Y:S03]  /*d630*/  SYNCS.PHASECHK.TRANS64.TRYWAIT P0, [R5+URZ+0x16850], R4 ;  /* 0x01685004050075a7 */ /* 0x0002a6000800017f */
[----:B--2---:R-:W-:Y:S05]  /*d640*/  @!P0 NANOSLEEP.SYNCS 0x989680 ;  /* 0x009896800000895d */ /* 0x004fea0003900000 */
[----:B------:R-:W2:Y:S02]  /*d650*/  @!P0 SYNCS.PHASECHK.TRANS64 P0, [R5+URZ+0x16850], R4 ;  /* 0x01685004050085a7 */ /* 0x000ea4000800007f */
[----:B--2---:R-:W-:Y:S05]  /*d660*/  @!P0 BRA `(.L_x_1839) ;  /* 0xfffffffc00ec8947 */ /* 0x004fea000383ffff */
[----:B------:R-:W-:Y:S05]  /*d670*/  BRA `(.L_x_1838) ;  /* 0xffffffa400247947 */ /* 0x000fea000383ffff */
.L_x_1857:
[----:B------:R-:W-:Y:S02]  /*d680*/  IMAD.MOV.U32 R13, RZ, RZ, R20 ;  /* 0x000000ffff0d7224 */ /* 0x000fe400078e0014 */
[----:B------:R-:W-:Y:S02]  /*d690*/  IMAD.MOV.U32 R12, RZ, RZ, RZ ;  /* 0x000000ffff0c7224 */ /* 0x000fe400078e00ff */
[----:B------:R-:W-:Y:S02]  /*d6a0*/  IMAD.MOV.U32 R11, RZ, RZ, 0x1f ;  /* 0x0000001fff0b7424 */ /* 0x000fe400078e00ff */
[----:B------:R-:W-:-:S07]  /*d6b0*/  IMAD.MOV.U32 R15, RZ, RZ, -0x1 ;  /* 0xffffffffff0f7424 */ /* 0x000fce00078e00ff */
[----:B------:R-:W-:Y:S05]  /*d6c0*/  WARPSYNC.COLLECTIVE R15, `(.L_x_1938) ;  /* 0x000000000f087348 */ /* 0x000fea0003c00000 */
[----:B------:R0:W1:Y:S02]  /*d6d0*/  SHFL.IDX P6, R14, R13, R12, R11 ;  /* 0x0000000c0d0e7389 */ /* 0x00006400000c000b */
[----:B01----:R-:W-:Y:S01]  /*d6e0*/  ENDCOLLECTIVE ;  /* 0x000000000000791b */ /* 0x003fe20003800000 */
.L_x_1938:
[----:B------:R-:W-:Y:S05]  /*d6f0*/  BRA `(.L_x_1939) ;  /* 0xffffffcc00387947 */ /* 0x000fea000383ffff */
.L_x_1859:
[----:B------:R-:W-:Y:S01]  /*d700*/  BSSY B0, `(.L_x_1940) ;  /* 0x0000006000007945 */ /* 0x000fe20003800000 */
[----:B------:R-:W-:-:S07]  /*d710*/  IMAD.MOV.U32 R15, RZ, RZ, -0x1 ;  /* 0xffffffffff0f7424 */ /* 0x000fce00078e00ff */
[----:B0-----:R-:W-:Y:S05]  /*d720*/  WARPSYNC.COLLECTIVE R15, `(.L_x_1941) ;  /* 0x000000000f0c7348 */ /* 0x001fea0003c00000 */
[----:B------:R-:W-:Y:S02]  /*d730*/  ELECT P6, UR62, PT ;  /* 0x00000000003e782f */ /* 0x000fe400038c0000 */
[----:B------:R-:W-:Y:S01]  /*d740*/  MOV R14, UR62 ;  /* 0x0000003e000e7c02 */ /* 0x000fe20008000f00 */
[----:B0-----:R-:W-:Y:S10]  /*d750*/  ENDCOLLECTIVE ;  /* 0x000000000000791b */ /* 0x001ff40003800000 */
.L_x_1941:
[----:B------:R-:W-:Y:S05]  /*d760*/  BSYNC B0 ;  /* 0x0000000000007941 */ /* 0x000fea0003800000 */
.L_x_1940:
[----:B------:R-:W-:Y:S05]  /*d770*/  BRA `(.L_x_1942) ;  /* 0xffffffcc00347947 */ /* 0x000fea000383ffff */
.L_x_1861:
[----:B-1----:R1:W2:Y:S02]  /*d780*/  SYNCS.PHASECHK.TRANS64.TRYWAIT P0, [R3+URZ+0x16840], R0 ;  /* 0x01684000030075a7 */ /* 0x0022a4000800017f */
[----:B--2---:R-:W-:Y:S05]  /*d790*/  @!P0 NANOSLEEP.SYNCS 0x989680 ;  /* 0x009896800000895d */ /* 0x004fea0003900000 */
[----:B------:R-:W2:Y:S02]  /*d7a0*/  @!P0 SYNCS.PHASECHK.TRANS64 P0, [R3+URZ+0x16840], R0 ;  /* 0x01684000030085a7 */ /* 0x000ea4000800007f */
[----:B--2---:R-:W-:Y:S05]  /*d7b0*/  @!P0 BRA `(.L_x_1861) ;  /* 0xfffffffc00f08947 */ /* 0x004fea000383ffff */
[----:B------:R-:W-:Y:S05]  /*d7c0*/  BRA `(.L_x_1943) ;  /* 0xffffffcc00907947 */ /* 0x000fea000383ffff */
.L_x_1865:
[----:B------:R-:W-:Y:S02]  /*d7d0*/  IMAD.MOV.U32 R13, RZ, RZ, R4 ;  /* 0x000000ffff0d7224 */ /* 0x000fe400078e0004 */
[----:B------:R-:W-:Y:S02]  /*d7e0*/  IMAD.MOV.U32 R12, RZ, RZ, RZ ;  /* 0x000000ffff0c7224 */ /* 0x000fe400078e00ff */
[----:B------:R-:W-:Y:S02]  /*d7f0*/  IMAD.MOV.U32 R11, RZ, RZ, 0x181f ;  /* 0x0000181fff0b7424 */ /* 0x000fe400078e00ff */
[----:B------:R-:W-:Y:S02]  /*d800*/  IMAD.MOV.U32 R15, RZ, RZ, -0x1 ;  /* 0xffffffffff0f7424 */ /* 0x000fe400078e00ff */
[----:B------:R-:W-:-:S07]  /*d810*/  IMAD.U32 R7, RZ, RZ, UR40 ;  /* 0x00000028ff077e24 */ /* 0x000fce000f8e00ff */
[----:B------:R-:W-:Y:S05]  /*d820*/  WARPSYNC.COLLECTIVE R15, `(.L_x_1944) ;  /* 0x000000000f087348 */ /* 0x000fea0003c00000 */
[----:B------:R0:W1:Y:S02]  /*d830*/  SHFL.IDX P6, R14, R13, R12, R11 ;  /* 0x0000000c0d0e7389 */ /* 0x00006400000c000b */
[----:B01----:R-:W-:Y:S01]  /*d840*/  ENDCOLLECTIVE ;  /* 0x000000000000791b */ /* 0x003fe20003800000 */
.L_x_1944:
[----:B------:R-:W-:Y:S02]  /*d850*/  IMAD R7, R7, 0xc0, R21 ;  /* 0x000000c007077824 */ /* 0x000fe400078e0215 */
[----:B------:R-:W-:Y:S02]  /*d860*/  IMAD.MOV.U32 R13, RZ, RZ, R0 ;  /* 0x000000ffff0d7224 */ /* 0x000fe400078e0000 */
[----:B------:R-:W-:-:S07]  /*d870*/  IMAD.MOV.U32 R2, RZ, RZ, R14 ;  /* 0x000000ffff027224 */ /* 0x000fce00078e000e */
[----:B------:R-:W-:Y:S05]  /*d880*/  WARPSYNC.COLLECTIVE R15, `(.L_x_1945) ;  /* 0x000000000f087348 */ /* 0x000fea0003c00000 */
[----:B------:R0:W1:Y:S02]  /*d890*/  SHFL.IDX P6, R14, R13, R12, R11 ;  /* 0x0000000c0d0e7389 */ /* 0x00006400000c000b */
[----:B01----:R-:W-:Y:S01]  /*d8a0*/  ENDCOLLECTIVE ;  /* 0x000000000000791b */ /* 0x003fe20003800000 */
.L_x_1945:
[----:B------:R-:W-:Y:S02]  /*d8b0*/  ULDC UR4, c[0x0][0x288] ;  /* 0x0000a20000047ab9 */ /* 0x000fe40000000800 */
[----:B------:R-:W-:Y:S02]  /*d8c0*/  IMAD R6, R9, UR4, RZ ;  /* 0x0000000409067c24 */ /* 0x000fe4000f8e02ff */
[----:B------:R-:W-:-:S03]  /*d8d0*/  VIADD R9, R7, 0x10 ;  /* 0x0000001007097836 */ /* 0x000fc60000000000 */
        /* <DEDUP_REMOVED lines=9> */
.L_x_1946:
        /* <DEDUP_REMOVED lines=11> */
.L_x_1947:
        /* <DEDUP_REMOVED lines=8> */
.L_x_1948:
        /* <DEDUP_REMOVED lines=10> */
.L_x_1949:
[----:B------:R-:W-:Y:S02]  /*db40*/  IMAD.MOV.U32 R13, RZ, RZ, R4 ;  /* 0x000000ffff0d7224 */ /* 0x000fe400078e0004 */
[----:B------:R-:W-:Y:S02]  /*db50*/  IMAD.MOV.U32 R12, RZ, RZ, 0x3 ;  /* 0x00000003ff0c7424 */ /* 0x000fe400078e00ff */
[----:B------:R-:W-:-:S07]  /*db60*/  IMAD.MOV.U32 R10, RZ, RZ, R14 ;  /* 0x000000ffff0a7224 */ /* 0x000fce00078e000e */
[----:B------:R-:W-:Y:S05]  /*db70*/  WARPSYNC.COLLECTIVE R15, `(.L_x_1950) ;  /* 0x000000000f087348 */ /* 0x000fea0003c00000 */
[----:B------:R0:W1:Y:S02]  /*db80*/  SHFL.IDX P6, R14, R13, R12, R11 ;  /* 0x0000000c0d0e7389 */ /* 0x00006400000c000b */
[----:B01----:R-:W-:Y:S01]  /*db90*/  ENDCOLLECTIVE ;  /* 0x000000000000791b */ /* 0x003fe20003800000 */
.L_x_1950:
        /* <DEDUP_REMOVED lines=9> */
[----:B------:R-:W-:Y:S02]  /*dc30*/  VIADD R9, R7, 0x40 ;  /* 0x0000004007097836 */ /* 0x000fe40000000000 */
[----:B0-----:R-:W-:-:S10]  /*dc40*/  IMAD.MOV.U32 R2, RZ, RZ, R14 ;  /* 0x000000ffff027224 */ /* 0x001fd400078e000e */
[----:B------:R-:W-:Y:S05]  /*dc50*/  WARPSYNC.COLLECTIVE R15, `(.L_x_1951) ;  /* 0x000000000f087348 */ /* 0x000fea0003c00000 */
[----:B------:R0:W1:Y:S02]  /*dc60*/  SHFL.IDX P6, R14, R13, R12, R11 ;  /* 0x0000000c0d0e7389 */ /* 0x00006400000c000b */
[----:B01----:R-:W-:Y:S01]  /*dc70*/  ENDCOLLECTIVE ;  /* 0x000000000000791b */ /* 0x003fe20003800000 */
.L_x_1951:
        /* <DEDUP_REMOVED lines=8> */
.L_x_1952:
        /* <DEDUP_REMOVED lines=10> */
.L_x_1953:
[----:B------:R-:W-:Y:S02]  /*dda0*/  IMAD.MOV.U32 R13, RZ, RZ, R4 ;  /* 0x000000ffff0d7224 */ /* 0x000fe400078e0004 */
[----:B------:R-:W-:Y:S02]  /*ddb0*/  IMAD.MOV.U32 R12, RZ, RZ, 0x5 ;  /* 0x00000005ff0c7424 */ /* 0x000fe400078e00ff */
[----:B------:R-:W-:-:S07]  /*ddc0*/  IMAD.MOV.U32 R10, RZ, RZ, R14 ;  /* 0x000000ffff0a7224 */ /* 0x000fce00078e000e */
[----:B------:R-:W-:Y:S05]  /*ddd0*/  WARPSYNC.COLLECTIVE R15, `(.L_x_1954) ;  /* 0x000000000f087348 */ /* 0x000fea0003c00000 */
[----:B------:R0:W1:Y:S02]  /*dde0*/  SHFL.IDX P6, R14, R13, R12, R11 ;  /* 0x0000000c0d0e7389 */ /* 0x00006400000c000b */
[----:B01----:R-:W-:Y:S01]  /*ddf0*/  ENDCOLLECTIVE ;  /* 0x000000000000791b */ /* 0x003fe20003800000 */
.L_x_1954:
        /* <DEDUP_REMOVED lines=14> */
.L_x_1955:
        /* <DEDUP_REMOVED lines=8> */
.L_x_1956:
        /* <DEDUP_REMOVED lines=10> */
.L_x_1957:
[----:B------:R-:W-:Y:S02]  /*e000*/  IMAD.MOV.U32 R13, RZ, RZ, R4 ;  /* 0x000000ffff0d7224 */ /* 0x000fe400078e0004 */
[----:B------:R-:W-:Y:S02]  /*e010*/  IMAD.MOV.U32 R12, RZ, RZ, 0x7 ;  /* 0x00000007ff0c7424 */ /* 0x000fe400078e00ff */
[----:B------:R-:W-:-:S07]  /*e020*/  IMAD.MOV.U32 R10, RZ, RZ, R14 ;  /* 0x000000ffff0a7224 */ /* 0x000fce00078e000e */
[----:B------:R-:W-:Y:S05]  /*e030*/  WARPSYNC.COLLECTIVE R15, `(.L_x_1958) ;  /* 0x000000000f087348 */ /* 0x000fea0003c00000 */
[----:B------:R0:W1:Y:S02]  /*e040*/  SHFL.IDX P6, R14, R13, R12, R11 ;  /* 0x0000000c0d0e7389 */ /* 0x00006400000c000b */
[----:B01----:R-:W-:Y:S01]  /*e050*/  ENDCOLLECTIVE ;  /* 0x000000000000791b */ /* 0x003fe20003800000 */
.L_x_1958:
        /* <DEDUP_REMOVED lines=11> */
.L_x_1959:
[----:B------:R-:W-:-:S05]  /*e110*/  VIADD R3, R7, 0x70 ;  /* 0x0000007007037836 */ /* 0x000fca0000000000 */
[----:B------:R-:W-:Y:S01]  /*e120*/  ISETP.GE.AND P1, PT, R3, R6, PT ;  /* 0x000000060300720c */ /* 0x000fe20003f26270 */
[----:B------:R-:W-:Y:S02]  /*e130*/  IMAD.MOV.U32 R13, RZ, RZ, R8 ;  /* 0x000000ffff0d7224 */ /* 0x000fe400078e0008 */
[----:B------:R-:W-:Y:S02]  /*e140*/  IMAD.MOV.U32 R12, RZ, RZ, RZ ;  /* 0x000000ffff0c7224 */ /* 0x000fe400078e00ff */
[----:B------:R-:W-:-:S08]  /*e150*/  IMAD.MOV.U32 R9, RZ, RZ, R14 ;  /* 0x000000ffff097224 */ /* 0x000fd000078e000e */
[----:B------:R-:W-:Y:S05]  /*e160*/  WARPSYNC.COLLECTIVE R15, `(.L_x_1960) ;  /* 0x000000000f087348 */ /* 0x000fea0003c00000 */
[----:B------:R0:W1:Y:S02]  /*e170*/  SHFL.IDX P6, R14, R13, R12, R11 ;  /* 0x0000000c0d0e7389 */ /* 0x00006400000c000b */
[----:B01----:R-:W-:Y:S01]  /*e180*/  ENDCOLLECTIVE ;  /* 0x000000000000791b */ /* 0x003fe20003800000 */
.L_x_1960:
[----:B------:R-:W-:Y:S01]  /*e190*/  @!P1 LEA R2, P2, R20, R9, 0x1 ;  /* 0x0000000914029211 */ /* 0x000fe200078408ff */
[----:B------:R-:W-:-:S04]  /*e1a0*/  VIADD R9, R7, 0x80 ;  /* 0x0000008007097836 */ /* 0x000fc80000000000 */
        /* <DEDUP_REMOVED lines=12> */
.L_x_1961:
[----:B------:R-:W-:Y:S02]  /*e270*/  IMAD.MOV.U32 R13, RZ, RZ, R8 ;  /* 0x000000ffff0d7224 */ /* 0x000fe400078e0008 */
[----:B------:R-:W-:Y:S01]  /*e280*/  IMAD.MOV.U32 R12, RZ, RZ, 0x1 ;  /* 0x00000001ff0c7424 */ /* 0x000fe200078e00ff */
[----:B------:R-:W-:-:S13]  /*e290*/  @!P1 LEA R2, P2, R20, R14, 0x1 ;  /* 0x0000000e14029211 */ /* 0x000fda00078408ff */
[----:B------:R-:W-:Y:S05]  /*e2a0*/  WARPSYNC.COLLECTIVE R15, `(.L_x_1962) ;  /* 0x000000000f087348 */ /* 0x000fea0003c00000 */
[----:B------:R0:W1:Y:S02]  /*e2b0*/  SHFL.IDX P6, R14, R13, R12, R11 ;  /* 0x0000000c0d0e7389 */ /* 0x00006400000c000b */
[----:B01----:R-:W-:Y:S01]  /*e2c0*/  ENDCOLLECTIVE ;  /* 0x000000000000791b */ /* 0x003fe20003800000 */
.L_x_1962:
        /* <DEDUP_REMOVED lines=11> */
.L_x_1963:
[----:B------:R-:W-:Y:S02]  /*e380*/  IMAD.MOV.U32 R13, RZ, RZ, R8 ;  /* 0x000000ffff0d7224 */ /* 0x000fe400078e0008 */
[----:B------:R-:W-:Y:S02]  /*e390*/  IMAD.MOV.U32 R12, RZ, RZ, 0x2 ;  /* 0x00000002ff0c7424 */ /* 0x000fe400078e00ff */
[----:B------:R-:W-:-:S07]  /*e3a0*/  IMAD.MOV.U32 R4, RZ, RZ, R14 ;  /* 0x000000ffff047224 */ /* 0x000fce00078e000e */
[----:B------:R-:W-:Y:S05]  /*e3b0*/  WARPSYNC.COLLECTIVE R15, `(.L_x_1964) ;  /* 0x000000000f087348 */ /* 0x000fea0003c00000 */
[----:B------:R0:W1:Y:S02]  /*e3c0*/  SHFL.IDX P6, R14, R13, R12, R11 ;  /* 0x0000000c0d0e7389 */ /* 0x00006400000c000b */
[----:B01----:R-:W-:Y:S01]  /*e3d0*/  ENDCOLLECTIVE ;  /* 0x000000000000791b */ /* 0x003fe20003800000 */
.L_x_1964:
[----:B------:R-:W-:-:S05]  /*e3e0*/  @!P1 LEA R4, P2, R20, R4, 0x1 ;  /* 0x0000000414049211 */ /* 0x000fca00078408ff */
[----:B------:R-:W-:Y:S02]  /*e3f0*/  @!P1 IMAD.X R3, RZ, RZ, R2, P2 ;  /* 0x000000ffff039224 */ /* 0x000fe400010e0602 */
        /* <DEDUP_REMOVED lines=10> */
.L_x_1965:
        /* <DEDUP_REMOVED lines=8> */
.L_x_1966:
        /* <DEDUP_REMOVED lines=10> */
.L_x_1967:
[----:B------:R-:W-:Y:S05]  /*e5c0*/  BRA `(.L_x_1968) ;  /* 0xffffffcc005c7947 */ /* 0x000fea000383ffff */
.L_x_1868:
[----:B0-----:R0:W1:Y:S02]  /*e5d0*/  SYNCS.PHASECHK.TRANS64.TRYWAIT P0, [R17+URZ+0x16820], R2 ;  /* 0x01682002110075a7 */ /* 0x001064000800017f */
[----:B-1----:R-:W-:Y:S05]  /*e5e0*/  @!P0 NANOSLEEP.SYNCS 0x989680 ;  /* 0x009896800000895d */ /* 0x002fea0003900000 */
[----:B------:R-:W1:Y:S02]  /*e5f0*/  @!P0 SYNCS.PHASECHK.TRANS64 P0, [R17+URZ+0x16820], R2 ;  /* 0x01682002110085a7 */ /* 0x000e64000800007f */
[----:B-1----:R-:W-:Y:S05]  /*e600*/  @!P0 BRA `(.L_x_1868) ;  /* 0xfffffffc00f08947 */ /* 0x002fea000383ffff */
[----:B------:R-:W-:Y:S05]  /*e610*/  BRA `(.L_x_1969) ;  /* 0xffffffcc00bc7947 */ /* 0x000fea000383ffff */
.L_x_1875:
[----:B0-----:R0:W1:Y:S02]  /*e620*/  SYNCS.PHASECHK.TRANS64.TRYWAIT P0, [R2+URZ+0x16840], R3 ;  /* 0x01684003020075a7 */ /* 0x001064000800017f */
[----:B-1----:R-:W-:Y:S05]  /*e630*/  @!P0 NANOSLEEP.SYNCS 0x989680 ;  /* 0x009896800000895d */ /* 0x002fea0003900000 */
[----:B------:R-:W1:Y:S02]  /*e640*/  @!P0 SYNCS.PHASECHK.TRANS64 P0, [R2+URZ+0x16840], R3 ;  /* 0x01684003020085a7 */ /* 0x000e64000800007f */
[----:B-1----:R-:W-:Y:S05]  /*e650*/  @!P0 BRA `(.L_x_1875) ;  /* 0xfffffffc00f08947 */ /* 0x002fea000383ffff */
[----:B------:R-:W-:Y:S05]  /*e660*/  BRA `(.L_x_1970) ;  /* 0xffffffd0006c7947 */ /* 0x000fea000383ffff */
.L_x_1880:
[----:B0-----:R0:W1:Y:S02]  /*e670*/  SYNCS.PHASECHK.TRANS64.TRYWAIT P0, [R2+URZ+0x60], R3 ;  /* 0x00006003020075a7 */ /* 0x001064000800017f */
[----:B-1----:R-:W-:Y:S05]  /*e680*/  @!P0 NANOSLEEP.SYNCS 0x989680 ;  /* 0x009896800000895d */ /* 0x002fea0003900000 */
[----:B------:R-:W1:Y:S02]  /*e690*/  @!P0 SYNCS.PHASECHK.TRANS64 P0, [R2+URZ+0x60], R3 ;  /* 0x00006003020085a7 */ /* 0x000e64000800007f */
[----:B-1----:R-:W-:Y:S05]  /*e6a0*/  @!P0 BRA `(.L_x_1880) ;  /* 0xfffffffc00f08947 */ /* 0x002fea000383ffff */
[----:B------:R-:W-:Y:S05]  /*e6b0*/  BRA `(.L_x_1971) ;  /* 0xffffffd000e47947 */ /* 0x000fea000383ffff */
.L_x_1889:
[----:B0-----:R0:W1:Y:S02]  /*e6c0*/  SYNCS.PHASECHK.TRANS64.TRYWAIT P0, [R2+URZ+0x16840], R3 ;  /* 0x01684003020075a7 */ /* 0x001064000800017f */
[----:B-1----:R-:W-:Y:S05]  /*e6d0*/  @!P0 NANOSLEEP.SYNCS 0x989680 ;  /* 0x009896800000895d */ /* 0x002fea0003900000 */
[----:B------:R-:W1:Y:S02]  /*e6e0*/  @!P0 SYNCS.PHASECHK.TRANS64 P0, [R2+URZ+0x16840], R3 ;  /* 0x01684003020085a7 */ /* 0x000e64000800007f */
[----:B-1----:R-:W-:Y:S05]  /*e6f0*/  @!P0 BRA `(.L_x_1889) ;  /* 0xfffffffc00f08947 */ /* 0x002fea000383ffff */
[----:B------:R-:W-:Y:S05]  /*e700*/  BRA `(.L_x_1972) ;  /* 0xffffffd8001c7947 */ /* 0x000fea000383ffff */
.L_x_1894:
[----:B0-----:R0:W1:Y:S02]  /*e710*/  SYNCS.PHASECHK.TRANS64.TRYWAIT P0, [R5+URZ+0x60], R2 ;  /* 0x00006002050075a7 */ /* 0x001064000800017f */
[----:B-1----:R-:W-:Y:S05]  /*e720*/  @!P0 NANOSLEEP.SYNCS 0x989680 ;  /* 0x009896800000895d */ /* 0x002fea0003900000 */
[----:B------:R-:W1:Y:S02]  /*e730*/  @!P0 SYNCS.PHASECHK.TRANS64 P0, [R5+URZ+0x60], R2 ;  /* 0x00006002050085a7 */ /* 0x000e64000800007f */
[----:B-1----:R-:W-:Y:S05]  /*e740*/  @!P0 BRA `(.L_x_1894) ;  /* 0xfffffffc00f08947 */ /* 0x002fea000383ffff */
[----:B------:R-:W-:Y:S05]  /*e750*/  BRA `(.L_x_1973) ;  /* 0xffffffd800947947 */ /* 0x000fea000383ffff */
.L_x_1902:
[----:B0-----:R0:W1:Y:S02]  /*e760*/  SYNCS.PHASECHK.TRANS64.TRYWAIT P0, [R2+URZ+0x16840], R3 ;  /* 0x01684003020075a7 */ /* 0x001064000800017f */
[----:B-1----:R-:W-:Y:S05]  /*e770*/  @!P0 NANOSLEEP.SYNCS 0x989680 ;  /* 0x009896800000895d */ /* 0x002fea0003900000 */
[----:B------:R-:W1:Y:S02]  /*e780*/  @!P0 SYNCS.PHASECHK.TRANS64 P0, [R2+URZ+0x16840], R3 ;  /* 0x01684003020085a7 */ /* 0x000e64000800007f */
[----:B-1----:R-:W-:Y:S05]  /*e790*/  @!P0 BRA `(.L_x_1902) ;  /* 0xfffffffc00f08947 */ /* 0x002fea000383ffff */
[----:B------:R-:W-:Y:S05]  /*e7a0*/  BRA `(.L_x_1974) ;  /* 0xffffffdc009c7947 */ /* 0x000fea000383ffff */
.L_x_1907:
[----:B0-----:R0:W1:Y:S02]  /*e7b0*/  SYNCS.PHASECHK.TRANS64.TRYWAIT P0, [R5+URZ+0x60], R8 ;  /* 0x00006008050075a7 */ /* 0x001064000800017f */
[----:B-1----:R-:W-:Y:S05]  /*e7c0*/  @!P0 NANOSLEEP.SYNCS 0x989680 ;  /* 0x009896800000895d */ /* 0x002fea0003900000 */
[----:B------:R-:W1:Y:S02]  /*e7d0*/  @!P0 SYNCS.PHASECHK.TRANS64 P0, [R5+URZ+0x60], R8 ;  /* 0x00006008050085a7 */ /* 0x000e64000800007f */
[----:B-1----:R-:W-:Y:S05]  /*e7e0*/  @!P0 BRA `(.L_x_1907) ;  /* 0xfffffffc00f08947 */ /* 0x002fea000383ffff */
[----:B------:R-:W-:Y:S05]  /*e7f0*/  BRA `(.L_x_1975) ;  /* 0xffffffe000187947 */ /* 0x000fea000383ffff */
.L_x_1917:
[----:B-1----:R1:W2:Y:S02]  /*e800*/  SYNCS.PHASECHK.TRANS64.TRYWAIT P0, [R3+URZ+0x16860], R0 ;  /* 0x01686000030075a7 */ /* 0x0022a4000800017f */
[----:B--2---:R-:W-:Y:S05]  /*e810*/  @!P0 NANOSLEEP.SYNCS 0x989680 ;  /* 0x009896800000895d */ /* 0x004fea0003900000 */
[----:B------:R-:W2:Y:S02]  /*e820*/  @!P0 SYNCS.PHASECHK.TRANS64 P0, [R3+URZ+0x16860], R0 ;  /* 0x01686000030085a7 */ /* 0x000ea4000800007f */
[----:B--2---:R-:W-:Y:S05]  /*e830*/  @!P0 BRA `(.L_x_1917) ;  /* 0xfffffffc00f08947 */ /* 0x004fea000383ffff */
[----:B------:R-:W-:Y:S05]  /*e840*/  BRA `(.L_x_1976) ;  /* 0xffffffe400087947 */ /* 0x000fea000383ffff */
.L_x_1923:
[----:B------:R-:W-:Y:S01]  /*e850*/  BSSY B0, `(.L_x_1977) ;  /* 0x0000008000007945 */ /* 0x000fe20003800000 */
[----:B------:R-:W-:Y:S02]  /*e860*/  IMAD.MOV.U32 R13, RZ, RZ, R28 ;  /* 0x000000ffff0d7224 */ /* 0x000fe400078e001c */
[----:B------:R-:W-:Y:S02]  /*e870*/  IMAD.MOV.U32 R12, RZ, RZ, RZ ;  /* 0x000000ffff0c7224 */ /* 0x000fe400078e00ff */
[----:B0-----:R-:W-:Y:S02]  /*e880*/  IMAD.MOV.U32 R11, RZ, RZ, 0x1f ;  /* 0x0000001fff0b7424 */ /* 0x001fe400078e00ff */
[----:B------:R-:W-:-:S07]  /*e890*/  IMAD.MOV.U32 R15, RZ, RZ, -0x1 ;  /* 0xffffffffff0f7424 */ /* 0x000fce00078e00ff */
[----:B------:R-:W-:Y:S05]  /*e8a0*/  WARPSYNC.COLLECTIVE R15, `(.L_x_1978) ;  /* 0x000000000f087348 */ /* 0x000fea0003c00000 */
[----:B------:R0:W1:Y:S02]  /*e8b0*/  SHFL.IDX P6, R14, R13, R12, R11 ;  /* 0x0000000c0d0e7389 */ /* 0x00006400000c000b */
[----:B01----:R-:W-:Y:S01]  /*e8c0*/  ENDCOLLECTIVE ;  /* 0x000000000000791b */ /* 0x003fe20003800000 */
.L_x_1978:
[----:B------:R-:W-:Y:S05]  /*e8d0*/  BSYNC B0 ;  /* 0x0000000000007941 */ /* 0x000fea0003800000 */
.L_x_1977:
[----:B------:R-:W-:Y:S05]  /*e8e0*/  BRA `(.L_x_1979) ;  /* 0xffffffe400ac7947 */ /* 0x000fea000383ffff */
.L_x_1926:
[----:B-1----:R1:W2:Y:S02]  /*e8f0*/  SYNCS.PHASECHK.TRANS64.TRYWAIT P0, [R7+URZ+0x16820], R0 ;  /* 0x01682000070075a7 */ /* 0x0022a4000800017f */
[----:B--2---:R-:W-:Y:S05]  /*e900*/  @!P0 NANOSLEEP.SYNCS 0x989680 ;  /* 0x009896800000895d */ /* 0x004fea0003900000 */
[----:B------:R-:W2:Y:S02]  /*e910*/  @!P0 SYNCS.PHASECHK.TRANS64 P0, [R7+URZ+0x16820], R0 ;  /* 0x01682000070085a7 */ /* 0x000ea4000800007f */
[----:B--2---:R-:W-:Y:S05]  /*e920*/  @!P0 BRA `(.L_x_1926) ;  /* 0xfffffffc00f08947 */ /* 0x004fea000383ffff */
[----:B------:R-:W-:Y:S05]  /*e930*/  BRA `(.L_x_1980) ;  /* 0xffffffe400f47947 */ /* 0x000fea000383ffff */
.L_x_1927:
        /* <DEDUP_REMOVED lines=11> */
.L_x_1982:
[----:B------:R-:W-:Y:S05]  /*e9f0*/  BSYNC B0 ;  /* 0x0000000000007941 */ /* 0x000fea0003800000 */
.L_x_1981:
[----:B------:R-:W-:Y:S05]  /*ea00*/  BRA `(.L_x_1983) ;  /* 0xffffffe400dc7947 */ /* 0x000fea000383ffff */
.L_x_1930:
[----:B------:R-:W-:Y:S01]  /*ea10*/  BSSY B1, `(.L_x_1984) ;  /* 0x0000006000017945 */ /* 0x000fe20003800000 */
[----:B------:R-:W-:-:S07]  /*ea20*/  IMAD.MOV.U32 R15, RZ, RZ, -0x1 ;  /* 0xffffffffff0f7424 */ /* 0x000fce00078e00ff */
[----:B01----:R-:W-:Y:S05]  /*ea30*/  WARPSYNC.COLLECTIVE R15, `(.L_x_1985) ;  /* 0x000000000f0c7348 */ /* 0x003fea0003c00000 */
[----:B------:R-:W-:Y:S02]  /*ea40*/  ELECT P6, UR62, PT ;  /* 0x00000000003e782f */ /* 0x000fe400038c0000 */
[----:B------:R-:W-:Y:S01]  /*ea50*/  MOV R14, UR62 ;  /* 0x0000003e000e7c02 */ /* 0x000fe20008000f00 */
[----:B01----:R-:W-:Y:S10]  /*ea60*/  ENDCOLLECTIVE ;  /* 0x000000000000791b */ /* 0x003ff40003800000 */
.L_x_1985:
[----:B------:R-:W-:Y:S05]  /*ea70*/  BSYNC B1 ;  /* 0x0000000000017941 */ /* 0x000fea0003800000 */
.L_x_1984:
[----:B------:R-:W-:Y:S05]  /*ea80*/  BRA `(.L_x_1986) ;  /* 0xffffffe400d47947 */ /* 0x000fea000383ffff */
.L_x_1932:
[----:B-1----:R1:W2:Y:S02]  /*ea90*/  SYNCS.PHASECHK.TRANS64.TRYWAIT P0, [R5+URZ], R4 ;  /* 0x00000004050075a7 */ /* 0x0022a4000800017f */
[----:B--2---:R-:W-:Y:S05]  /*eaa0*/  @!P0 NANOSLEEP.SYNCS 0x989680 ;  /* 0x009896800000895d */ /* 0x004fea0003900000 */
[----:B------:R-:W2:Y:S02]  /*eab0*/  @!P0 SYNCS.PHASECHK.TRANS64 P0, [R5+URZ], R4 ;  /* 0x00000004050085a7 */ /* 0x000ea4000800007f */
[----:B--2---:R-:W-:Y:S05]  /*eac0*/  @!P0 BRA `(.L_x_1932) ;  /* 0xfffffffc00f08947 */ /* 0x004fea000383ffff */
[----:B------:R-:W-:Y:S05]  /*ead0*/  BRA `(.L_x_1987) ;  /* 0xffffffe800087947 */ /* 0x000fea000383ffff */
.L_x_1933:
[----:B--2---:R2:W3:Y:S02]  /*eae0*/  SYNCS.PHASECHK.TRANS64.TRYWAIT P0, [R3+URZ], R0 ;  /* 0x00000000030075a7 */ /* 0x0044e4000800017f */
[----:B---3--:R-:W-:Y:S05]  /*eaf0*/  @!P0 NANOSLEEP.SYNCS 0x989680 ;  /* 0x009896800000895d */ /* 0x008fea0003900000 */
[----:B------:R-:W3:Y:S02]  /*eb00*/  @!P0 SYNCS.PHASECHK.TRANS64 P0, [R3+URZ], R0 ;  /* 0x00000000030085a7 */ /* 0x000ee4000800007f */
[----:B---3--:R-:W-:Y:S05]  /*eb10*/  @!P0 BRA `(.L_x_1933) ;  /* 0xfffffffc00f08947 */ /* 0x008fea000383ffff */
[----:B------:R-:W-:Y:S05]  /*eb20*/  BRA `(.L_x_1988) ;  /* 0xffffffe400fc7947 */ /* 0x000fea000383ffff */
.L_x_1935:
[----:B-1----:R1:W2:Y:S02]  /*eb30*/  SYNCS.PHASECHK.TRANS64.TRYWAIT P0, [R5+URZ], R4 ;  /* 0x00000004050075a7 */ /* 0x0022a4000800017f */
[----:B--2---:R-:W-:Y:S05]  /*eb40*/  @!P0 NANOSLEEP.SYNCS 0x989680 ;  /* 0x009896800000895d */ /* 0x004fea0003900000 */
[----:B------:R-:W2:Y:S02]  /*eb50*/  @!P0 SYNCS.PHASECHK.TRANS64 P0, [R5+URZ], R4 ;  /* 0x00000004050085a7 */ /* 0x000ea4000800007f */
[----:B--2---:R-:W-:Y:S05]  /*eb60*/  @!P0 BRA `(.L_x_1935) ;  /* 0xfffffffc00f08947 */ /* 0x004fea000383ffff */
[----:B------:R-:W-:Y:S05]  /*eb70*/  BRA `(.L_x_1989) ;  /* 0xffffffe800007947 */ /* 0x000fea000383ffff */
.L_x_1990:
        /* <DEDUP_REMOVED lines=16> */
.L_x_2647:


//--------------------- .text._ZN7cutlass13device_kernelIN5flash11enable_sm90INS1_16FlashAttnFwdSm90INS1_25CollectiveMainloopFwdSm90ILi2EN4cute5tupleIJNS5_1CILi1EEES8_S8_EEENS6_IJNS7_ILi192EEENS7_ILi128EEENS7_ILi64EEEEEELi64ENS_10bfloat16_tEfNS_4arch4Sm90ELb1ELb0ELb0ELb1ELb0ELb0ELb0ELb1ELb1ELb1ELb0ELb0EEENS1_21CollectiveEpilogueFwdINS6_IJSA_SC_SB_EEES9_SE_SG_Li384ELb1ELb1ELb0ELb0EEENS1_36VarlenDynamicPersistentTileSchedulerILi192ELi128ELi384ELi128ELb0ELb1ELb1ELb1ELb1ELb1EEEEEEEEEvNT_6ParamsE --------------------------
	.section	.text._ZN7cutlass13device_kernelIN5flash11enable_sm90INS1_16FlashAttnFwdSm90INS1_25CollectiveMainloopFwdSm90ILi2EN4cute5tupleIJNS5_1CILi1EEES8_S8_EEENS6_IJNS7_ILi192EEENS7_ILi128EEENS7_ILi64EEEEEELi64ENS_10bfloat16_tEfNS_4arch4Sm90ELb1ELb0ELb0ELb1ELb0ELb0ELb0ELb1ELb1ELb1ELb0ELb0EEENS1_21CollectiveEpilogueFwdINS6_IJSA_SC_SB_EEES9_SE_SG_Li384ELb1ELb1ELb0ELb0EEENS1_36VarlenDynamicPersistentTileSchedulerILi192ELi128ELi384ELi128ELb0ELb1ELb1ELb1ELb1ELb1EEEEEEEEEvNT_6ParamsE,"ax",@progbits
	.align	128
.text._ZN7cutlass13device_kernelIN5flash11enable_sm90INS1_16FlashAttnFwdSm90INS1_25CollectiveMainloopFwdSm90ILi2EN4cute5tupleIJNS5_1CILi1EEES8_S8_EEENS6_IJNS7_ILi192EEENS7_ILi128EEENS7_ILi64EEEEEELi64ENS_10bfloat16_tEfNS_4arch4Sm90ELb1ELb0ELb0ELb1ELb0ELb0ELb0ELb1ELb1ELb1ELb0ELb0EEENS1_21CollectiveEpilogueFwdINS6_IJSA_SC_SB_EEES9_SE_SG_Li384ELb1ELb1ELb0ELb0EEENS1_36VarlenDynamicPersistentTileSchedulerILi192ELi128ELi384ELi128ELb0ELb1ELb1ELb1ELb1ELb1EEEEEEEEEvNT_6ParamsE:
        .type           _ZN7cutlass13device_kernelIN5flash11enable_sm90INS1_16FlashAttnFwdSm90INS1_25CollectiveMainloopFwdSm90ILi2EN4cute5tupleIJNS5_1CILi1EEES8_S8_EEENS6_IJNS7_ILi192EEENS7_ILi128EEENS7_ILi64EEEEEELi64ENS_10bfloat16_tEfNS_4arch4Sm90ELb1ELb0ELb0ELb1ELb0ELb0ELb0ELb1ELb1ELb1ELb0ELb0EEENS1_21CollectiveEpilogueFwdINS6_IJSA_SC_SB_EEES9_SE_SG_Li384ELb1ELb1ELb0ELb0EEENS1_36VarlenDynamicPersistentTileSchedulerILi192ELi128ELi384ELi128ELb0ELb1ELb1ELb1ELb1ELb1EEEEEEEEEvNT_6ParamsE,@function
        .size           _ZN7cutlass13device_kernelIN5flash11enable_sm90INS1_16FlashAttnFwdSm90INS1_25CollectiveMainloopFwdSm90ILi2EN4cute5tupleIJNS5_1CILi1EEES8_S8_EEENS6_IJNS7_ILi192EEENS7_ILi128EEENS7_ILi64EEEEEELi64ENS_10bfloat16_tEfNS_4arch4Sm90ELb1ELb0ELb0ELb1ELb0ELb0ELb0ELb1ELb1ELb1ELb0ELb0EEENS1_21CollectiveEpilogueFwdINS6_IJSA_SC_SB_EEES9_SE_SG_Li384ELb1ELb1ELb0ELb0EEENS1_36VarlenDynamicPersistentTileSchedulerILi192ELi128ELi384ELi128ELb0ELb1ELb1ELb1ELb1ELb1EEEEEEEEEvNT_6ParamsE,(.L_x_2648 - _ZN7cutlass13device_kernelIN5flash11enable_sm90INS1_16FlashAttnFwdSm90INS1_25CollectiveMainloopFwdSm90ILi2EN4cute5tupleIJNS5_1CILi1EEES8_S8_EEENS6_IJNS7_ILi192EEENS7_ILi128EEENS7_ILi64EEEEEELi64ENS_10bfloat16_tEfNS_4arch4Sm90ELb1ELb0ELb0ELb1ELb0ELb0ELb0ELb1ELb1ELb1ELb0ELb0EEENS1_21CollectiveEpilogueFwdINS6_IJSA_SC_SB_EEES9_SE_SG_Li384ELb1ELb1ELb0ELb0EEENS1_36VarlenDynamicPersistentTileSchedulerILi192ELi128ELi384ELi128ELb0ELb1ELb1ELb1ELb1ELb1EEEEEEEEEvNT_6ParamsE)
        .other          _ZN7cutlass13device_kernelIN5flash11enable_sm90INS1_16FlashAttnFwdSm90INS1_25CollectiveMainloopFwdSm90ILi2EN4cute5tupleIJNS5_1CILi1EEES8_S8_EEENS6_IJNS7_ILi192EEENS7_ILi128EEENS7_ILi64EEEEEELi64ENS_10bfloat16_tEfNS_4arch4Sm90ELb1ELb0ELb0ELb1ELb0ELb0ELb0ELb1ELb1ELb1ELb0ELb0EEENS1_21CollectiveEpilogueFwdINS6_IJSA_SC_SB_EEES9_SE_SG_Li384ELb1ELb1ELb0ELb0EEENS1_36VarlenDynamicPersistentTileSchedulerILi192ELi128ELi384ELi128ELb0ELb1ELb1ELb1ELb1ELb1EEEEEEEEEvNT_6ParamsE,@"STO_CUDA_ENTRY STV_DEFAULT"
_ZN7cutlass13device_kernelIN5flash11enable_sm90INS1_16FlashAttnFwdSm90INS1_25CollectiveMainloopFwdSm90ILi2EN4cute5tupleIJNS5_1CILi1EEES8_S8_EEENS6_IJNS7_ILi192EEENS7_ILi128EEENS7_ILi64EEEEEELi64ENS_10bfloat16_tEfNS_4arch4Sm90ELb1ELb0ELb0ELb1ELb0ELb0ELb0ELb1ELb1ELb1ELb0ELb0EEENS1_21CollectiveEpilogueFwdINS6_IJSA_SC_SB_EEES9_SE_SG_Li384ELb1ELb1ELb0ELb0EEENS1_36VarlenDynamicPersistentTileSchedulerILi192ELi128ELi384ELi128ELb0ELb1ELb1ELb1ELb1ELb1EEEEEEEEEvNT_6ParamsE:
        /* <DEDUP_REMOVED lines=18> */
.L_x_1992:
[----:B------:R-:W-:Y:S05]  /*0120*/  BSYNC B0 ;  /* 0x0000000000007941 */ /* 0x000fea0003800000 */
.L_x_1991:
        /* <DEDUP_REMOVED lines=41> */
.L_x_1993:
        /* <DEDUP_REMOVED lines=22> */
.L_x_1994:
        /* <DEDUP_REMOVED lines=18> */
.L_x_1995:
        /* <DEDUP_REMOVED lines=22> */
.L_x_1996:
        /* <DEDUP_REMOVED lines=22> */
.L_x_1997:
[----:B------:R-:W-:Y:S01]  /*0900*/  PLOP3.LUT P0, PT, PT, PT, UP0, 0x80, 0x0 ;  /* 0x000000000000781c */ /* 0x000fe20003f0f008 */
[----:B------:R-:W-:Y:S01]  /*0910*/  UMOV UR36, 0x1 ;  /* 0x0000000100247882 */ /* 0x000fe20000000000 */
[----:B------:R-:W-:Y:S01]  /*0920*/  NOP ;  /* 0x0000000000007918 */ /* 0x000fe20000000000 */
[----:B------:R-:W-:Y:S01]  /*0930*/  USEL UR36, UR36, 0x2, !UP0 ;  /* 0x0000000224247887 */ /* 0x000fe2000c000000 */
[----:B------:R-:W-:Y:S01]  /*0940*/  ULDC.64 UR48, c[0x0][0x208] ;  /* 0x0000820000307ab9 */ /* 0x000fe20000000a00 */
[----:B012-4-:R-:W-:Y:S08]  /*0950*/  BAR.SYNC.DEFER_BLOCKING 0x0 ;  /* 0x0000000000007b1d */ /* 0x017ff00000010000 */
[----:B------:R-:W-:Y:S05]  /*0960*/  @!P0 BRA `(.L_x_1998) ;  /* 0x0000009000cc8947 */ /* 0x000fea0003800000 */
.L_x_1999:
        /* <DEDUP_REMOVED lines=25> */
[----:B------:R-:W-:Y:S02]  /*0b00*/  UMOV UR39, URZ ;  /* 0x0000003f00277c82 */ /* 0x000fe40008000000 */
[CC--:B------:R-:W-:Y:S02]  /*0b10*/  LEA.HI R153, R0.reuse, R157.reuse, RZ, 0x7 ;  /* 0x0000009d00997211 */ /* 0x0c0fe400078f38ff */
[----:B------:R-:W-:-:S02]  /*0b20*/  LEA.HI R3, R0, R157, RZ, 0x5 ;  /* 0x0000009d00037211 */ /* 0x000fc400078f28ff */
[----:B------:R-:W-:Y:S02]  /*0b30*/  LOP3.LUT R152, R153, 0xffffff80, RZ, 0xc0, !PT ;  /* 0xffffff8099987812 */ /* 0x000fe400078ec0ff */
[CC--:B------:R-:W-:Y:S01]  /*0b40*/  LEA.HI R2, R0.reuse, R157.reuse, RZ, 0x4 ;  /* 0x0000009d00027211 */ /* 0x0c0fe200078f20ff */
[----:B------:R-:W-:Y:S01]  /*0b50*/  IMAD.SHL.U32 R5, R3, 0x20, RZ ;  /* 0x0000002003057824 */ /* 0x000fe200078e00ff */
[----:B------:R-:W-:Y:S01]  /*0b60*/  LEA.HI R10, R0, R157, RZ, 0x2 ;  /* 0x0000009d000a7211 */ /* 0x000fe200078f10ff */
[----:B------:R-:W-:Y:S01]  /*0b70*/  IMAD.IADD R152, R157, 0x1, -R152 ;  /* 0x000000019d987824 */ /* 0x000fe200078e0a98 */
[----:B------:R-:W-:Y:S02]  /*0b80*/  SHF.R.S32.HI R3, RZ, 0x4, R2 ;  /* 0x00000004ff037819 */ /* 0x000fe40000011402 */
[----:B------:R-:W-:Y:S02]  /*0b90*/  LOP3.LUT R4, R2, 0x3fffff0, RZ, 0xc0, !PT ;  /* 0x03fffff002047812 */ /* 0x000fe400078ec0ff */
[----:B------:R-:W-:-:S02]  /*0ba0*/  SHF.R.S32.HI R7, RZ, 0x1f, R152 ;  /* 0x0000001fff077819 */ /* 0x000fc40000011498 */
[----:B------:R-:W-:Y:S01]  /*0bb0*/  LEA.HI R2, R2, R3, RZ, 0x1 ;  /* 0x0000000302027211 */ /* 0x000fe200078f08ff */
[----:B------:R-:W-:Y:S01]  /*0bc0*/  IMAD.IADD R4, R157, 0x1, -R4 ;  /* 0x000000019d047824 */ /* 0x000fe200078e0a04 */
[----:B------:R-:W-:Y:S02]  /*0bd0*/  LEA.HI R6, R7, R152, RZ, 0x2 ;  /* 0x0000009807067211 */ /* 0x000fe400078f10ff */
[----:B------:R-:W-:Y:S02]  /*0be0*/  LOP3.LUT R2, R2, 0x1ffffffe, RZ, 0xc0, !PT ;  /* 0x1ffffffe02027812 */ /* 0x000fe400078ec0ff */
[--C-:B------:R-:W-:Y:S02]  /*0bf0*/  SHF.R.S32.HI R8, RZ, 0x2, R6.reuse ;  /* 0x00000002ff087819 */ /* 0x100fe40000011406 */
[----:B------:R-:W-:Y:S01]  /*0c00*/  SHF.R.S32.HI R9, RZ, 0x1f, R6 ;  /* 0x0000001fff097819 */ /* 0x000fe20000011406 */
[----:B------:R-:W-:Y:S01]  /*0c10*/  IMAD.IADD R2, R3, 0x1, -R2 ;  /* 0x0000000103027824 */ /* 0x000fe200078e0a02 */
[----:B------:R-:W-:-:S02]  /*0c20*/  SHF.R.S32.HI R153, RZ, 0x7, R153 ;  /* 0x00000007ff997819 */ /* 0x000fc40000011499 */
[----:B------:R-:W-:Y:S02]  /*0c30*/  LOP3.LUT R10, R10, 0xfffffffc, RZ, 0xc0, !PT ;  /* 0xfffffffc0a0a7812 */ /* 0x000fe400078ec0ff */
[----:B------:R-:W-:Y:S01]  /*0c40*/  LEA.HI R9, R9, R8, RZ, 0x3 ;  /* 0x0000000809097211 */ /* 0x000fe200078f18ff */
[----:B------:R-:W-:Y:S01]  /*0c50*/  IMAD.HI R3, R153, 0x55555556, RZ ;  /* 0x5555555699037827 */ /* 0x000fe200078e02ff */
[----:B------:R-:W-:Y:S02]  /*0c60*/  LOP3.LUT R5, R5, 0xfffffc00, RZ, 0xc0, !PT ;  /* 0xfffffc0005057812 */ /* 0x000fe400078ec0ff */
[----:B------:R-:W-:Y:S01]  /*0c70*/  LEA.HI R0, R0, R157, RZ, 0x3 ;  /* 0x0000009d00007211 */ /* 0x000fe200078f18ff */
[----:B------:R-:W-:Y:S01]  /*0c80*/  IMAD.IADD R10, R157, 0x1, -R10 ;  /* 0x000000019d0a7824 */ /* 0x000fe200078e0a0a */
[----:B------:R-:W-:Y:S01]  /*0c90*/  LOP3.LUT R9, R9, 0xfffffff8, RZ, 0xc0, !PT ;  /* 0xfffffff809097812 */ /* 0x000fe200078ec0ff */
[----:B------:R-:W-:Y:S01]  /*0ca0*/  IMAD R5, R4, 0x40, R5 ;  /* 0x0000004004057824 */ /* 0x000fe200078e0205 */
[----:B------:R-:W-:-:S02]  /*0cb0*/  LEA.HI R7, R7, R152, RZ, 0x5 ;  /* 0x0000009807077211 */ /* 0x000fc400078f28ff */
[----:B------:R-:W-:Y:S01]  /*0cc0*/  LEA.HI R4, R3, R3, RZ, 0x1 ;  /* 0x0000000303047211 */ /* 0x000fe200078f08ff */
[----:B------:R-:W-:Y:S01]  /*0cd0*/  IMAD.IADD R8, R8, 0x1, -R9 ;  /* 0x0000000108087824 */ /* 0x000fe200078e0a09 */
[----:B------:R-:W-:Y:S01]  /*0ce0*/  LOP3.LUT R18, R0, 0xfffffff8, RZ, 0xc0, !PT ;  /* 0xfffffff800127812 */ /* 0x000fe200078ec0ff */
[----:B------:R-:W-:Y:S01]  /*0cf0*/  IMAD R155, R2, 0x8, R5 ;  /* 0x00000008029b7824 */ /* 0x000fe200078e0205 */
[----:B------:R-:W-:Y:S01]  /*0d00*/  LEA.HI R3, R10, R10, RZ, 0x1 ;  /* 0x0000000a0a037211 */ /* 0x000fe200078f08ff */
[----:B------:R-:W-:Y:S01]  /*0d10*/  IMAD R4, R4, -0x3, R153 ;  /* 0xfffffffd04047824 */ /* 0x000fe200078e0299 */
[----:B------:R-:W-:Y:S01]  /*0d20*/  SHF.R.S32.HI R7, RZ, 0x5, R7 ;  /* 0x00000005ff077819 */ /* 0x000fe20000011407 */
[----:B------:R-:W-:Y:S01]  /*0d30*/  IMAD.IADD R18, R157, 0x1, -R18 ;  /* 0x000000019d127824 */ /* 0x000fe200078e0a12 */
[----:B------:R-:W-:Y:S02]  /*0d40*/  LOP3.LUT R3, R3, 0x1ffffffe, RZ, 0xc0, !PT ;  /* 0x1ffffffe03037812 */ /* 0x000fe400078ec0ff */
        /* <DEDUP_REMOVED lines=9> */
.L_x_2041:
[----:B012---:R-:W0:Y:S01]  /*0de0*/  LDC.64 R2, c[0x0][0xc88] ;  /* 0x00032200ff027b82 */ /* 0x007e220000000a00 */
[----:B------:R-:W-:Y:S01]  /*0df0*/  ULDC.64 UR8, c[0x0][0xa28] ;  /* 0x00028a0000087ab9 */ /* 0x000fe20000000a00 */
[----:B------:R-:W-:Y:S01]  /*0e00*/  ULDC.64 UR10, c[0x0][0xa18] ;  /* 0x00028600000a7ab9 */ /* 0x000fe20000000a00 */
[----:B------:R-:W-:Y:S01]  /*0e10*/  ULDC UR4, c[0x0][0x424] ;  /* 0x0001090000047ab9 */ /* 0x000fe20000000800 */
        /* <DEDUP_REMOVED lines=11> */
[----:B------:R-:W-:-:S04]  /*0ed0*/  @UP0 ULEA UR8, UP2, UR40, UR8, 0x2 ;  /* 0x0000000828080291 */ /* 0x000fc8000f84103f */
[----:B------:R-:W-:Y:S02]  /*0ee0*/  @UP0 ULEA.HI.X UR9, UR40, UR9, UR41, 0x2, UP2 ;  /* 0x0000000928090291 */ /* 0x000fe400090f1429 */
[----:B------:R-:W-:Y:S01]  /*0ef0*/  @UP1 ULEA UR10, UP0, UR40, UR10, 0x2 ;  /* 0x0000000a280a1291 */ /* 0x000fe2000f80103f */
[----:B------:R-:W-:-:S03]  /*0f00*/  IMAD.U32 R2, RZ, RZ, UR8 ;  /* 0x00000008ff027e24 */ /* 0x000fc6000f8e00ff */
[----:B------:R-:W-:Y:S01]  /*0f10*/  @UP1 ULEA.HI.X UR11, UR40, UR11, UR41, 0x2, UP0 ;  /* 0x0000000b280b1291 */ /* 0x000fe200080f1429 */
[----:B------:R-:W-:Y:S01]  /*0f20*/  IMAD.U32 R3, RZ, RZ, UR9 ;  /* 0x00000009ff037e24 */ /* 0x000fe2000f8e00ff */
[----:B------:R-:W-:Y:S01]  /*0f30*/  ULDC.64 UR8, c[0x0][0x418] ;  /* 0x0001060000087ab9 */ /* 0x000fe20000000a00 */
[----:B------:R-:W-:-:S03]  /*0f40*/  IMAD.U32 R4, RZ, RZ, UR10 ;  /* 0x0000000aff047e24 */ /* 0x000fc6000f8e00ff */
[----:B------:R-:W-:Y:S01]  /*0f50*/  IMAD.U32 R5, RZ, RZ, UR11 ;  /* 0x0000000bff057e24 */ /* 0x000fe2000f8e00ff */
[----:B------:R-:W2:Y:S04]  /*0f60*/  @P0 LDG.E R2, desc[UR48][R2.64] ;  /* 0x0000003002020981 */ /* 0x000ea8000c1e1900 */
[----:B------:R-:W3:Y:S01]  /*0f70*/  @P2 LDG.E R4, desc[UR48][R4.64] ;  /* 0x0000003004042981 */ /* 0x000ee2000c1e1900 */
[----:B------:R-:W-:Y:S01]  /*0f80*/  UISETP.NE.U32.AND UP0, UPT, UR8, URZ, UPT ;  /* 0x0000003f0800728c */ /* 0x000fe2000bf05070 */
[----:B------:R-:W-:Y:S01]  /*0f90*/  UMOV UR47, URZ ;  /* 0x0000003f002f7c82 */ /* 0x000fe20008000000 */
[----:B------:R-:W-:Y:S02]  /*0fa0*/  ULDC UR50, c[0x0][0x288] ;  /* 0x0000a20000327ab9 */ /* 0x000fe40000000800 */
[----:B------:R-:W-:Y:S01]  /*0fb0*/  UISETP.NE.AND.EX UP0, UPT, UR9, URZ, UPT, UP0 ;  /* 0x0000003f0900728c */ /* 0x000fe2000bf05300 */
[----:B------:R-:W-:-:S02]  /*0fc0*/  UMOV UR42, UR6 ;  /* 0x00000006002a7c82 */ /* 0x000fc40008000000 */
[----:B------:R-:W-:Y:S01]  /*0fd0*/  ULDC.64 UR8, c[0x0][0xa20] ;  /* 0x0002880000087ab9 */ /* 0x000fe20000000a00 */
[----:B------:R-:W-:Y:S01]  /*0fe0*/  USEL UR4, UR4, 0x1, UP0 ;  /* 0x0000000104047887 */ /* 0x000fe20008000000 */
[----:B------:R-:W-:-:S03]  /*0ff0*/  ISETP.NE.U32.AND P1, PT, RZ, UR8, PT ;  /* 0x00000008ff007c0c */ /* 0x000fc6000bf25070 */
        /* <DEDUP_REMOVED lines=18> */
.L_x_2000:
[----:B------:R-:W-:Y:S05]  /*1120*/  @!P1 BRA `(.L_x_2001) ;  /* 0x00000000001c9947 */ /* 0x000fea0003800000 */
[----:B------:R-:W-:-:S04]  /*1130*/  ULEA UR4, UP0, UR40, UR8, 0x2 ;  /* 0x0000000828047291 */ /* 0x000fc8000f80103f */
[----:B------:R-:W-:Y:S02]  /*1140*/  ULEA.HI.X UR6, UR40, UR9, UR41, 0x2, UP0 ;  /* 0x0000000928067291 */ /* 0x000fe400080f1429 */
[----:B------:R-:W-:-:S04]  /*1150*/  IMAD.U32 R2, RZ, RZ, UR4 ;  /* 0x00000004ff027e24 */ /* 0x000fc8000f8e00ff */
[----:B------:R-:W-:-:S05]  /*1160*/  IMAD.U32 R3, RZ, RZ, UR6 ;  /* 0x00000006ff037e24 */ /* 0x000fca000f8e00ff */
[----:B------:R-:W2:Y:S02]  /*1170*/  LDG.E R2, desc[UR48][R2.64] ;  /* 0x0000003002027981 */ /* 0x000ea4000c1e1900 */
[----:B--2---:R-:W-:Y:S01]  /*1180*/  R2UR UR4, R2 ;  /* 0x00000000020472ca */ /* 0x004fe200000e0000 */
[----:B------:R-:W-:-:S14]  /*1190*/  BRA `(.L_x_2002) ;  /* 0x0000000000347947 */ /* 0x000fdc0003800000 */
.L_x_2001:
        /* <DEDUP_REMOVED lines=13> */
.L_x_2002:
[----:B------:R-:W-:Y:S01]  /*1270*/  ULDC UR6, c[0x0][0x448] ;  /* 0x0001120000067ab9 */ /* 0x000fe20000000800 */
[----:B------:R-:W-:Y:S01]  /*1280*/  UIMAD UR43, UR5, 0xc0, URZ ;  /* 0x000000c0052b78a4 */ /* 0x000fe2000f8e023f */
[----:B------:R-:W-:Y:S01]  /*1290*/  PLOP3.LUT P0, PT, PT, PT, PT, 0x80, 0x0 ;  /* 0x000000000000781c */ /* 0x000fe20003f0f070 */
[----:B------:R-:W-:Y:S01]  /*12a0*/  UISETP.NE.AND UP0, UPT, UR6, 0x1, UPT ;  /* 0x000000010600788c */ /* 0x000fe2000bf05270 */
[----:B------:R-:W-:Y:S01]  /*12b0*/  CS2R R20, SRZ ;  /* 0x0000000000147805 */ /* 0x000fe2000001ff00 */
[----:B------:R-:W-:Y:S01]  /*12c0*/  UIADD3 UR6, UR43, 0xbf, URZ ;  /* 0x000000bf2b067890 */ /* 0x000fe2000fffe03f */
[----:B------:R-:W-:Y:S01]  /*12d0*/  CS2R R118, SRZ ;  /* 0x0000000000767805 */ /* 0x000fe2000001ff00 */
[----:B------:R-:W-:Y:S01]  /*12e0*/  UIADD3 UR47, -UR47, UR4, URZ ;  /* 0x000000042f2f7290 */ /* 0x000fe2000fffe13f */
[----:B------:R-:W-:Y:S02]  /*12f0*/  CS2R R116, SRZ ;  /* 0x0000000000747805 */ /* 0x000fe4000001ff00 */
[----:B------:R-:W-:-:S02]  /*1300*/  CS2R R114, SRZ ;  /* 0x0000000000727805 */ /* 0x000fc4000001ff00 */
[----:B------:R-:W-:Y:S01]  /*1310*/  CS2R R112, SRZ ;  /* 0x0000000000707805 */ /* 0x000fe2000001ff00 */
[----:B------:R-:W-:Y:S01]  /*1320*/  UIADD3 UR7, UR47, 0x80, -UR50 ;  /* 0x000000802f077890 */ /* 0x000fe2000fffe832 */
[----:B------:R-:W-:Y:S01]  /*1330*/  CS2R R14, SRZ ;  /* 0x00000000000e7805 */ /* 0x000fe2000001ff00 */
[----:B------:R-:W-:Y:S01]  /*1340*/  IMAD.MOV.U32 R110, RZ, RZ, RZ ;  /* 0x000000ffff6e7224 */ /* 0x000fe200078e00ff */
[----:B------:R-:W-:Y:S01]  /*1350*/  @UP0 ULDC UR4, c[0x0][0x44c] ;  /* 0x0001130000040ab9 */ /* 0x000fe20000000800 */
[----:B------:R-:W-:Y:S01]  /*1360*/  @UP0 ULDC UR8, c[0x0][0x450] ;  /* 0x0001140000080ab9 */ /* 0x000fe20000000800 */
[----:B------:R-:W-:Y:S01]  /*1370*/  UIMAD.WIDE.U32 UR4, UR6, UR4, URZ ;  /* 0x00000004060472a5 */ /* 0x000fe2000f8e003f */
[----:B------:R-:W-:Y:S01]  /*1380*/  IMAD.MOV.U32 R25, RZ, RZ, RZ ;  /* 0x000000ffff197224 */ /* 0x000fe200078e00ff */
[----:B------:R-:W-:Y:S01]  /*1390*/  UIADD3 UR4, UR47, 0x7f, URZ ;  /* 0x0000007f2f047890 */ /* 0x000fe2000fffe03f */
[----:B------:R-:W-:Y:S01]  /*13a0*/  CS2R R12, SRZ ;  /* 0x00000000000c7805 */ /* 0x000fe2000001ff00 */
[----:B------:R-:W-:Y:S01]  /*13b0*/  @UP0 USHF.R.U32.HI UR6, URZ, UR8, UR5 ;  /* 0x000000083f060299 */ /* 0x000fe20008011605 */
[----:B------:R-:W-:Y:S01]  /*13c0*/  IMAD.MOV.U32 R106, RZ, RZ, RZ ;  /* 0x000000ffff6a7224 */ /* 0x000fe200078e00ff */
[----:B------:R-:W-:Y:S01]  /*13d0*/  USHF.R.S32.HI UR5, URZ, 0x1f, UR4 ;  /* 0x0000001f3f057899 */ /* 0x000fe20008011404 */
[----:B------:R-:W-:Y:S01]  /*13e0*/  IMAD.MOV.U32 R27, RZ, RZ, RZ ;  /* 0x000000ffff1b7224 */ /* 0x000fe200078e00ff */
[----:B------:R-:W-:Y:S01]  /*13f0*/  UIADD3 UR6, UR7, UR6, URZ ;  /* 0x0000000607067290 */ /* 0x000fe2000fffe03f */
[----:B------:R-:W-:Y:S01]  /*1400*/  CS2R R102, SRZ ;  /* 0x0000000000667805 */ /* 0x000fe2000001ff00 */
[----:B------:R-:W-:Y:S01]  /*1410*/  ULEA.HI UR5, UR5, UR4, URZ, 0x7 ;  /* 0x0000000405057291 */ /* 0x000fe2000f8f383f */
[----:B------:R-:W-:Y:S01]  /*1420*/  CS2R R100, SRZ ;  /* 0x0000000000647805 */ /* 0x000fe2000001ff00 */
[----:B------:R-:W-:Y:S01]  /*1430*/  USHF.R.S32.HI UR7, URZ, 0x1f, UR6 ;  /* 0x0000001f3f077899 */ /* 0x000fe20008011406 */
[----:B------:R-:W-:Y:S01]  /*1440*/  CS2R R98, SRZ ;  /* 0x0000000000627805 */ /* 0x000fe2000001ff00 */
[----:B------:R-:W-:Y:S01]  /*1450*/  USHF.R.S32.HI UR5, URZ, 0x7, UR5 ;  /* 0x000000073f057899 */ /* 0x000fe20008011405 */
[----:B------:R-:W-:Y:S01]  /*1460*/  CS2R R96, SRZ ;  /* 0x0000000000607805 */ /* 0x000fe2000001ff00 */
[----:B------:R-:W-:Y:S01]  /*1470*/  ULEA.HI UR7, UR7, UR6, URZ, 0x7 ;  /* 0x0000000607077291 */ /* 0x000fe2000f8f383f */
[----:B------:R-:W-:-:S02]  /*1480*/  CS2R R94, SRZ ;  /* 0x00000000005e7805 */ /* 0x000fc4000001ff00 */
[----:B------:R-:W-:Y:S02]  /*1490*/  CS2R R92, SRZ ;  /* 0x00000000005c7805 */ /* 0x000fe4000001ff00 */
[----:B------:R-:W-:Y:S01]  /*14a0*/  CS2R R90, SRZ ;  /* 0x00000000005a7805 */ /* 0x000fe2000001ff00 */
[----:B------:R-:W-:Y:S01]  /*14b0*/  USHF.R.S32.HI UR7, URZ, 0x7, UR7 ;  /* 0x000000073f077899 */ /* 0x000fe20008011407 */
[----:B------:R-:W-:-:S03]  /*14c0*/  CS2R R88, SRZ ;  /* 0x0000000000587805 */ /* 0x000fc6000001ff00 */
[----:B------:R-:W-:-:S04]  /*14d0*/  UISETP.LT.AND UP0, UPT, UR5, UR7, UPT ;  /* 0x000000070500728c */ /* 0x000fc8000bf01270 */
[----:B------:R-:W-:-:S04]  /*14e0*/  USEL UR51, UR5, UR7, UP0 ;  /* 0x0000000705337287 */ /* 0x000fc80008000000 */
[----:B------:R-:W-:-:S06]  /*14f0*/  UISETP.GE.AND UP0, UPT, UR51, 0x1, UPT ;  /* 0x000000013300788c */ /* 0x000fcc000bf06270 */
[----:B------:R-:W-:-:S13]  /*1500*/  PLOP3.LUT P1, PT, PT, PT, UP0, 0x80, 0x0 ;  /* 0x000000000000781c */ /* 0x000fda0003f2f008 */
        /* <DEDUP_REMOVED lines=32> */
.L_x_2004:
        /* <DEDUP_REMOVED lines=9> */
.L_x_2154:
[----:B------:R-:W-:Y:S05]  /*17a0*/  @!P0 BRA `(.L_x_2006) ;  /* 0x0000000000048947 */ /* 0x000fea0003800000 */
[----:B------:R-:W-:Y:S01]  /*17b0*/  BPT.TRAP 0x1 ;  /* 0x000000040000795c */ /* 0x000fe20000300000 */
.L_x_2006:
[----:B------:R-:W-:Y:S02]  /*17c0*/  IMAD.U32 R2, RZ, RZ, UR39 ;  /* 0x00000027ff027e24 */ /* 0x000fe4000f8e00ff */
[----:B0-----:R-:W-:-:S03]  /*17d0*/  IMAD.U32 R3, RZ, RZ, UR38 ;  /* 0x00000026ff037e24 */ /* 0x001fc6000f8e00ff */
[----:B------:R-:W-:Y:S02]  /*17e0*/  LEA R2, R2, UR45, 0x3 ;  /* 0x0000002d02027c11 */ /* 0x000fe4000f8e18ff */
[----:B------:R-:W-:-:S04]  /*17f0*/  SHF.L.U32 R3, R3, 0x1f, RZ ;  /* 0x0000001f03037819 */ /* 0x000fc800000006ff */
[----:B------:R0:W1:Y:S01]  /*1800*/  SYNCS.PHASECHK.TRANS64.TRYWAIT P2, [R2+URZ+0x16830], R3 ;  /* 0x01683003020075a7 */ /* 0x000062000804017f */
[----:B------:R-:W-:Y:S05]  /*1810*/  @!P0 BRA `(.L_x_2007) ;  /* 0x0000000000048947 */ /* 0x000fea0003800000 */
[----:B------:R-:W-:Y:S01]  /*1820*/  BPT.TRAP 0x1 ;  /* 0x000000040000795c */ /* 0x000fe20000300000 */
.L_x_2007:
[----:B------:R-:W2:Y:S02]  /*1830*/  S2R R0, SR_TID.X ;  /* 0x0000000000007919 */ /* 0x000ea40000002100 */
[----:B--2---:R-:W-:Y:S01]  /*1840*/  LOP3.LUT P1, RZ, R0, 0x7f, RZ, 0xc0, !PT ;  /* 0x0000007f00ff7812 */ /* 0x004fe2000782c0ff */
[----:B-1----:R-:W-:-:S12]  /*1850*/  @P2 BRA `(.L_x_2008) ;  /* 0x0000000000082947 */ /* 0x002fd80003800000 */
[----:B------:R-:W1:Y:S02]  /*1860*/  SYNCS.PHASECHK.TRANS64.TRYWAIT P2, [R2+URZ+0x16830], R3 ;  /* 0x01683003020075a7 */ /* 0x000e64000804017f */
[----:B-1----:R-:W-:Y:S05]  /*1870*/  @!P2 BRA `(.L_x_2009) ;  /* 0x000000d800eca947 */ /* 0x002fea0003800000 */
.L_x_2008:
[----:B------:R-:W-:Y:S05]  /*1880*/  WARPSYNC.ALL ;  /* 0x0000000000007948 */ /* 0x000fea0003800000 */
[----:B------:R-:W-:Y:S01]  /*1890*/  UIADD3 UR4, UR45, 0xe400, URZ ;  /* 0x0000e4002d047890 */ /* 0x000fe2000fffe03f */
[----:B------:R-:W-:Y:S01]  /*18a0*/  WARPGROUP.ARRIVE ;  /* 0x00000000000079c5 */ /* 0x000fe20000000000 */
[----:B------:R-:W-:Y:S01]  /*18b0*/  ULOP3.LUT UR16, UR52, 0x10000, URZ, 0xfc, !UPT ;  /* 0x0001000034107892 */ /* 0x000fe2000f8efc3f */
[----:B------:R-:W-:Y:S01]  /*18c0*/  VIADD R0, R17, UR43 ;  /* 0x0000002b11007c36 */ /* 0x000fe20008000000 */
[----:B------:R-:W-:Y:S01]  /*18d0*/  USHF.R.U32.HI UR4, URZ, 0x4, UR4 ;  /* 0x000000043f047899 */ /* 0x000fe20008011604 */
[----:B------:R-:W-:Y:S01]  /*18e0*/  IMAD.U32 R8, RZ, RZ, UR50 ;  /* 0x00000032ff087e24 */ /* 0x000fe2000f8e00ff */
[----:B------:R-:W-:Y:S01]  /*18f0*/  UMOV UR17, 0x40000040 ;  /* 0x4000004000117882 */ /* 0x000fe20000000000 */
[----:B------:R-:W-:Y:S01]  /*1900*/  UMOV UR19, 0x40000040 ;  /* 0x4000004000137882 */ /* 0x000fe20000000000 */
[----:B------:R-:W-:Y:S01]  /*1910*/  ULOP3.LUT UR4, UR4, 0x3fff, URZ, 0xc0, !UPT ;  /* 0x00003fff04047892 */ /* 0x000fe2000f8ec03f */
[----:B01----:R-:W-:Y:S01]  /*1920*/  @!P1 VIADD R2, R2, 0x16840 ;  /* 0x0001684002029836 */ /* 0x003fe20000000000 */
[----:B------:R-:W-:Y:S01]  /*1930*/  UMOV UR5, 0x40000040 ;  /* 0x4000004000057882 */ /* 0x000fe20000000000 */
[----:B------:R-:W-:Y:S01]  /*1940*/  UMOV UR7, 0x40000040 ;  /* 0x4000004000077882 */ /* 0x000fe20000000000 */
[----:B------:R-:W-:Y:S01]  /*1950*/  ULOP3.LUT UR20, UR4, 0x10000, URZ, 0xfc, !UPT ;  /* 0x0001000004147892 */ /* 0x000fe2000f8efc3f */
[----:B------:R-:W-:Y:S01]  /*1960*/  CS2R R118, SRZ ;  /* 0x0000000000767805 */ /* 0x000fe2000001ff00 */
[----:B------:R-:W-:Y:S01]  /*1970*/  UIADD3 UR4, UR16, 0x2, URZ ;  /* 0x0000000210047890 */ /* 0x000fe2000fffe03f */
[----:B------:R-:W-:Y:S01]  /*1980*/  @!P1 PRMT R2, RZ, 0x654, R2 ;  /* 0x00000654ff029816 */ /* 0x000fe20000000002 */
        /* <DEDUP_REMOVED lines=38> */
[----:B------:R-:W-:Y:S02]  /*1bf0*/  UIADD3 UR7, UR6, 0x1, URZ ;  /* 0x0000000106077890 */ /* 0x000fe4000fffe03f */
[----:B------:R-:W-:-:S04]  /*1c00*/  UIADD3 UR6, UR47, UR6, URZ ;  /* 0x000000062f067290 */ /* 0x000fc8000fffe03f */
[----:B------:R-:W-:Y:S02]  /*1c10*/  IMAD.U32 R3, RZ, RZ, UR7 ;  /* 0x00000007ff037e24 */ /* 0x000fe4000f8e00ff */
[----:B------:R-:W-:Y:S01]  /*1c20*/  IMAD.U32 R5, RZ, RZ, UR6 ;  /* 0x00000006ff057e24 */ /* 0x000fe2000f8e00ff */
[----:B------:R-:W-:Y:S01]  /*1c30*/  @UP0 ULDC UR6, c[0x0][0x44c] ;  /* 0x0001130000060ab9 */ /* 0x000fe20000000800 */
[C---:B------:R-:W-:Y:S01]  /*1c40*/  IMAD R3, R16.reuse, -0x2, R3 ;  /* 0xfffffffe10037824 */ /* 0x040fe200078e0203 */
[----:B------:R-:W-:Y:S01]  /*1c50*/  UIMAD.WIDE.U32 UR6, UR43, UR6, URZ ;  /* 0x000000062b0672a5 */ /* 0x000fe2000f8e003f */
[----:B------:R-:W-:-:S03]  /*1c60*/  IMAD R6, R16, -0x2, R5 ;  /* 0xfffffffe10067824 */ /* 0x000fc600078e0205 */
[----:B------:R-:W-:-:S04]  /*1c70*/  IADD3 R21, -R8, UR47, R3 ;  /* 0x0000002f08157c10 */ /* 0x000fc8000fffe103 */
[----:B0-----:R-:W-:-:S04]  /*1c80*/  VIADDMNMX R4, R4, R21, R6, PT ;  /* 0x0000001504047246 */ /* 0x001fc80003800106 */
[C---:B------:R-:W-:Y:S02]  /*1c90*/  ISETP.GT.AND P3, PT, R4.reuse, RZ, PT ;  /* 0x000000ff0400720c */ /* 0x040fe40003f64270 */
[C---:B------:R-:W-:Y:S02]  /*1ca0*/  ISETP.GT.AND P4, PT, R4.reuse, 0x1, PT ;  /* 0x000000010400780c */ /* 0x040fe40003f84270 */
[----:B------:R-:W-:Y:S01]  /*1cb0*/  ISETP.GT.AND P5, PT, R4, 0x8, PT ;  /* 0x000000080400780c */ /* 0x000fe20003fa4270 */
[----:B------:R-:W-:Y:S02]  /*1cc0*/  WARPGROUP.DEPBAR.LE gsb0, 0x0 ;  /* 0x00008000000079c5 */ /* 0x000fe40000010000 */
[----:B------:R-:W-:-:S06]  /*1cd0*/  WARPGROUP.ARRIVE ;  /* 0x00000000000079c5 */ /* 0x000fcc0000000000 */
[----:B------:R-:W-:Y:S01]  /*1ce0*/  HGMMA.64x128x16.F32.BF16 R24, gdesc[UR8], R24, gsb0 ;  /* 0x01e00000081879f0 */ /* 0x000fe20008001818 */
[----:B------:R-:W-:Y:S01]  /*1cf0*/  @UP0 ULDC UR11, c[0x0][0x450] ;  /* 0x00011400000b0ab9 */ /* 0x000fe20000000800 */
[----:B------:R-:W-:Y:S01]  /*1d00*/  UMOV UR10, UR43 ;  /* 0x0000002b000a7c82 */ /* 0x000fe20008000000 */
[----:B------:R-:W-:-:S04]  /*1d10*/  @UP0 USHF.R.U32.HI UR10, URZ, UR11, UR7 ;  /* 0x0000000b3f0a0299 */ /* 0x000fc80008011607 */
[----:B------:R-:W-:-:S04]  /*1d20*/  UIADD3 UR6, UR10, UR47, -UR50 ;  /* 0x0000002f0a067290 */ /* 0x000fc8000fffe832 */
[----:B------:R-:W-:-:S04]  /*1d30*/  USHF.R.S32.HI UR7, URZ, 0x1f, UR6 ;  /* 0x0000001f3f077899 */ /* 0x000fc80008011406 */
[----:B------:R-:W-:-:S04]  /*1d40*/  ULEA.HI UR7, UR7, UR6, URZ, 0x7 ;  /* 0x0000000607077291 */ /* 0x000fc8000f8f383f */
[----:B------:R-:W-:-:S04]  /*1d50*/  USHF.R.S32.HI UR7, URZ, 0x7, UR7 ;  /* 0x000000073f077899 */ /* 0x000fc80008011407 */
[----:B------:R-:W-:-:S04]  /*1d60*/  UISETP.LT.AND UP1, UPT, URZ, UR7, UPT ;  /* 0x000000073f00728c */ /* 0x000fc8000bf21270 */
[----:B------:R-:W-:-:S04]  /*1d70*/  USEL UR21, URZ, UR7, !UP1 ;  /* 0x000000073f157287 */ /* 0x000fc8000c800000 */
[----:B------:R-:W-:Y:S01]  /*1d80*/  UISETP.GE.AND UP1, UPT, UR24, UR21, UPT ;  /* 0x000000151800728c */ /* 0x000fe2000bf26270 */
[----:B------:R-:W-:Y:S02]  /*1d90*/  WARPGROUP.DEPBAR.LE gsb0, 0x0 ;  /* 0x00008000000079c5 */ /* 0x000fe40000010000 */
[----:B------:R-:W-:-:S06]  /*1da0*/  WARPGROUP.ARRIVE ;  /* 0x00000000000079c5 */ /* 0x000fcc0000000000 */
[----:B------:R-:W-:Y:S03]  /*1db0*/  HGMMA.64x128x16.F32.BF16 R24, gdesc[UR12], R24, gsb0 ;  /* 0x01e000000c1879f0 */ /* 0x000fe60008001818 */
[----:B------:R-:W-:Y:S02]  /*1dc0*/  WARPGROUP.DEPBAR.LE gsb0, 0x0 ;  /* 0x00008000000079c5 */ /* 0x000fe40000010000 */
[----:B------:R-:W-:Y:S01]  /*1dd0*/  FSEL R89, R26, -INF , P3 ;  /* 0xff8000001a597808 */ /* 0x000fe20001800000 */
[----:B------:R0:W-:Y:S01]  /*1de0*/  @!P1 SYNCS.ARRIVE.TRANS64.RED.A1T0 RZ, [R2+URZ], RZ ;  /* 0x000000ff02ff99a7 */ /* 0x0001e2000810043f */
[----:B------:R-:W-:Y:S02]  /*1df0*/  FSEL R27, R27, -INF , P4 ;  /* 0xff8000001b1b7808 */ /* 0x000fe40002000000 */
[----:B------:R-:W-:Y:S02]  /*1e00*/  ISETP.GT.AND P3, PT, R4, 0x9, PT ;  /* 0x000000090400780c */ /* 0x000fe40003f64270 */
[----:B------:R-:W-:-:S02]  /*1e10*/  FSEL R91, R30, -INF , P5 ;  /* 0xff8000001e5b7808 */ /* 0x000fc40002800000 */
[----:B------:R-:W-:Y:S02]  /*1e20*/  FMNMX.FTZ R8, R89, R27, !PT ;  /* 0x0000001b59087209 */ /* 0x000fe40007810000 */
[C---:B------:R-:W-:Y:S02]  /*1e30*/  ISETP.GT.AND P4, PT, R4.reuse, 0x10, PT ;  /* 0x000000100400780c */ /* 0x040fe40003f84270 */
[----:B------:R-:W-:Y:S02]  /*1e40*/  FSEL R31, R31, -INF , P3 ;  /* 0xff8000001f1f7808 */ /* 0x000fe40001800000 */
[----:B------:R-:W-:Y:S02]  /*1e50*/  FMNMX.FTZ R8, R91, R8, !PT ;  /* 0x000000085b087209 */ /* 0x000fe40007810000 */
        /* <DEDUP_REMOVED lines=81> */
[----:B------:R-:W-:Y:S01]  /*2370*/  FSEL R87, R87, -INF , P3 ;  /* 0xff80000057577808 */ /* 0x000fe20001800000 */
[----:B------:R-:W1:Y:S01]  /*2380*/  SHFL.IDX PT, R8, R0, RZ, 0x1c1f ;  /* 0x001c1fff00087589 */ /* 0x000e6200000e0000 */
[----:B------:R-:W-:-:S04]  /*2390*/  FMNMX.FTZ R4, R86, R93, !PT ;  /* 0x0000005d56047209 */ /* 0x000fc80007810000 */
[----:B------:R-:W-:-:S05]  /*23a0*/  FMNMX.FTZ R10, R87, R4, !PT ;  /* 0x00000004570a7209 */ /* 0x000fca0007810000 */
[----:B------:R-:W2:Y:S01]  /*23b0*/  SHFL.BFLY PT, R93, R10, 0x2, 0x1f ;  /* 0x0c401f000a5d7f89 */ /* 0x000ea200000e0000 */
[----:B-1----:R-:W-:-:S04]  /*23c0*/  VIADDMNMX R6, R8, R21, R6, PT ;  /* 0x0000001508067246 */ /* 0x002fc80003800106 */
[C---:B------:R-:W-:Y:S02]  /*23d0*/  ISETP.GT.AND P4, PT, R6.reuse, 0x1, PT ;  /* 0x000000010600780c */ /* 0x040fe40003f84270 */
[----:B------:R-:W-:Y:S02]  /*23e0*/  ISETP.GT.AND P5, PT, R6, 0x8, PT ;  /* 0x000000080600780c */ /* 0x000fe40003fa4270 */
[----:B------:R-:W-:Y:S02]  /*23f0*/  FSEL R25, R25, -INF , P4 ;  /* 0xff80000019197808 */ /* 0x000fe40002000000 */
[----:B--2---:R-:W-:Y:S02]  /*2400*/  FMNMX.FTZ R93, R10, R93, !PT ;  /* 0x0000005d0a5d7209 */ /* 0x004fe40007810000 */
[----:B------:R-:W-:Y:S02]  /*2410*/  FSEL R28, R28, -INF , P5 ;  /* 0xff8000001c1c7808 */ /* 0x000fe40002800000 */
[----:B------:R-:W-:Y:S01]  /*2420*/  ISETP.GT.AND P4, PT, R6, 0x10, PT ;  /* 0x000000100600780c */ /* 0x000fe20003f84270 */
[----:B------:R-:W1:Y:S03]  /*2430*/  SHFL.BFLY PT, R4, R93, 0x1, 0x1f ;  /* 0x0c201f005d047f89 */ /* 0x000e6600000e0000 */
[----:B------:R-:W-:-:S02]  /*2440*/  FSEL R32, R32, -INF , P4 ;  /* 0xff80000020207808 */ /* 0x000fc40002000000 */
[----:B------:R-:W-:-:S04]  /*2450*/  ISETP.GT.AND P4, PT, R6, 0x18, PT ;  /* 0x000000180600780c */ /* 0x000fc80003f84270 */
[----:B------:R-:W-:Y:S02]  /*2460*/  FSEL R36, R36, -INF , P4 ;  /* 0xff80000024247808 */ /* 0x000fe40002000000 */
[----:B------:R-:W-:-:S04]  /*2470*/  ISETP.GT.AND P4, PT, R6, 0x20, PT ;  /* 0x000000200600780c */ /* 0x000fc80003f84270 */
[----:B------:R-:W-:Y:S02]  /*2480*/  FSEL R40, R40, -INF , P4 ;  /* 0xff80000028287808 */ /* 0x000fe40002000000 */
[----:B------:R-:W-:-:S04]  /*2490*/  ISETP.GT.AND P4, PT, R6, 0x28, PT ;  /* 0x000000280600780c */ /* 0x000fc80003f84270 */
[----:B------:R-:W-:Y:S02]  /*24a0*/  FSEL R44, R44, -INF , P4 ;  /* 0xff8000002c2c7808 */ /* 0x000fe40002000000 */
[----:B------:R-:W-:Y:S02]  /*24b0*/  ISETP.GT.AND P4, PT, R6, 0x30, PT ;  /* 0x000000300600780c */ /* 0x000fe40003f84270 */
[----:B-1----:R-:W-:Y:S02]  /*24c0*/  FMNMX.FTZ R0, R93, R4, !PT ;  /* 0x000000045d007209 */ /* 0x002fe40007810000 */
[----:B------:R-:W-:Y:S02]  /*24d0*/  CS2R R92, SRZ ;  /* 0x00000000005c7805 */ /* 0x000fe4000001ff00 */
[----:B------:R-:W-:Y:S02]  /*24e0*/  FSEL R48, R48, -INF , P4 ;  /* 0xff80000030307808 */ /* 0x000fe40002000000 */
[C---:B------:R-:W-:Y:S01]  /*24f0*/  FSETP.NEU.FTZ.AND P3, PT, R0.reuse, -INF , PT ;  /* 0xff8000000000780b */ /* 0x040fe20003f7d000 */
[----:B------:R-:W-:Y:S01]  /*2500*/  FMUL.FTZ R12, R0, UR22 ;  /* 0x00000016000c7c20 */ /* 0x000fe20008410000 */
[----:B------:R-:W-:-:S04]  /*2510*/  ISETP.GT.AND P4, PT, R6, 0x38, PT ;  /* 0x000000380600780c */ /* 0x000fc80003f84270 */
[----:B------:R-:W-:Y:S02]  /*2520*/  FSEL R12, R12, RZ, P3 ;  /* 0x000000ff0c0c7208 */ /* 0x000fe40001800000 */
[----:B------:R-:W-:Y:S02]  /*2530*/  ISETP.GT.AND P3, PT, R6, RZ, PT ;  /* 0x000000ff0600720c */ /* 0x000fe40003f64270 */
[----:B------:R-:W-:Y:S01]  /*2540*/  FSEL R52, R52, -INF , P4 ;  /* 0xff80000034347808 */ /* 0x000fe20002000000 */
[--C-:B------:R-:W-:Y:S01]  /*2550*/  FFMA.FTZ R145, R15, UR22, -R12.reuse ;  /* 0x000000160f917c23 */ /* 0x100fe2000801080c */
[----:B------:R-:W-:Y:S01]  /*2560*/  FSEL R24, R24, -INF , P3 ;  /* 0xff80000018187808 */ /* 0x000fe20001800000 */
[--C-:B------:R-:W-:Y:S01]  /*2570*/  FFMA.FTZ R147, R13, UR22, -R12.reuse ;  /* 0x000000160d937c23 */ /* 0x100fe2000801080c */
        /* <DEDUP_REMOVED lines=17> */
[----:B------:R-:W-:Y:S01]  /*2690*/  MUFU.EX2 R4, R4 ;  /* 0x0000000400047308 */ /* 0x000fe20000000800 */
[----:B------:R-:W-:Y:S01]  /*26a0*/  FMNMX.FTZ R15, R33, R10, !PT ;  /* 0x0000000a210f7209 */ /* 0x000fe20007810000 */
[--C-:B------:R-:W-:Y:S01]  /*26b0*/  FFMA.FTZ R8, R31, UR22, -R12.reuse ;  /* 0x000000161f087c23 */ /* 0x100fe2000801080c */
[----:B------:R-:W-:Y:S01]  /*26c0*/  FSEL R37, R37, -INF , P3 ;  /* 0xff80000025257808 */ /* 0x000fe20001800000 */
[--C-:B------:R-:W-:Y:S01]  /*26d0*/  FFMA.FTZ R35, R35, UR22, -R12.reuse ;  /* 0x0000001623237c23 */ /* 0x100fe2000801080c */
[----:B------:R-:W-:Y:S01]  /*26e0*/  FMNMX.FTZ R14, R36, R15, !PT ;  /* 0x0000000f240e7209 */ /* 0x000fe20007810000 */
[--C-:B------:R-:W-:Y:S01]  /*26f0*/  FFMA.FTZ R39, R39, UR22, -R12.reuse ;  /* 0x0000001627277c23 */ /* 0x100fe2000801080c */
[----:B------:R-:W-:Y:S01]  /*2700*/  ISETP.GT.AND P3, PT, R6, 0x21, PT ;  /* 0x000000210600780c */ /* 0x000fe20003f64270 */
[----:B------:R-:W1:Y:S01]  /*2710*/  MUFU.EX2 R149, R149 ;  /* 0x0000009500957308 */ /* 0x000e620000000800 */
[----:B------:R-:W-:Y:S01]  /*2720*/  FMNMX.FTZ R13, R37, R14, !PT ;  /* 0x0000000e250d7209 */ /* 0x000fe20007810000 */
[--C-:B------:R-:W-:Y:S01]  /*2730*/  FFMA.FTZ R43, R43, UR22, -R12.reuse ;  /* 0x000000162b2b7c23 */ /* 0x100fe2000801080c */
[----:B------:R-:W-:Y:S01]  /*2740*/  FSEL R41, R41, -INF , P3 ;  /* 0xff80000029297808 */ /* 0x000fe20001800000 */
[--C-:B------:R-:W-:Y:S01]  /*2750*/  FFMA.FTZ R47, R47, UR22, -R12.reuse ;  /* 0x000000162f2f7c23 */ /* 0x100fe2000801080c */
[----:B------:R-:W-:Y:S01]  /*2760*/  FMNMX.FTZ R14, R40, R13, !PT ;  /* 0x0000000d280e7209 */ /* 0x000fe20007810000 */
[--C-:B------:R-:W-:Y:S01]  /*2770*/  FFMA.FTZ R51, R51, UR22, -R12.reuse ;  /* 0x0000001633337c23 */ /* 0x100fe2000801080c */
[----:B------:R-:W-:Y:S01]  /*2780*/  ISETP.GT.AND P3, PT, R6, 0x29, PT ;  /* 0x000000290600780c */ /* 0x000fe20003f64270 */
[----:B------:R-:W2:Y:S01]  /*2790*/  MUFU.EX2 R151, R151 ;  /* 0x0000009700977308 */ /* 0x000ea20000000800 */
[----:B------:R-:W-:Y:S01]  /*27a0*/  FMNMX.FTZ R13, R41, R14, !PT ;  /* 0x0000000e290d7209 */ /* 0x000fe20007810000 */
[--C-:B------:R-:W-:Y:S01]  /*27b0*/  FFMA.FTZ R55, R55, UR22, -R12.reuse ;  /* 0x0000001637377c23 */ /* 0x100fe2000801080c */
[----:B------:R-:W-:Y:S01]  /*27c0*/  FSEL R45, R45, -INF , P3 ;  /* 0xff8000002d2d7808 */ /* 0x000fe20001800000 */
[--C-:B------:R-:W-:Y:S01]  /*27d0*/  FFMA.FTZ R59, R59, UR22, -R12.reuse ;  /* 0x000000163b3b7c23 */ /* 0x100fe2000801080c */
[----:B------:R-:W-:Y:S01]  /*27e0*/  FMNMX.FTZ R20, R44, R13, !PT ;  /* 0x0000000d2c147209 */ /* 0x000fe20007810000 */
[--C-:B------:R-:W-:Y:S01]  /*27f0*/  FFMA.FTZ R135, R62, UR22, -R12.reuse ;  /* 0x000000163e877c23 */ /* 0x100fe2000801080c */
[----:B------:R-:W-:Y:S01]  /*2800*/  ISETP.GT.AND P3, PT, R6, 0x31, PT ;  /* 0x000000310600780c */ /* 0x000fe20003f64270 */
[----:B------:R-:W3:Y:S01]  /*2810*/  MUFU.EX2 R8, R8 ;  /* 0x0000000800087308 */ /* 0x000ee20000000800 */
[----:B------:R-:W-:Y:S01]  /*2820*/  FMNMX.FTZ R11, R45, R20, !PT ;  /* 0x000000142d0b7209 */ /* 0x000fe20007810000 */
[--C-:B------:R-:W-:Y:S01]  /*2830*/  FFMA.FTZ R42, R63, UR22, -R12.reuse ;  /* 0x000000163f2a7c23 */ /* 0x100fe2000801080c */
[----:B------:R-:W-:Y:S01]  /*2840*/  FSEL R49, R49, -INF , P3 ;  /* 0xff80000031317808 */ /* 0x000fe20001800000 */
[--C-:B------:R-:W-:Y:S01]  /*2850*/  FFMA.FTZ R129, R66, UR22, -R12.reuse ;  /* 0x0000001642817c23 */ /* 0x100fe2000801080c */
[----:B------:R-:W-:Y:S01]  /*2860*/  FMNMX.FTZ R20, R48, R11, !PT ;  /* 0x0000000b30147209 */ /* 0x000fe20007810000 */
[--C-:B------:R-:W-:Y:S01]  /*2870*/  FFMA.FTZ R46, R67, UR22, -R12.reuse ;  /* 0x00000016432e7c23 */ /* 0x100fe2000801080c */
[----:B------:R-:W-:Y:S01]  /*2880*/  ISETP.GT.AND P3, PT, R6, 0x39, PT ;  /* 0x000000390600780c */ /* 0x000fe20003f64270 */
        /* <DEDUP_REMOVED lines=24> */
[----:B------:R-:W0:Y:S01]  /*2a10*/  MUFU.EX2 R14, R39 ;  /* 0x00000027000e7308 */ /* 0x000e220000000800 */
[----:B------:R-:W-:Y:S01]  /*2a20*/  FMNMX.FTZ R9, R57, R26, !PT ;  /* 0x0000001a39097209 */ /* 0x000fe20007810000 */
[----:B------:R-:W-:Y:S01]  /*2a30*/  FFMA.FTZ R12, R87, UR22, -R12 ;  /* 0x00000016570c7c23 */ /* 0x000fe2000801080c */
[----:B------:R-:W-:-:S02]  /*2a40*/  ISETP.GT.AND P4, PT, R6, 0x50, PT ;  /* 0x000000500600780c */ /* 0x000fc40003f84270 */
[----:B------:R-:W-:Y:S02]  /*2a50*/  CS2R R90, SRZ ;  /* 0x00000000005a7805 */ /* 0x000fe4000001ff00 */
[----:B------:R-:W-:Y:S02]  /*2a60*/  FSEL R61, R61, -INF , P3 ;  /* 0xff8000003d3d7808 */ /* 0x000fe40001800000 */
[----:B------:R-:W-:Y:S02]  /*2a70*/  CS2R R88, SRZ ;  /* 0x0000000000587805 */ /* 0x000fe4000001ff00 */
[----:B------:R-:W-:Y:S01]  /*2a80*/  FMNMX.FTZ R30, R60, R9, !PT ;  /* 0x000000093c1e7209 */ /* 0x000fe20007810000 */
[----:B------:R-:W0:Y:S01]  /*2a90*/  MUFU.EX2 R141, R141 ;  /* 0x0000008d008d7308 */ /* 0x000e220000000800 */
[----:B------:R-:W-:Y:S02]  /*2aa0*/  ISETP.GT.AND P3, PT, R6, 0x51, PT ;  /* 0x000000510600780c */ /* 0x000fe40003f64270 */
[----:B------:R-:W-:-:S02]  /*2ab0*/  FSEL R64, R64, -INF , P4 ;  /* 0xff80000040407808 */ /* 0x000fc40002000000 */
[----:B------:R-:W-:Y:S02]  /*2ac0*/  FMNMX.FTZ R7, R61, R30, !PT ;  /* 0x0000001e3d077209 */ /* 0x000fe40007810000 */
[----:B------:R-:W-:Y:S01]  /*2ad0*/  ISETP.GT.AND P4, PT, R6, 0x58, PT ;  /* 0x000000580600780c */ /* 0x000fe20003f84270 */
[----:B------:R-:W-:Y:S01]  /*2ae0*/  MUFU.EX2 R20, R43 ;  /* 0x0000002b00147308 */ /* 0x000fe20000000800 */
[----:B------:R-:W-:Y:S02]  /*2af0*/  FSEL R65, R65, -INF , P3 ;  /* 0xff80000041417808 */ /* 0x000fe40001800000 */
[----:B------:R-:W-:Y:S02]  /*2b00*/  FMNMX.FTZ R30, R64, R7, !PT ;  /* 0x00000007401e7209 */ /* 0x000fe40007810000 */
[----:B------:R-:W-:Y:S02]  /*2b10*/  ISETP.GT.AND P3, PT, R6, 0x59, PT ;  /* 0x000000590600780c */ /* 0x000fe40003f64270 */
[----:B------:R-:W-:Y:S01]  /*2b20*/  FSEL R68, R68, -INF , P4 ;  /* 0xff80000044447808 */ /* 0x000fe20002000000 */
[----:B------:R-:W-:Y:S01]  /*2b30*/  MUFU.EX2 R143, R143 ;  /* 0x0000008f008f7308 */ /* 0x000fe20000000800 */
[----:B------:R-:W-:-:S02]  /*2b40*/  FMNMX.FTZ R7, R65, R30, !PT ;  /* 0x0000001e41077209 */ /* 0x000fc40007810000 */
[----:B------:R-:W-:Y:S02]  /*2b50*/  ISETP.GT.AND P4, PT, R6, 0x60, PT ;  /* 0x000000600600780c */ /* 0x000fe40003f84270 */
[----:B------:R-:W-:Y:S02]  /*2b60*/  FSEL R69, R69, -INF , P3 ;  /* 0xff80000045457808 */ /* 0x000fe40001800000 */
[----:B------:R-:W-:Y:S01]  /*2b70*/  FMNMX.FTZ R34, R68, R7, !PT ;  /* 0x0000000744227209 */ /* 0x000fe20007810000 */
[----:B------:R-:W-:Y:S01]  /*2b80*/  MUFU.EX2 R26, R47 ;  /* 0x0000002f001a7308 */ /* 0x000fe20000000800 */
[----:B------:R-:W-:Y:S02]  /*2b90*/  ISETP.GT.AND P3, PT, R6, 0x61, PT ;  /* 0x000000610600780c */ /* 0x000fe40003f64270 */
[----:B------:R-:W-:Y:S02]  /*2ba0*/  FSEL R72, R72, -INF , P4 ;  /* 0xff80000048487808 */ /* 0x000fe40002000000 */
[----:B------:R-:W-:-:S02]  /*2bb0*/  FMNMX.FTZ R5, R69, R34, !PT ;  /* 0x0000002245057209 */ /* 0x000fc40007810000 */
        /* <DEDUP_REMOVED lines=43> */
[----:B------:R-:W-:Y:S01]  /*2e70*/  MUFU.EX2 R127, R127 ;  /* 0x0000007f007f7308 */ /* 0x000fe20000000800 */
[----:B------:R-:W-:Y:S01]  /*2e80*/  FFMA.FTZ R148, R24, UR22, -R21 ;  /* 0x0000001618947c23 */ /* 0x000fe20008010815 */
[----:B------:R-:W-:Y:S01]  /*2e90*/  FADD.FTZ R24, R4, R149 ;  /* 0x0000009504187221 */ /* 0x000fe20000010000 */
[--C-:B------:R-:W-:Y:S01]  /*2ea0*/  FFMA.FTZ R3, R25, UR22, -R21.reuse ;  /* 0x0000001619037c23 */ /* 0x100fe20008010815 */
[--C-:B------:R-:W-:Y:S01]  /*2eb0*/  FFMA.FTZ R150, R28, UR22, -R21.reuse ;  /* 0x000000161c967c23 */ /* 0x100fe20008010815 */
[--C-:B------:R-:W-:Y:S01]  /*2ec0*/  FFMA.FTZ R5, R29, UR22, -R21.reuse ;  /* 0x000000161d057c23 */ /* 0x100fe20008010815 */
[----:B--2---:R-:W-:Y:S01]  /*2ed0*/  FADD.FTZ R27, R151, R24 ;  /* 0x00000018971b7221 */ /* 0x004fe20000010000 */
[--C-:B------:R-:W-:Y:S01]  /*2ee0*/  FFMA.FTZ R144, R32, UR22, -R21.reuse ;  /* 0x0000001620907c23 */ /* 0x100fe20008010815 */
[----:B------:R-:W-:Y:S01]  /*2ef0*/  MUFU.EX2 R148, R148 ;  /* 0x0000009400947308 */ /* 0x000fe20000000800 */
[----:B------:R-:W-:Y:S01]  /*2f00*/  FFMA.FTZ R7, R33, UR22, -R21 ;  /* 0x0000001621077c23 */ /* 0x000fe20008010815 */
[----:B---3--:R-:W-:Y:S01]  /*2f10*/  FADD.FTZ R24, R8, R27 ;  /* 0x0000001b08187221 */ /* 0x008fe20000010000 */
[--C-:B------:R-:W-:Y:S01]  /*2f20*/  FFMA.FTZ R146, R36, UR22, -R21.reuse ;  /* 0x0000001624927c23 */ /* 0x100fe20008010815 */
[--C-:B------:R-:W-:Y:S01]  /*2f30*/  FFMA.FTZ R9, R37, UR22, -R21.reuse ;  /* 0x0000001625097c23 */ /* 0x100fe20008010815 */
[--C-:B------:R-:W-:Y:S01]  /*2f40*/  FFMA.FTZ R140, R40, UR22, -R21.reuse ;  /* 0x00000016288c7c23 */ /* 0x100fe20008010815 */
[----:B----4-:R-:W-:Y:S01]  /*2f50*/  FADD.FTZ R29, R145, R24 ;  /* 0x00000018911d7221 */ /* 0x010fe20000010000 */
[--C-:B------:R-:W-:Y:S01]  /*2f60*/  FFMA.FTZ R11, R41, UR22, -R21.reuse ;  /* 0x00000016290b7c23 */ /* 0x100fe20008010815 */
[----:B------:R-:W1:Y:S01]  /*2f70*/  MUFU.EX2 R3, R3 ;  /* 0x0000000300037308 */ /* 0x000e620000000800 */
[----:B------:R-:W-:Y:S01]  /*2f80*/  FFMA.FTZ R142, R44, UR22, -R21 ;  /* 0x000000162c8e7c23 */ /* 0x000fe20008010815 */
[----:B-----5:R-:W-:Y:S01]  /*2f90*/  FADD.FTZ R24, R10, R29 ;  /* 0x0000001d0a187221 */ /* 0x020fe20000010000 */
[--C-:B------:R-:W-:Y:S01]  /*2fa0*/  FFMA.FTZ R13, R45, UR22, -R21.reuse ;  /* 0x000000162d0d7c23 */ /* 0x100fe20008010815 */
[--C-:B------:R-:W-:Y:S01]  /*2fb0*/  FFMA.FTZ R136, R48, UR22, -R21.reuse ;  /* 0x0000001630887c23 */ /* 0x100fe20008010815 */
[--C-:B------:R-:W-:Y:S01]  /*2fc0*/  FFMA.FTZ R15, R49, UR22, -R21.reuse ;  /* 0x00000016310f7c23 */ /* 0x100fe20008010815 */
[----:B0-----:R-:W-:Y:S01]  /*2fd0*/  FADD.FTZ R29, R147, R24 ;  /* 0x00000018931d7221 */ /* 0x001fe20000010000 */
[--C-:B------:R-:W-:Y:S01]  /*2fe0*/  FFMA.FTZ R138, R52, UR22, -R21.reuse ;  /* 0x00000016348a7c23 */ /* 0x100fe20008010815 */
[----:B------:R-:W0:Y:S01]  /*2ff0*/  MUFU.EX2 R150, R150 ;  /* 0x0000009600967308 */ /* 0x000e220000000800 */
[----:B------:R-:W-:Y:S01]  /*3000*/  FFMA.FTZ R25, R53, UR22, -R21 ;  /* 0x0000001635197c23 */ /* 0x000fe20008010815 */
[----:B------:R-:W-:Y:S01]  /*3010*/  FADD.FTZ R24, R14, R29 ;  /* 0x0000001d0e187221 */ /* 0x000fe20000010000 */
[--C-:B------:R-:W-:Y:S01]  /*3020*/  FFMA.FTZ R132, R56, UR22, -R21.reuse ;  /* 0x0000001638847c23 */ /* 0x100fe20008010815 */
[--C-:B------:R-:W-:Y:S01]  /*3030*/  FFMA.FTZ R27, R57, UR22, -R21.reuse ;  /* 0x00000016391b7c23 */ /* 0x100fe20008010815 */
[--C-:B------:R-:W-:Y:S01]  /*3040*/  FFMA.FTZ R134, R60, UR22, -R21.reuse ;  /* 0x000000163c867c23 */ /* 0x100fe20008010815 */
[----:B------:R-:W-:Y:S01]  /*3050*/  FADD.FTZ R33, R141, R24 ;  /* 0x000000188d217221 */ /* 0x000fe20000010000 */
[----:B------:R-:W-:Y:S01]  /*3060*/  FFMA.FTZ R29, R61, UR22, -R21 ;  /* 0x000000163d1d7c23 */ /* 0x000fe20008010815 */
[----:B------:R-:W2:Y:S01]  /*3070*/  MUFU.EX2 R5, R5 ;  /* 0x0000000500057308 */ /* 0x000ea20000000800 */
[----:B-1----:R-:W-:Y:S01]  /*3080*/  FADD.FTZ R31, R148, R3 ;  /* 0x00000003941f7221 */ /* 0x002fe20000010000 */
[----:B------:R-:W-:Y:S01]  /*3090*/  FADD.FTZ R28, R20, R33 ;  /* 0x00000021141c7221 */ /* 0x000fe20000010000 */
[--C-:B------:R-:W-:Y:S01]  /*30a0*/  FFMA.FTZ R128, R64, UR22, -R21.reuse ;  /* 0x0000001640807c23 */ /* 0x100fe20008010815 */
[--C-:B------:R-:W-:Y:S01]  /*30b0*/  FFMA.FTZ R130, R68, UR22, -R21.reuse ;  /* 0x0000001644827c23 */ /* 0x100fe20008010815 */
[----:B------:R-:W-:Y:S01]  /*30c0*/  F2FP.BF16.F32.PACK_AB R149, R149, R4 ;  /* 0x000000049595723e */ /* 0x000fe200000010ff */
[----:B------:R-:W-:Y:S01]  /*30d0*/  FADD.FTZ R33, R143, R28 ;  /* 0x0000001c8f217221 */ /* 0x000fe20000010000 */
[----:B------:R-:W-:Y:S01]  /*30e0*/  FFMA.FTZ R69, R69, UR22, -R21 ;  /* 0x0000001645457c23 */ /* 0x000fe20008010815 */
[----:B------:R-:W1:Y:S01]  /*30f0*/  MUFU.EX2 R144, R144 ;  /* 0x0000009000907308 */ /* 0x000e620000000800 */
[----:B0-----:R-:W-:Y:S01]  /*3100*/  FADD.FTZ R24, R150, R31 ;  /* 0x0000001f96187221 */ /* 0x001fe20000010000 */
[----:B------:R-:W-:Y:S01]  /*3110*/  FADD.FTZ R28, R26, R33 ;  /* 0x000000211a1c7221 */ /* 0x000fe20000010000 */
[--C-:B------:R-:W-:Y:S01]  /*3120*/  FFMA.FTZ R72, R72, UR22, -R21.reuse ;  /* 0x0000001648487c23 */ /* 0x100fe20008010815 */
[--C-:B------:R-:W-:Y:S01]  /*3130*/  FFMA.FTZ R73, R73, UR22, -R21.reuse ;  /* 0x0000001649497c23 */ /* 0x100fe20008010815 */
[--C-:B------:R-:W-:Y:S01]  /*3140*/  FFMA.FTZ R76, R76, UR22, -R21.reuse ;  /* 0x000000164c4c7c23 */ /* 0x100fe20008010815 */
[----:B------:R-:W-:Y:S01]  /*3150*/  FADD.FTZ R35, R137, R28 ;  /* 0x0000001c89237221 */ /* 0x000fe20000010000 */
[----:B------:R-:W-:Y:S01]  /*3160*/  FFMA.FTZ R77, R77, UR22, -R21 ;  /* 0x000000164d4d7c23 */ /* 0x000fe20008010815 */
[----:B------:R-:W0:Y:S01]  /*3170*/  MUFU.EX2 R7, R7 ;  /* 0x0000000700077308 */ /* 0x000e220000000800 */
[----:B--2---:R-:W-:Y:S01]  /*3180*/  FADD.FTZ R31, R5, R24 ;  /* 0x00000018051f7221 */ /* 0x004fe20000010000 */
[----:B------:R-:W-:Y:S01]  /*3190*/  FADD.FTZ R28, R30, R35 ;  /* 0x000000231e1c7221 */ /* 0x000fe20000010000 */
[--C-:B------:R-:W-:Y:S01]  /*31a0*/  FFMA.FTZ R80, R80, UR22, -R21.reuse ;  /* 0x0000001650507c23 */ /* 0x100fe20008010815 */
[--C-:B------:R-:W-:Y:S01]  /*31b0*/  FFMA.FTZ R81, R81, UR22, -R21.reuse ;  /* 0x0000001651517c23 */ /* 0x100fe20008010815 */
[----:B------:R-:W-:Y:S01]  /*31c0*/  FFMA.FTZ R84, R84, UR22, -R21 ;  /* 0x0000001654547c23 */ /* 0x000fe20008010815 */
[----:B------:R-:W-:Y:S01]  /*31d0*/  FADD.FTZ R35, R139, R28 ;  /* 0x0000001c8b237221 */ /* 0x000fe20000010000 */
[----:B------:R-:W-:Y:S01]  /*31e0*/  F2FP.BF16.F32.PACK_AB R148, R3, R148 ;  /* 0x000000940394723e */ /* 0x000fe200000010ff */
[----:B------:R-:W2:Y:S01]  /*31f0*/  MUFU.EX2 R146, R146 ;  /* 0x0000009200927308 */ /* 0x000ea20000000800 */
[----:B-1----:R-:W-:Y:S01]  /*3200*/  FADD.FTZ R24, R144, R31 ;  /* 0x0000001f90187221 */ /* 0x002fe20000010000 */
[--C-:B------:R-:W-:Y:S01]  /*3210*/  FFMA.FTZ R31, R65, UR22, -R21.reuse ;  /* 0x00000016411f7c23 */ /* 0x100fe20008010815 */
[----:B------:R-:W-:Y:S01]  /*3220*/  FFMA.FTZ R21, R85, UR22, -R21 ;  /* 0x0000001655157c23 */ /* 0x000fe20008010815 */
        /* <DEDUP_REMOVED lines=10> */
[C---:B------:R-:W-:Y:S02]  /*32d0*/  F2FP.BF16.F32.PACK_AB R139, R34.reuse, R139 ;  /* 0x0000008b228b723e */ /* 0x040fe400000010ff */
[----:B------:R-:W-:Y:S02]  /*32e0*/  F2FP.BF16.F32.PACK_AB R150, R5, R150 ;  /* 0x000000960596723e */ /* 0x000fe400000010ff */
[----:B------:R-:W2:Y:S01]  /*32f0*/  MUFU.EX2 R11, R11 ;  /* 0x0000000b000b7308 */ /* 0x000ea20000000800 */
[----:B-1----:R-:W-:Y:S01]  /*3300*/  FADD.FTZ R33, R9, R24 ;  /* 0x0000001809217221 */ /* 0x002fe20000010000 */
[----:B------:R-:W-:Y:S01]  /*3310*/  FADD.FTZ R24, R34, R35 ;  /* 0x0000002322187221 */ /* 0x000fe20000010000 */
[----:B------:R-:W-:Y:S02]  /*3320*/  F2FP.BF16.F32.PACK_AB R144, R7, R144 ;  /* 0x000000900790723e */ /* 0x000fe400000010ff */
        /* <DEDUP_REMOVED lines=28> */
[----:B------:R-:W-:Y:S02]  /*34f0*/  FADD.FTZ R35, R127, R4 ;  /* 0x000000047f237221 */ /* 0x000fe40000010000 */
        /* <DEDUP_REMOVED lines=54> */
[----:B-1----:R-:W-:Y:S01]  /*3860*/  FADD.FTZ R4, R84, R3 ;  /* 0x0000000354047221 */ /* 0x002fe20000010000 */
[C---:B0-----:R-:W-:Y:S01]  /*3870*/  FADD.FTZ R2, R12.reuse, R35 ;  /* 0x000000230c027221 */ /* 0x041fe20000010000 */
[----:B------:R-:W-:Y:S02]  /*3880*/  F2FP.BF16.F32.PACK_AB R123, R12, R123 ;  /* 0x0000007b0c7b723e */ /* 0x000fe400000010ff */
[C---:B--2---:R-:W-:Y:S01]  /*3890*/  FADD.FTZ R3, R21.reuse, R4 ;  /* 0x0000000415037221 */ /* 0x044fe20000010000 */
[----:B------:R-:W-:Y:S01]  /*38a0*/  F2FP.BF16.F32.PACK_AB R122, R21, R84 ;  /* 0x00000054157a723e */ /* 0x000fe200000010ff */
[----:B------:R-:W-:Y:S06]  /*38b0*/  @!P3 BRA `(.L_x_2010) ;  /* 0x000000240088b947 */ /* 0x000fec0003800000 */
[----:B------:R-:W-:Y:S01]  /*38c0*/  IMAD.MOV.U32 R5, RZ, RZ, R0 ;  /* 0x000000ffff057224 */ /* 0x000fe200078e0000 */
[----:B------:R-:W-:Y:S01]  /*38d0*/  UMOV UR25, UR38 ;  /* 0x0000002600197c82 */ /* 0x000fe20008000000 */
[----:B------:R-:W-:Y:S01]  /*38e0*/  IMAD.MOV.U32 R4, RZ, RZ, R6 ;  /* 0x000000ffff047224 */ /* 0x000fe200078e0006 */
[----:B------:R-:W-:Y:S01]  /*38f0*/  UMOV UR23, UR39 ;  /* 0x0000002700177c82 */ /* 0x000fe20008000000 */
[----:B------:R-:W-:Y:S01]  /*3900*/  IMAD.MOV.U32 R119, RZ, RZ, RZ ;  /* 0x000000ffff777224 */ /* 0x000fe200078e00ff */
[----:B------:R-:W-:-:S06]  /*3910*/  ULDC UR22, c[0x0][0x988] ;  /* 0x0002620000167ab9 */ /* 0x000fcc0000000800 */
.L_x_2019:
        /* <DEDUP_REMOVED lines=9> */
.L_x_2012:
[----:B------:R-:W-:Y:S01]  /*39b0*/  ULEA UR6, UR39, UR45, 0x3 ;  /* 0x0000002d27067291 */ /* 0x000fe2000f8e183f */
[----:B------:R-:W-:-:S05]  /*39c0*/  IMAD.U32 R0, RZ, RZ, UR38 ;  /* 0x00000026ff007e24 */ /* 0x000fca000f8e00ff */
[----:B------:R-:W-:-:S04]  /*39d0*/  SHF.L.U32 R0, R0, 0x1f, RZ ;  /* 0x0000001f00007819 */ /* 0x000fc800000006ff */
[----:B------:R0:W1:Y:S01]  /*39e0*/  SYNCS.PHASECHK.TRANS64.TRYWAIT P3, [UR6+0x16830], R0 ;  /* 0x01683000ff0075a7 */ /* 0x0000620008060146 */
[----:B------:R-:W-:Y:S05]  /*39f0*/  @!P0 BRA `(.L_x_2013) ;  /* 0x0000000000048947 */ /* 0x000fea0003800000 */
[----:B------:R-:W-:Y:S01]  /*3a00*/  BPT.TRAP 0x1 ;  /* 0x000000040000795c */ /* 0x000fe20000300000 */
.L_x_2013:
[----:B-1----:R-:W-:Y:S05]  /*3a10*/  @P3 BRA `(.L_x_2011) ;  /* 0x0000000000083947 */ /* 0x002fea0003800000 */
[----:B------:R-:W1:Y:S02]  /*3a20*/  SYNCS.PHASECHK.TRANS64.TRYWAIT P3, [UR6+0x16830], R0 ;  /* 0x01683000ff0075a7 */ /* 0x000e640008060146 */
[----:B-1----:R-:W-:Y:S05]  /*3a30*/  @!P3 BRA `(.L_x_2014) ;  /* 0x000000b80090b947 */ /* 0x002fea0003800000 */
.L_x_2011:
        /* <DEDUP_REMOVED lines=25> */
.L_x_2016:
[----:B------:R-:W-:Y:S01]  /*3bd0*/  ULEA UR6, UR23, UR45, 0x3 ;  /* 0x0000002d17067291 */ /* 0x000fe2000f8e183f */
[----:B------:R-:W-:-:S05]  /*3be0*/  IMAD.U32 R0, RZ, RZ, UR25 ;  /* 0x00000019ff007e24 */ /* 0x000fca000f8e00ff */
[----:B------:R-:W-:-:S04]  /*3bf0*/  SHF.L.U32 R0, R0, 0x1f, RZ ;  /* 0x0000001f00007819 */ /* 0x000fc800000006ff */
[----:B------:R0:W1:Y:S01]  /*3c00*/  SYNCS.PHASECHK.TRANS64.TRYWAIT P3, [UR6+0x16850], R0 ;  /* 0x01685000ff0075a7 */ /* 0x0000620008060146 */
[----:B------:R-:W-:Y:S05]  /*3c10*/  @!P0 BRA `(.L_x_2017) ;  /* 0x0000000000048947 */ /* 0x000fea0003800000 */
[----:B------:R-:W-:Y:S01]  /*3c20*/  BPT.TRAP 0x1 ;  /* 0x000000040000795c */ /* 0x000fe20000300000 */
.L_x_2017:
[----:B-1----:R-:W-:Y:S05]  /*3c30*/  @P3 BRA `(.L_x_2015) ;  /* 0x0000000000083947 */ /* 0x002fea0003800000 */
[----:B------:R-:W1:Y:S02]  /*3c40*/  SYNCS.PHASECHK.TRANS64.TRYWAIT P3, [UR6+0x16850], R0 ;  /* 0x01685000ff0075a7 */ /* 0x000e640008060146 */
[----:B-1----:R-:W-:Y:S05]  /*3c50*/  @!P3 BRA `(.L_x_2018) ;  /* 0x000000b80020b947 */ /* 0x002fea0003800000 */
.L_x_2015:
[----:B------:R-:W-:Y:S01]  /*3c60*/  UIADD3 UR6, UR45, 0x400, URZ ;  /* 0x000004002d067890 */ /* 0x000fe2000fffe03f */
[----:B------:R-:W-:Y:S01]  /*3c70*/  WARPGROUP.ARRIVE ;  /* 0x00000000000079c5 */ /* 0x000fe20000000000 */
[----:B------:R-:W-:Y:S01]  /*3c80*/  UMOV UR7, 0x40000040 ;  /* 0x4000004000077882 */ /* 0x000fe20000000000 */
[----:B-1----:R-:W-:Y:S01]  /*3c90*/  VIADD R7, R17, UR43 ;  /* 0x0000002b11077c36 */ /* 0x002fe20008000000 */
[----:B------:R-:W-:Y:S02]  /*3ca0*/  USHF.R.U32.HI UR6, URZ, 0x4, UR6 ;  /* 0x000000043f067899 */ /* 0x000fe40008011606 */
        /* <DEDUP_REMOVED lines=17> */
[----:B------:R-:W1:Y:S02]  /*3dc0*/  SHFL.IDX PT, R7, R7, RZ, 0x1c1f ;  /* 0x001c1fff07077589 */ /* 0x000e6400000e0000 */
[----:B------:R-:W-:Y:S02]  /*3dd0*/  IMAD R6, R16, -0x2, R11 ;  /* 0xfffffffe10067824 */ /* 0x000fe400078e020b */
[----:B------:R-:W-:-:S05]  /*3de0*/  IMAD.U32 R11, RZ, RZ, UR50 ;  /* 0x00000032ff0b7e24 */ /* 0x000fca000f8e00ff */
[----:B------:R-:W-:-:S05]  /*3df0*/  IADD3 R6, -R11, UR47, R6 ;  /* 0x0000002f0b067c10 */ /* 0x000fca000fffe106 */
[----:B0-----:R-:W-:-:S05]  /*3e00*/  IMAD.IADD R0, R6, 0x1, R9 ;  /* 0x0000000106007824 */ /* 0x001fca00078e0209 */
[----:B------:R-:W-:Y:S01]  /*3e10*/  ISETP.GT.AND P3, PT, R0, RZ, PT ;  /* 0x000000ff0000720c */ /* 0x000fe20003f64270 */
[----:B-1----:R-:W-:Y:S01]  /*3e20*/  IMAD.IADD R6, R6, 0x1, R7 ;  /* 0x0000000106067824 */ /* 0x002fe200078e0207 */
        /* <DEDUP_REMOVED lines=62> */
[----:B------:R-:W-:Y:S01]  /*4210*/  FSEL R63, R63, -INF , P4 ;  /* 0xff8000003f3f7808 */ /* 0x000fe20002000000 */
[----:B------:R-:W-:-:S02]  /*4220*/  WARPGROUP.DEPBAR.LE gsb0, 0x0 ;  /* 0x00008000000079c5 */ /* 0x000fc40000010000 */
[----:B------:R-:W-:Y:S01]  /*4230*/  WARPGROUP.ARRIVE ;  /* 0x00000000000079c5 */ /* 0x000fe20000000000 */
[----:B------:R-:W-:Y:S02]  /*4240*/  FMNMX.FTZ R8, R62, R9, !PT ;  /* 0x000000093e087209 */ /* 0x000fe40007810000 */
[----:B------:R-:W-:Y:S02]  /*4250*/  ISETP.GT.AND P4, PT, R0, 0x51, PT ;  /* 0x000000510000780c */ /* 0x000fe40003f84270 */
[----:B------:R-:W-:Y:S01]  /*4260*/  FSEL R66, R66, -INF , P3 ;  /* 0xff80000042427808 */ /* 0x000fe20001800000 */
[----:B------:R-:W-:Y:S01]  /*4270*/  HGMMA.64x64x16.F32.BF16 R88, R140, gdesc[UR4].tnspB, R88, gsb0 ;  /* 0x40e000048c587df0 */ /* 0x000fe20008001858 */
[----:B------:R-:W-:Y:S01]  /*4280*/  UIADD3 UR6, UR10, 0x180, URZ ;  /* 0x000001800a067890 */ /* 0x000fe2000fffe03f */
[----:B------:R-:W-:Y:S01]  /*4290*/  FMNMX.FTZ R9, R63, R8, !PT ;  /* 0x000000083f097209 */ /* 0x000fe20007810000 */
[----:B------:R-:W-:Y:S01]  /*42a0*/  UMOV UR7, 0x40000040 ;  /* 0x4000004000077882 */ /* 0x000fe20000000000 */
        /* <DEDUP_REMOVED lines=30> */
[----:B------:R-:W-:-:S02]  /*4490*/  FSEL R87, R87, -INF , P4 ;  /* 0xff80000057577808 */ /* 0x000fc40002000000 */
[----:B------:R-:W-:Y:S02]  /*44a0*/  FMNMX.FTZ R0, R86, R9, !PT ;  /* 0x0000000956007209 */ /* 0x000fe40007810000 */
[C---:B------:R-:W-:Y:S02]  /*44b0*/  ISETP.GT.AND P4, PT, R6.reuse, RZ, PT ;  /* 0x000000ff0600720c */ /* 0x040fe40003f84270 */
[----:B------:R-:W-:Y:S02]  /*44c0*/  FMNMX.FTZ R8, R87, R0, !PT ;  /* 0x0000000057087209 */ /* 0x000fe40007810000 */
[----:B------:R-:W-:Y:S02]  /*44d0*/  ISETP.GT.AND P5, PT, R6, 0x1, PT ;  /* 0x000000010600780c */ /* 0x000fe40003fa4270 */
[----:B------:R-:W-:Y:S01]  /*44e0*/  FSEL R7, R24, -INF , P4 ;  /* 0xff80000018077808 */ /* 0x000fe20002000000 */
[----:B------:R-:W0:Y:S01]  /*44f0*/  SHFL.BFLY PT, R9, R8, 0x2, 0x1f ;  /* 0x0c401f0008097f89 */ /* 0x000e2200000e0000 */
        /* <DEDUP_REMOVED lines=14> */
[----:B------:R-:W-:Y:S02]  /*45e0*/  ISETP.GT.AND P4, PT, R6, 0x18, PT ;  /* 0x000000180600780c */ /* 0x000fe40003f84270 */
[----:B0-----:R-:W-:Y:S02]  /*45f0*/  FMNMX.FTZ R9, R8, R9, !PT ;  /* 0x0000000908097209 */ /* 0x001fe40007810000 */
[----:B------:R-:W-:-:S02]  /*4600*/  FSEL R33, R33, -INF , P5 ;  /* 0xff80000021217808 */ /* 0x000fc40002800000 */
[----:B------:R-:W-:Y:S01]  /*4610*/  ISETP.GT.AND P5, PT, R6, 0x19, PT ;  /* 0x000000190600780c */ /* 0x000fe20003fa4270 */
[----:B------:R-:W0:Y:S01]  /*4620*/  SHFL.BFLY PT, R0, R9, 0x1, 0x1f ;  /* 0x0c201f0009007f89 */ /* 0x000e2200000e0000 */
[----:B------:R-:W-:Y:S02]  /*4630*/  FSEL R36, R36, -INF , P4 ;  /* 0xff80000024247808 */ /* 0x000fe40002000000 */
[C---:B------:R-:W-:Y:S02]  /*4640*/  ISETP.GT.AND P4, PT, R6.reuse, 0x20, PT ;  /* 0x000000200600780c */ /* 0x040fe40003f84270 */
[----:B------:R-:W-:Y:S02]  /*4650*/  FSEL R37, R37, -INF , P5 ;  /* 0xff80000025257808 */ /* 0x000fe40002800000 */
[----:B------:R-:W-:Y:S02]  /*4660*/  ISETP.GT.AND P5, PT, R6, 0x21, PT ;  /* 0x000000210600780c */ /* 0x000fe40003fa4270 */
[----:B------:R-:W-:-:S02]  /*4670*/  FSEL R40, R40, -INF , P4 ;  /* 0xff80000028287808 */ /* 0x000fc40002000000 */
[C---:B------:R-:W-:Y:S02]  /*4680*/  ISETP.GT.AND P4, PT, R6.reuse, 0x28, PT ;  /* 0x000000280600780c */ /* 0x040fe40003f84270 */
[----:B------:R-:W-:Y:S02]  /*4690*/  FSEL R41, R41, -INF , P5 ;  /* 0xff80000029297808 */ /* 0x000fe40002800000 */
[----:B------:R-:W-:Y:S02]  /*46a0*/  ISETP.GT.AND P5, PT, R6, 0x29, PT ;  /* 0x000000290600780c */ /* 0x000fe40003fa4270 */
[----:B------:R-:W-:Y:S02]  /*46b0*/  FSEL R44, R44, -INF , P4 ;  /* 0xff8000002c2c7808 */ /* 0x000fe40002000000 */
[----:B------:R-:W-:Y:S02]  /*46c0*/  ISETP.GT.AND P4, PT, R6, 0x30, PT ;  /* 0x000000300600780c */ /* 0x000fe40003f84270 */
[----:B------:R-:W-:-:S02]  /*46d0*/  FSEL R45, R45, -INF , P5 ;  /* 0xff8000002d2d7808 */ /* 0x000fc40002800000 */
[----:B------:R-:W-:Y:S02]  /*46e0*/  ISETP.GT.AND P5, PT, R6, 0x31, PT ;  /* 0x000000310600780c */ /* 0x000fe40003fa4270 */
[----:B0-----:R-:W-:Y:S02]  /*46f0*/  FMNMX.FTZ R0, R9, R0, !PT ;  /* 0x0000000009007209 */ /* 0x001fe40007810000 */
[----:B------:R-:W-:Y:S02]  /*4700*/  FMNMX.FTZ R9, R25, R12, !PT ;  /* 0x0000000c19097209 */ /* 0x000fe40007810000 */
[----:B------:R-:W-:Y:S01]  /*4710*/  FSEL R48, R48, -INF , P4 ;  /* 0xff80000030307808 */ /* 0x000fe20002000000 */
[----:B------:R-:W-:Y:S01]  /*4720*/  FMUL.FTZ R10, R0, UR22 ;  /* 0x00000016000a7c20 */ /* 0x000fe20008410000 */
        /* <DEDUP_REMOVED lines=12> */
[----:B------:R-:W-:Y:S02]  /*47f0*/  FMNMX.FTZ R20, R40, R9, !PT ;  /* 0x0000000928147209 */ /* 0x000fe40007810000 */
[----:B------:R-:W-:Y:S01]  /*4800*/  FSEL R53, R53, -INF , P5 ;  /* 0xff80000035357808 */ /* 0x000fe20002800000 */
[----:B------:R-:W-:-:S02]  /*4810*/  WARPGROUP.DEPBAR.LE gsb0, 0x0 ;  /* 0x00008000000079c5 */ /* 0x000fc40000010000 */
[----:B------:R-:W-:Y:S01]  /*4820*/  WARPGROUP.ARRIVE ;  /* 0x00000000000079c5 */ /* 0x000fe20000000000 */
[----:B------:R-:W-:Y:S02]  /*4830*/  FMNMX.FTZ R9, R41, R20, !PT ;  /* 0x0000001429097209 */ /* 0x000fe40007810000 */
[----:B------:R-:W-:Y:S02]  /*4840*/  FSEL R8, R10, RZ, P3 ;  /* 0x000000ff0a087208 */ /* 0x000fe40001800000 */
[----:B------:R-:W-:Y:S01]  /*4850*/  FMNMX.FTZ R20, R44, R9, !PT ;  /* 0x000000092c147209 */ /* 0x000fe20007810000 */
[----:B------:R-:W-:Y:S01]  /*4860*/  HGMMA.64x64x16.F32.BF16 R88, R132, gdesc[UR4].tnspB, R88, gsb0 ;  /* 0x40e0000484587df0 */ /* 0x000fe20008001858 */
[----:B------:R-:W-:Y:S01]  /*4870*/  UIADD3 UR6, UR10, 0x280, URZ ;  /* 0x000002800a067890 */ /* 0x000fe2000fffe03f */
[----:B------:R-:W-:Y:S01]  /*4880*/  ISETP.GT.AND P5, PT, R6, 0x41, PT ;  /* 0x000000410600780c */ /* 0x000fe20003fa4270 */
[----:B------:R-:W-:Y:S01]  /*4890*/  UMOV UR7, 0x40000040 ;  /* 0x4000004000077882 */ /* 0x000fe20000000000 */
        /* <DEDUP_REMOVED lines=11> */
[----:B------:R-:W-:Y:S01]  /*4950*/  MUFU.EX2 R149, R149 ;  /* 0x0000009500957308 */ /* 0x000fe20000000800 */
        /* <DEDUP_REMOVED lines=23> */
[----:B------:R0:W-:Y:S01]  /*4ad0*/  MUFU.EX2 R12, R31 ;  /* 0x0000001f000c7308 */ /* 0x0001e20000000800 */
[----:B------:R-:W-:Y:S01]  /*4ae0*/  ISETP.GT.AND P4, PT, R6, 0x58, PT ;  /* 0x000000580600780c */ /* 0x000fe20003f84270 */
[--C-:B------:R-:W-:Y:S01]  /*4af0*/  FFMA.FTZ R139, R54, UR22, -R8.reuse ;  /* 0x00000016368b7c23 */ /* 0x100fe20008010808 */
[----:B------:R-:W-:Y:S01]  /*4b00*/  FSEL R65, R65, -INF , P5 ;  /* 0xff80000041417808 */ /* 0x000fe20002800000 */
[--C-:B------:R-:W-:Y:S01]  /*4b10*/  FFMA.FTZ R55, R55, UR22, -R8.reuse ;  /* 0x0000001637377c23 */ /* 0x100fe20008010808 */
        /* <DEDUP_REMOVED lines=17> */
[----:B------:R-:W-:Y:S01]  /*4c30*/  FFMA.FTZ R27, R86, UR22, -R8 ;  /* 0x00000016561b7c23 */ /* 0x000fe20008010808 */
[----:B------:R-:W-:Y:S01]  /*4c40*/  FMNMX.FTZ R9, R69, R30, !PT ;  /* 0x0000001e45097209 */ /* 0x000fe20007810000 */
[----:B------:R-:W-:Y:S01]  /*4c50*/  MUFU.EX2 R14, R35 ;  /* 0x00000023000e7308 */ /* 0x000fe20000000800 */
[----:B------:R-:W-:-:S02]  /*4c60*/  ISETP.GT.AND P4, PT, R6, 0x68, PT ;  /* 0x000000680600780c */ /* 0x000fc40003f84270 */
[----:B------:R-:W-:Y:S02]  /*4c70*/  FSEL R73, R73, -INF , P5 ;  /* 0xff80000049497808 */ /* 0x000fe40002800000 */
[----:B------:R-:W-:Y:S02]  /*4c80*/  FMNMX.FTZ R34, R72, R9, !PT ;  /* 0x0000000948227209 */ /* 0x000fe40007810000 */
[----:B------:R-:W-:Y:S01]  /*4c90*/  ISETP.GT.AND P5, PT, R6, 0x69, PT ;  /* 0x000000690600780c */ /* 0x000fe20003fa4270 */
[----:B------:R-:W-:Y:S01]  /*4ca0*/  MUFU.EX2 R147, R147 ;  /* 0x0000009300937308 */ /* 0x000fe20000000800 */
[----:B------:R-:W-:Y:S02]  /*4cb0*/  FSEL R76, R76, -INF , P4 ;  /* 0xff8000004c4c7808 */ /* 0x000fe40002000000 */
[----:B------:R-:W-:Y:S02]  /*4cc0*/  FMNMX.FTZ R9, R73, R34, !PT ;  /* 0x0000002249097209 */ /* 0x000fe40007810000 */
[----:B------:R-:W-:Y:S01]  /*4cd0*/  ISETP.GT.AND P4, PT, R6, 0x70, PT ;  /* 0x000000700600780c */ /* 0x000fe20003f84270 */
[----:B------:R-:W-:-:S02]  /*4ce0*/  WARPGROUP.DEPBAR.LE gsb0, 0x0 ;  /* 0x00008000000079c5 */ /* 0x000fc40000010000 */
        /* <DEDUP_REMOVED lines=287> */
.L_x_2010:
[----:B------:R-:W-:-:S13]  /*5ee0*/  ISETP.LE.AND P2, PT, RZ, UR24, PT ;  /* 0x00000018ff007c0c */ /* 0x000fda000bf43270 */
[----:B------:R-:W-:Y:S05]  /*5ef0*/  @!P2 BRA `(.L_x_2020) ;  /* 0x0000001c0030a947 */ /* 0x000fea0003800000 */
[----:B------:R-:W-:Y:S01]  /*5f00*/  IMAD.MOV.U32 R5, RZ, RZ, R0 ;  /* 0x000000ffff057224 */ /* 0x000fe200078e0000 */
[----:B------:R-:W-:Y:S01]  /*5f10*/  UMOV UR23, UR38 ;  /* 0x0000002600177c82 */ /* 0x000fe20008000000 */
[----:B------:R-:W-:Y:S01]  /*5f20*/  IMAD.MOV.U32 R7, RZ, RZ, R6 ;  /* 0x000000ffff077224 */ /* 0x000fe200078e0006 */
[----:B------:R-:W-:Y:S01]  /*5f30*/  UMOV UR21, UR39 ;  /* 0x0000002700157c82 */ /* 0x000fe20008000000 */
[----:B------:R-:W-:-:S05]  /*5f40*/  ULDC UR22, c[0x0][0x988] ;  /* 0x0002620000167ab9 */ /* 0x000fca0000000800 */
.L_x_2029:
        /* <DEDUP_REMOVED lines=9> */
.L_x_2022:
[----:B------:R-:W-:Y:S01]  /*5fe0*/  ULEA UR6, UR39, UR45, 0x3 ;  /* 0x0000002d27067291 */ /* 0x000fe2000f8e183f */
[----:B------:R-:W-:-:S05]  /*5ff0*/  IMAD.U32 R0, RZ, RZ, UR38 ;  /* 0x00000026ff007e24 */ /* 0x000fca000f8e00ff */
[----:B------:R-:W-:-:S04]  /*6000*/  SHF.L.U32 R0, R0, 0x1f, RZ ;  /* 0x0000001f00007819 */ /* 0x000fc800000006ff */
[----:B------:R0:W1:Y:S01]  /*6010*/  SYNCS.PHASECHK.TRANS64.TRYWAIT P2, [UR6+0x16830], R0 ;  /* 0x01683000ff0075a7 */ /* 0x0000620008040146 */
[----:B------:R-:W-:Y:S05]  /*6020*/  @!P0 BRA `(.L_x_2023) ;  /* 0x0000000000048947 */ /* 0x000fea0003800000 */
[----:B------:R-:W-:Y:S01]  /*6030*/  BPT.TRAP 0x1 ;  /* 0x000000040000795c */ /* 0x000fe20000300000 */
.L_x_2023:
[----:B-1----:R-:W-:Y:S05]  /*6040*/  @P2 BRA `(.L_x_2021) ;  /* 0x0000000000082947 */ /* 0x002fea0003800000 */
[----:B------:R-:W1:Y:S02]  /*6050*/  SYNCS.PHASECHK.TRANS64.TRYWAIT P2, [UR6+0x16830], R0 ;  /* 0x01683000ff0075a7 */ /* 0x000e640008040146 */
[----:B-1----:R-:W-:Y:S05]  /*6060*/  @!P2 BRA `(.L_x_2024) ;  /* 0x000000940034a947 */ /* 0x002fea0003800000 */
.L_x_2021:
        /* <DEDUP_REMOVED lines=25> */
.L_x_2026:
[----:B------:R-:W-:Y:S01]  /*6200*/  ULEA UR6, UR21, UR45, 0x3 ;  /* 0x0000002d15067291 */ /* 0x000fe2000f8e183f */
[----:B------:R-:W-:-:S05]  /*6210*/  IMAD.U32 R0, RZ, RZ, UR23 ;  /* 0x00000017ff007e24 */ /* 0x000fca000f8e00ff */
[----:B------:R-:W-:-:S04]  /*6220*/  SHF.L.U32 R0, R0, 0x1f, RZ ;  /* 0x0000001f00007819 */ /* 0x000fc800000006ff */
[----:B------:R0:W1:Y:S01]  /*6230*/  SYNCS.PHASECHK.TRANS64.TRYWAIT P2, [UR6+0x16850], R0 ;  /* 0x01685000ff0075a7 */ /* 0x0000620008040146 */
[----:B------:R-:W-:Y:S05]  /*6240*/  @!P0 BRA `(.L_x_2027) ;  /* 0x0000000000048947 */ /* 0x000fea0003800000 */
[----:B------:R-:W-:Y:S01]  /*6250*/  BPT.TRAP 0x1 ;  /* 0x000000040000795c */ /* 0x000fe20000300000 */
.L_x_2027:
[----:B-1----:R-:W-:Y:S05]  /*6260*/  @P2 BRA `(.L_x_2025) ;  /* 0x0000000000082947 */ /* 0x002fea0003800000 */
[----:B------:R-:W1:Y:S02]  /*6270*/  SYNCS.PHASECHK.TRANS64.TRYWAIT P2, [UR6+0x16850], R0 ;  /* 0x01685000ff0075a7 */ /* 0x000e640008040146 */
[----:B-1----:R-:W-:Y:S05]  /*6280*/  @!P2 BRA `(.L_x_2028) ;  /* 0x0000009000c4a947 */ /* 0x002fea0003800000 */
.L_x_2025:
        /* <DEDUP_REMOVED lines=403> */
.L_x_2020:
[----:B------:R-:W-:Y:S06]  /*7bc0*/  BAR.ARV 0x8, 0x200 ;  /* 0x0208000000007b1d */ /* 0x000fec0000002000 */
[----:B------:R-:W-:Y:S05]  /*7bd0*/  @!P0 BRA `(.L_x_2030) ;  /* 0x0000000000048947 */ /* 0x000fea0003800000 */
[----:B------:R-:W-:Y:S01]  /*7be0*/  BPT.TRAP 0x1 ;  /* 0x000000040000795c */ /* 0x000fe20000300000 */
.L_x_2030:
[----:B------:R-:W-:Y:S01]  /*7bf0*/  ULEA UR5, UR39, UR45, 0x3 ;  /* 0x0000002d27057291 */ /* 0x000fe2000f8e183f */
[----:B------:R-:W-:-:S05]  /*7c00*/  IMAD.U32 R4, RZ, RZ, UR38 ;  /* 0x00000026ff047e24 */ /* 0x000fca000f8e00ff */
[----:B------:R-:W-:-:S04]  /*7c10*/  SHF.L.U32 R4, R4, 0x1f, RZ ;  /* 0x0000001f04047819 */ /* 0x000fc800000006ff */
[----:B------:R0:W1:Y:S01]  /*7c20*/  SYNCS.PHASECHK.TRANS64.TRYWAIT P2, [UR5+0x16850], R4 ;  /* 0x01685004ff0075a7 */ /* 0x0000620008040145 */
[----:B------:R-:W-:Y:S05]  /*7c30*/  @!P0 BRA `(.L_x_2031) ;  /* 0x0000000000048947 */ /* 0x000fea0003800000 */
[----:B------:R-:W-:Y:S01]  /*7c40*/  BPT.TRAP 0x1 ;  /* 0x000000040000795c */ /* 0x000fe20000300000 */
.L_x_2031:
[----:B-1----:R-:W-:Y:S05]  /*7c50*/  @P2 BRA `(.L_x_2032) ;  /* 0x0000000000082947 */ /* 0x002fea0003800000 */
[----:B------:R-:W1:Y:S02]  /*7c60*/  SYNCS.PHASECHK.TRANS64.TRYWAIT P0, [UR5+0x16850], R4 ;  /* 0x01685004ff0075a7 */ /* 0x000e640008000145 */
[----:B-1----:R-:W-:Y:S05]  /*7c70*/  @!P0 BRA `(.L_x_2033) ;  /* 0x0000007800608947 */ /* 0x002fea0003800000 */
.L_x_2032:
        /* <DEDUP_REMOVED lines=114> */
.L_x_2003:
[----:B------:R-:W0:Y:S01]  /*83a0*/  S2R R3, SR_CgaCtaId ;  /* 0x0000000000037919 */ /* 0x000e220000008800 */
[----:B------:R-:W-:Y:S01]  /*83b0*/  MOV R0, 0x400 ;  /* 0x0000040000007802 */ /* 0x000fe20000000f00 */
[----:B------:R-:W-:Y:S01]  /*83c0*/  BSSY B0, `(.L_x_2034) ;  /* 0x0000189000007945 */ /* 0x000fe20003800000 */
[----:B------:R-:W-:Y:S02]  /*83d0*/  BAR.SYNC.DEFER_BLOCKING 0x5, 0x200 ;  /* 0x0148000000007b1d */ /* 0x000fe40000010000 */
[----:B0-----:R-:W-:-:S05]  /*83e0*/  LEA R0, R3, R0, 0x18 ;  /* 0x0000000003007211 */ /* 0x001fca00078ec0ff */
[----:B------:R-:W0:Y:S02]  /*83f0*/  LDS.128 R28, [R0+0x168d0] ;  /* 0x0168d000001c7984 */ /* 0x000e240000000c00 */
[----:B0-----:R-:W-:Y:S02]  /*8400*/  R2UR UR5, R29 ;  /* 0x000000001d0572ca */ /* 0x001fe400000e0000 */
        /* <DEDUP_REMOVED lines=9> */
[----:B------:R-:W-:Y:S01]  /*84a0*/  USHF.L.U32 UR16, UR40, 0x2, URZ ;  /* 0x0000000228107899 */ /* 0x000fe2000800063f */
[----:B------:R-:W-:Y:S01]  /*84b0*/  F2FP.BF16.F32.PACK_AB R14, R14, R25 ;  /* 0x000000190e0e723e */ /* 0x000fe200000010ff */
[----:B------:R-:W-:Y:S01]  /*84c0*/  UISETP.NE.AND.EX UP0, UPT, UR9, URZ, UPT, UP0 ;  /* 0x0000003f0900728c */ /* 0x000fe2000bf05300 */
[----:B------:R-:W-:Y:S01]  /*84d0*/  F2FP.BF16.F32.PACK_AB R15, R15, R110 ;  /* 0x0000006e0f0f723e */ /* 0x000fe200000010ff */
[----:B------:R-:W-:Y:S01]  /*84e0*/  USHF.L.U64.HI UR18, UR40, 0x2, UR41 ;  /* 0x0000000228127899 */ /* 0x000fe20008010229 */
[----:B------:R-:W-:Y:S01]  /*84f0*/  F2FP.BF16.F32.PACK_AB R113, R115, R114 ;  /* 0x000000727371723e */ /* 0x000fe200000010ff */
[----:B------:R-:W-:Y:S01]  /*8500*/  UIADD3 UR4, UP1, UR16, UR8, URZ ;  /* 0x0000000810047290 */ /* 0x000fe2000ff3e03f */
[----:B------:R-:W-:Y:S01]  /*8510*/  F2FP.BF16.F32.PACK_AB R114, R117, R116 ;  /* 0x000000747572723e */ /* 0x000fe200000010ff */
[----:B------:R-:W1:Y:S01]  /*8520*/  LDC R33, c[0x0][0xbe8] ;  /* 0x0002fa00ff217b82 */ /* 0x000e620000000800 */
[----:B------:R-:W-:Y:S01]  /*8530*/  F2FP.BF16.F32.PACK_AB R115, R119, R118 ;  /* 0x000000767773723e */ /* 0x000fe200000010ff */
[----:B------:R-:W-:-:S02]  /*8540*/  UIADD3.X UR7, UR18, UR9, URZ, UP1, !UPT ;  /* 0x0000000912077290 */ /* 0x000fc40008ffe43f */
[----:B------:R-:W-:-:S04]  /*8550*/  IMAD.U32 R24, RZ, RZ, UR4 ;  /* 0x00000004ff187e24 */ /* 0x000fc8000f8e00ff */
[----:B------:R-:W-:Y:S01]  /*8560*/  BAR.SYNC.DEFER_BLOCKING 0x1, 0x180 ;  /* 0x0046000000007b1d */ /* 0x000fe20000010000 */
[----:B------:R-:W-:Y:S01]  /*8570*/  IMAD.U32 R25, RZ, RZ, UR7 ;  /* 0x00000007ff197e24 */ /* 0x000fe2000f8e00ff */
[----:B------:R-:W-:-:S04]  /*8580*/  USHF.R.S32.HI UR17, URZ, 0x1f, UR42 ;  /* 0x0000001f3f117899 */ /* 0x000fc8000801142a */
[----:B------:R-:W-:Y:S01]  /*8590*/  ULDC.64 UR10, c[0x0][0xb90] ;  /* 0x0002e400000a7ab9 */ /* 0x000fe20000000a00 */
        /* <DEDUP_REMOVED lines=32> */
[----:B------:R-:W-:Y:S01]  /*87a0*/  F2FP.BF16.F32.PACK_AB R9, R99, R98 ;  /* 0x000000626309723e */ /* 0x000fe200000010ff */
[----:B------:R-:W-:Y:S01]  /*87b0*/  STSM.16.M88.4 [R32], R4 ;  /* 0x0000000420007844 */ /* 0x000fe20000000200 */
[----:B------:R-:W-:Y:S02]  /*87c0*/  F2FP.BF16.F32.PACK_AB R10, R101, R100 ;  /* 0x00000064650a723e */ /* 0x000fe400000010ff */
[----:B------:R-:W-:-:S02]  /*87d0*/  F2FP.BF16.F32.PACK_AB R11, R103, R102 ;  /* 0x00000066670b723e */ /* 0x000fc400000010ff */
[----:B------:R-:W-:-:S03]  /*87e0*/  PLOP3.LUT P2, PT, PT, PT, UP0, 0x80, 0x0 ;  /* 0x000000000000781c */ /* 0x000fc60003f4f008 */
[----:B------:R0:W-:Y:S04]  /*87f0*/  STSM.16.M88.4 [R30], R8 ;  /* 0x000000081e007844 */ /* 0x0001e80000000200 */
[----:B------:R2:W-:Y:S04]  /*8800*/  STSM.16.M88.4 [R29], R12 ;  /* 0x0000000c1d007844 */ /* 0x0005e80000000200 */
[----:B------:R2:W-:Y:S01]  /*8810*/  STSM.16.M88.4 [R28], R112 ;  /* 0x000000701c007844 */ /* 0x0005e20000000200 */
[----:B------:R-:W-:Y:S06]  /*8820*/  BAR.SYNC.DEFER_BLOCKING 0x1, 0x180 ;  /* 0x0046000000007b1d */ /* 0x000fec0000010000 */
[----:B------:R-:W3:Y:S01]  /*8830*/  @P2 LDG.E R26, desc[UR48][R24.64] ;  /* 0x00000030181a2981 */ /* 0x000ee2000c1e1900 */
[----:B-1----:R-:W-:Y:S01]  /*8840*/  ISETP.NE.AND P1, PT, R33, 0x1, PT ;  /* 0x000000012100780c */ /* 0x002fe20003f25270 */
[----:B------:R-:W-:Y:S01]  /*8850*/  UMOV UR4, URZ ;  /* 0x0000003f00047c82 */ /* 0x000fe20008000000 */
[----:B0-----:R-:W-:Y:S01]  /*8860*/  VIADD R8, R17, UR43 ;  /* 0x0000002b11087c36 */ /* 0x001fe20008000000 */
[----:B------:R-:W-:-:S02]  /*8870*/  UIMAD UR7, UR17, UR10, URZ ;  /* 0x0000000a110772a4 */ /* 0x000fc4000f8e023f */
[----:B------:R-:W-:Y:S01]  /*8880*/  USEL UR41, UR41, URZ, !UP0 ;  /* 0x0000003f29297287 */ /* 0x000fe2000c000000 */
[----:B------:R-:W-:Y:S01]  /*8890*/  IMAD.MOV.U32 R4, RZ, RZ, R8 ;  /* 0x000000ffff047224 */ /* 0x000fe200078e0008 */
[----:B------:R-:W-:Y:S02]  /*88a0*/  UIMAD UR7, UR42, UR11, UR7 ;  /* 0x0000000b2a0772a4 */ /* 0x000fe4000f8e0207 */
[----:B------:R-:W-:Y:S02]  /*88b0*/  UISETP.NE.U32.AND UP1, UPT, UR12, URZ, UPT ;  /* 0x0000003f0c00728c */ /* 0x000fe4000bf25070 */
[----:B------:R-:W-:Y:S02]  /*88c0*/  USEL UR40, UR40, URZ, !UP0 ;  /* 0x0000003f28287287 */ /* 0x000fe4000c000000 */
        /* <DEDUP_REMOVED lines=10> */
[----:B---3--:R-:W-:-:S13]  /*8970*/  @P2 R2UR UR4, R26 ;  /* 0x000000001a0422ca */ /* 0x008fda00000e0000 */
[----:B------:R-:W-:Y:S02]  /*8980*/  USHF.R.S32.HI UR9, URZ, 0x1f, UR4 ;  /* 0x0000001f3f097899 */ /* 0x000fe40008011404 */
[----:B------:R-:W-:Y:S02]  /*8990*/  UMOV UR8, UR4 ;  /* 0x0000000400087c82 */ /* 0x000fe40008000000 */
[----:B------:R-:W-:-:S04]  /*89a0*/  UIMAD.WIDE.U32 UR10, UR42, UR10, UR8 ;  /* 0x0000000a2a0a72a5 */ /* 0x000fc8000f8e0008 */
[----:B------:R-:W-:Y:S02]  /*89b0*/  UIADD3 UR11, UR11, UR7, URZ ;  /* 0x000000070b0b7290 */ /* 0x000fe4000fffe03f */
[----:B------:R-:W-:Y:S02]  /*89c0*/  UIMAD UR7, UR41, UR14, URZ ;  /* 0x0000000e290772a4 */ /* 0x000fe4000f8e023f */
[----:B------:R-:W-:Y:S02]  /*89d0*/  UIMAD.WIDE.U32 UR10, UR40, UR14, UR10 ;  /* 0x0000000e280a72a5 */ /* 0x000fe4000f8e000a */
[----:B------:R-:W-:-:S03]  /*89e0*/  UIMAD UR7, UR40, UR15, UR7 ;  /* 0x0000000f280772a4 */ /* 0x000fc6000f8e0207 */
[----:B------:R-:W-:Y:S01]  /*89f0*/  ULDC.64 UR14, c[0x0][0xb88] ;  /* 0x0002e200000e7ab9 */ /* 0x000fe20000000a00 */
[----:B------:R-:W-:Y:S01]  /*8a00*/  IADD3 R4, P0, R4, UR10, RZ ;  /* 0x0000000a04047c10 */ /* 0x000fe2000ff1e0ff */
[----:B------:R-:W-:Y:S01]  /*8a10*/  IMAD R8, R5, UR14, RZ ;  /* 0x0000000e05087c24 */ /* 0x000fe2000f8e02ff */
[----:B------:R-:W-:Y:S01]  /*8a20*/  @UP0 UIADD3 UR10, UP1, UR16, UR12, URZ ;  /* 0x0000000c100a0290 */ /* 0x000fe2000ff3e03f */
[----:B------:R-:W-:Y:S01]  /*8a30*/  IMAD.U32 R9, RZ, RZ, UR7 ;  /* 0x00000007ff097e24 */ /* 0x000fe2000f8e00ff */
[----:B------:R-:W-:-:S04]  /*8a40*/  ULDC UR7, c[0x0][0xa88] ;  /* 0x0002a20000077ab9 */ /* 0x000fc80000000800 */
[----:B------:R-:W-:Y:S01]  /*8a50*/  IADD3.X R5, R6, UR11, R9, P0, !PT ;  /* 0x0000000b06057c10 */ /* 0x000fe200087fe409 */
[----:B------:R-:W-:Y:S01]  /*8a60*/  @UP0 UIADD3.X UR11, UR18, UR13, URZ, UP1, !UPT ;  /* 0x0000000d120b0290 */ /* 0x000fe20008ffe43f */
[C---:B------:R-:W-:Y:S02]  /*8a70*/  IMAD R9, R7.reuse, UR15, R8 ;  /* 0x0000000f07097c24 */ /* 0x040fe4000f8e0208 */
[----:B------:R-:W-:Y:S01]  /*8a80*/  IMAD.U32 R6, RZ, RZ, UR7 ;  /* 0x00000007ff067e24 */ /* 0x000fe2000f8e00ff */
[----:B------:R-:W-:Y:S01]  /*8a90*/  ULDC.64 UR12, c[0x0][0xb50] ;  /* 0x0002d400000c7ab9 */ /* 0x000fe20000000a00 */
[----:B------:R-:W-:-:S04]  /*8aa0*/  IMAD.WIDE.U32 R4, R7, UR14, R4 ;  /* 0x0000000e07047c25 */ /* 0x000fc8000f8e0004 */
        /* <DEDUP_REMOVED lines=9> */
[----:B--2---:R-:W2:Y:S04]  /*8b40*/  LDG.E R9, desc[UR48][R24.64] ;  /* 0x0000003018097981 */ /* 0x004ea8000c1e1900 */
[----:B-----5:R-:W2:Y:S02]  /*8b50*/  LDG.E R6, desc[UR48][R24.64+0x4] ;  /* 0x0000043018067981 */ /* 0x020ea4000c1e1900 */
[----:B--2---:R-:W-:-:S07]  /*8b60*/  IMAD.IADD R6, R6, 0x1, -R9 ;  /* 0x0000000106067824 */ /* 0x004fce00078e0a09 */
.L_x_2036:
[----:B--2---:R-:W-:Y:S01]  /*8b70*/  SHFL.IDX PT, R12, R7, RZ, 0x1c1f ;  /* 0x001c1fff070c7589 */ /* 0x004fe200000e0000 */
        /* <DEDUP_REMOVED lines=25> */
[----:B------:R-:W-:Y:S01]  /*8d10*/  IMAD.X R25, RZ, RZ, R3, P4 ;  /* 0x000000ffff197224 */ /* 0x000fe200020e0603 */
[----:B-1----:R0:W-:Y:S04]  /*8d20*/  @!P0 ST.E desc[UR48][R14.64], R20 ;  /* 0x000000140e008985 */ /* 0x0021e8000c101930 */
[----:B------:R-:W2:Y:S04]  /*8d30*/  LD.E.128 R4, desc[UR48][R4.64] ;  /* 0x0000003004047980 */ /* 0x000ea8000c101d00 */
[----:B------:R-:W3:Y:S04]  /*8d40*/  LD.E.128 R8, desc[UR48][R8.64] ;  /* 0x0000003008087980 */ /* 0x000ee8000c101d00 */
[----:B------:R-:W4:Y:S01]  /*8d50*/  LD.E.128 R24, desc[UR48][R24.64] ;  /* 0x0000003018187980 */ /* 0x000f22000c101d00 */
[----:B------:R-:W-:Y:S01]  /*8d60*/  IADD3 R29, P0, R2, 0x4800, RZ ;  /* 0x00004800021d7810 */ /* 0x000fe20007f1e0ff */
[----:B0-----:R-:W0:Y:S01]  /*8d70*/  @P1 LDC R20, c[0x0][0xbec] ;  /* 0x0002fb00ff141b82 */ /* 0x001e220000000800 */
[----:B------:R-:W-:-:S02]  /*8d80*/  UIMAD UR7, UR9, UR10, URZ ;  /* 0x0000000a090772a4 */ /* 0x000fc4000f8e023f */
[----:B------:R-:W-:Y:S01]  /*8d90*/  LOP3.LUT R2, R29, 0x380, RZ, 0xc0, !PT ;  /* 0x000003801d027812 */ /* 0x000fe200078ec0ff */
[----:B------:R-:W-:Y:S01]  /*8da0*/  IMAD.X R13, RZ, RZ, R3, P0 ;  /* 0x000000ffff0d7224 */ /* 0x000fe200000e0603 */
[----:B------:R-:W-:Y:S02]  /*8db0*/  UIMAD.WIDE.U32 UR8, UR4, UR10, URZ ;  /* 0x0000000a040872a5 */ /* 0x000fe4000f8e003f */
[----:B------:R-:W-:Y:S01]  /*8dc0*/  SHF.R.U64 R2, R2, 0x3, RZ ;  /* 0x0000000302027819 */ /* 0x000fe200000012ff */
[----:B------:R-:W1:Y:S01]  /*8dd0*/  @P1 LDC R3, c[0x0][0xbf0] ;  /* 0x0002fc00ff031b82 */ /* 0x000e620000000800 */
[----:B------:R-:W-:Y:S02]  /*8de0*/  UIMAD UR7, UR4, UR11, UR7 ;  /* 0x0000000b040772a4 */ /* 0x000fe4000f8e0207 */
[----:B------:R-:W-:Y:S01]  /*8df0*/  LOP3.LUT R12, R2, R29, RZ, 0x3c, !PT ;  /* 0x0000001d020c7212 */ /* 0x000fe200078e3cff */
[----:B------:R-:W-:Y:S01]  /*8e00*/  ULDC.64 UR10, c[0x0][0xae8] ;  /* 0x0002ba00000a7ab9 */ /* 0x000fe20000000a00 */
[----:B------:R-:W-:Y:S01]  /*8e10*/  UIADD3 UR9, UR9, UR7, URZ ;  /* 0x0000000709097290 */ /* 0x000fe2000fffe03f */
[----:B------:R-:W-:Y:S01]  /*8e20*/  IMAD R2, R18, 0x30, R22 ;  /* 0x0000003012027824 */ /* 0x000fe200078e0216 */
[----:B------:R-:W-:-:S02]  /*8e30*/  UIMAD UR4, UR17, UR10, URZ ;  /* 0x0000000a110472a4 */ /* 0x000fc4000f8e023f */
[----:B------:R-:W-:Y:S01]  /*8e40*/  UIMAD.WIDE.U32 UR8, UR42, UR10, UR8 ;  /* 0x0000000a2a0872a5 */ /* 0x000fe2000f8e0008 */
[----:B------:R-:W-:Y:S01]  /*8e50*/  VIADD R29, R2, UR43 ;  /* 0x0000002b021d7c36 */ /* 0x000fe20008000000 */
[----:B------:R-:W-:Y:S01]  /*8e60*/  UIMAD UR4, UR42, UR11, UR4 ;  /* 0x0000000b2a0472a4 */ /* 0x000fe2000f8e0204 */
[----:B------:R-:W-:Y:S01]  /*8e70*/  VIADD R34, R22, UR43 ;  /* 0x0000002b16227c36 */ /* 0x000fe20008000000 */
[----:B------:R-:W5:Y:S01]  /*8e80*/  LD.E.128 R12, desc[UR48][R12.64] ;  /* 0x000000300c0c7980 */ /* 0x000f62000c101d00 */
[----:B------:R-:W-:Y:S01]  /*8e90*/  ULDC.64 UR10, c[0x0][0xaf0] ;  /* 0x0002bc00000a7ab9 */ /* 0x000fe20000000a00 */
[----:B------:R-:W-:Y:S01]  /*8ea0*/  UIADD3 UR9, UR9, UR4, URZ ;  /* 0x0000000409097290 */ /* 0x000fe2000fffe03f */
        /* <DEDUP_REMOVED lines=67> */
.L_x_2035:
        /* <DEDUP_REMOVED lines=26> */
[----:B--2---:R-:W-:-:S13]  /*9480*/  @P2 R2UR UR4, R6 ;  /* 0x00000000060422ca */ /* 0x004fda00000e0000 */
[----:B------:R-:W-:Y:S01]  /*9490*/  USHF.R.S32.HI UR10, URZ, 0x1f, UR4 ;  /* 0x0000001f3f0a7899 */ /* 0x000fe20008011404 */
[----:B01----:R-:W-:Y:S11]  /*94a0*/  @P3 BRA `(.L_x_2038) ;  /* 0x0000000000103947 */ /* 0x003ff60003800000 */
[----:B------:R-:W-:Y:S05]  /*94b0*/  @!P2 BRA `(.L_x_2038) ;  /* 0x00000000000ca947 */ /* 0x000fea0003800000 */
[----:B------:R-:W2:Y:S04]  /*94c0*/  LDG.E R5, desc[UR48][R2.64] ;  /* 0x0000003002057981 */ /* 0x000ea8000c1e1900 */
[----:B-----5:R-:W2:Y:S02]  /*94d0*/  LDG.E R0, desc[UR48][R2.64+0x4] ;  /* 0x0000043002007981 */ /* 0x020ea4000c1e1900 */
[----:B--2---:R-:W-:-:S07]  /*94e0*/  IMAD.IADD R0, R0, 0x1, -R5 ;  /* 0x0000000100007824 */ /* 0x004fce00078e0a05 */
.L_x_2038:
[----:B------:R-:W-:Y:S01]  /*94f0*/  USEL UR40, UR40, URZ, !UP0 ;  /* 0x0000003f28287287 */ /* 0x000fe2000c000000 */
[----:B------:R-:W-:Y:S01]  /*9500*/  BSSY B1, `(.L_x_2039) ;  /* 0x000002c000017945 */ /* 0x000fe20003800000 */
[----:B------:R-:W-:-:S03]  /*9510*/  USEL UR41, UR41, URZ, !UP0 ;  /* 0x0000003f29297287 */ /* 0x000fc6000c000000 */
[----:B------:R-:W-:Y:S09]  /*9520*/  @P1 BRA `(.L_x_2040) ;  /* 0x0000000000a41947 */ /* 0x000ff20003800000 */
        /* <DEDUP_REMOVED lines=41> */
.L_x_2040:
[----:B------:R-:W-:Y:S05]  /*97c0*/  BSYNC B1 ;  /* 0x0000000000017941 */ /* 0x000fea0003800000 */
.L_x_2039:
        /* <DEDUP_REMOVED lines=72> */
.L_x_2037:
[----:B------:R-:W-:Y:S05]  /*9c50*/  BSYNC B0 ;  /* 0x0000000000007941 */ /* 0x000fea0003800000 */
.L_x_2034:
[----:B------:R-:W-:Y:S02]  /*9c60*/  ULDC UR4, c[0x0][0xc3c] ;  /* 0x00030f0000047ab9 */ /* 0x000fe40000000800 */
[----:B------:R-:W-:-:S13]  /*9c70*/  ISETP.GE.AND P0, PT, R31, UR4, PT ;  /* 0x000000041f007c0c */ /* 0x000fda000bf06270 */
[----:B------:R-:W-:Y:S05]  /*9c80*/  @!P0 BRA `(.L_x_2041) ;  /* 0xffffff7000548947 */ /* 0x000fea000383ffff */
[----:B------:R-:W-:Y:S05]  /*9c90*/  EXIT ;  /* 0x000000000000794d */ /* 0x000fea0003800000 */
.L_x_1998:
[----:B------:R-:W-:-:S08]  /*9ca0*/  NOP ;  /* 0x0000000000007918 */ /* 0x000fd00000000000 */
[----:B------:R-:W0:-:S00]  /*9cb0*/  USETMAXREG.DEALLOC.CTAPOOL 0x20 ;  /* 0x00000020000079c8 */ /* 0x000e0000080e0500 */
[----:B0-----:R-:W-:-:S06]  /*9cc0*/  LOP3.LUT R0, R0, 0x3, RZ, 0xc0, !PT ;  /* 0x0000000300007812 */ /* 0x001fcc00078ec0ff */
[----:B------:R-:W0:Y:S02]  /*9cd0*/  SHFL.IDX PT, R0, R0, RZ, 0x1f ;  /* 0x00001fff00007589 */ /* 0x000e2400000e0000 */
[----:B0-----:R-:W-:Y:S01]  /*9ce0*/  ISETP.NE.AND P0, PT, R0, RZ, PT ;  /* 0x000000ff0000720c */ /* 0x001fe20003f05270 */
[----:B------:R-:W-:-:S03]  /*9cf0*/  IMAD.MOV.U32 R0, RZ, RZ, RZ ;  /* 0x000000ffff007224 */ /* 0x000fc600078e00ff */
[----:B------:R-:W-:-:S05]  /*9d00*/  P2R R2, PR, RZ, 0x1 ;  /* 0x00000001ff027803 */ /* 0x000fca0000000000 */
[----:B------:R0:W-:Y:S04]  /*9d10*/  STL [R1+0x30], R2 ;  /* 0x0000300201007387 */ /* 0x0001e80000100800 */
        /* <DEDUP_REMOVED lines=8> */
.L_x_2042:
        /* <DEDUP_REMOVED lines=42> */
.L_x_2048:
        /* <DEDUP_REMOVED lines=12> */
.L_x_2047:
[----:B------:R-:W-:Y:S05]  /*a100*/  BSYNC B0 ;  /* 0x0000000000007941 */ /* 0x000fea0003800000 */
.L_x_2046:
        /* <DEDUP_REMOVED lines=21> */
.L_x_2044:
        /* <DEDUP_REMOVED lines=21> */
.L_x_2049:
        /* <DEDUP_REMOVED lines=58> */
.L_x_2045:
[----:B------:R-:W-:Y:S02]  /*a750*/  IMAD.MOV.U32 R17, RZ, RZ, RZ ;  /* 0x000000ffff117224 */ /* 0x000fe400078e00ff */
[----:B------:R-:W-:Y:S02]  /*a760*/  IMAD.U32 R16, RZ, RZ, UR6 ;  /* 0x00000006ff107e24 */ /* 0x000fe4000f8e00ff */
[----:B------:R-:W-:-:S07]  /*a770*/  IMAD.MOV.U32 R18, RZ, RZ, RZ ;  /* 0x000000ffff127224 */ /* 0x000fce00078e00ff */
.L_x_2050:
[----:B------:R-:W-:-:S13]  /*a780*/  ISETP.NE.AND P0, PT, R5, RZ, PT ;  /* 0x000000ff0500720c */ /* 0x000fda0003f05270 */
[----:B------:R-:W0:Y:S01]  /*a790*/  @!P0 S2R R3, SR_CgaCtaId ;  /* 0x0000000000038919 */ /* 0x000e220000008800 */
[----:B------:R-:W-:-:S04]  /*a7a0*/  @!P0 MOV R0, 0x400 ;  /* 0x0000040000008802 */ /* 0x000fc80000000f00 */
[----:B0-----:R-:W-:-:S05]  /*a7b0*/  @!P0 LEA R0, R3, R0, 0x18 ;  /* 0x0000000003008211 */ /* 0x001fca00078ec0ff */
[----:B------:R0:W-:Y:S01]  /*a7c0*/  @!P0 STS.128 [R0+0x168d0], R16 ;  /* 0x0168d01000008388 */ /* 0x0001e20000000c00 */
[----:B------:R-:W-:Y:S06]  /*a7d0*/  BAR.ARV 0x5, 0x200 ;  /* 0x0148000000007b1d */ /* 0x000fec0000002000 */
.L_x_2043:
        /* <DEDUP_REMOVED lines=28> */
.L_x_2141:
[----:B0-----:R-:W0:Y:S02]  /*a9a0*/  LDC.64 R2, c[0x0][0xc88] ;  /* 0x00032200ff027b82 */ /* 0x001e240000000a00 */
[----:B0-----:R-:W-:-:S05]  /*a9b0*/  IMAD.WIDE R2, R19, 0x4, R2 ;  /* 0x0000000413027825 */ /* 0x001fca00078e0202 */
[----:B--2---:R-:W2:Y:S01]  /*a9c0*/  LDG.E R10, desc[UR48][R2.64] ;  /* 0x00000030020a7981 */ /* 0x004ea2000c1e1900 */
        /* <DEDUP_REMOVED lines=8> */
[----:B--2---:R-:W-:Y:S01]  /*aa50*/  SHF.R.S32.HI R4, RZ, 0x1f, R10 ;  /* 0x0000001fff047819 */ /* 0x004fe2000001140a */
        /* <DEDUP_REMOVED lines=8> */
[----:B-1----:R1:W5:Y:S01]  /*aae0*/  @P0 LDG.E R0, desc[UR48][R2.64] ;  /* 0x0000003002000981 */ /* 0x002362000c1e1900 */
[----:B------:R-:W-:Y:S01]  /*aaf0*/  ISETP.NE.AND.EX P1, PT, RZ, UR5, PT, P1 ;  /* 0x00000005ff007c0c */ /* 0x000fe2000bf25310 */
[----:B------:R-:W-:Y:S01]  /*ab00*/  IMAD.MOV.U32 R28, RZ, RZ, RZ ;  /* 0x000000ffff1c7224 */ /* 0x000fe200078e00ff */
[----:B------:R-:W-:Y:S02]  /*ab10*/  ISETP.NE.U32.AND P2, PT, RZ, UR8, PT ;  /* 0x00000008ff007c0c */ /* 0x000fe4000bf45070 */
        /* <DEDUP_REMOVED lines=24> */
[----:B------:R-:W-:Y:S01]  /*aca0*/  IMAD.MOV.U32 R9, RZ, RZ, R8 ;  /* 0x000000ffff097224 */ /* 0x000fe200078e0008 */
[----:B------:R-:W-:Y:S06]  /*acb0*/  @P2 BRA `(.L_x_2052) ;  /* 0x0000000000142947 */ /* 0x000fec0003800000 */
[----:B------:R-:W-:Y:S05]  /*acc0*/  @!P1 BRA `(.L_x_2052) ;  /* 0x0000000000109947 */ /* 0x000fea0003800000 */
[----:B------:R-:W2:Y:S04]  /*acd0*/  LDG.E R7, desc[UR48][R2.64] ;  /* 0x0000003002077981 */ /* 0x000ea8000c1e1900 */
[----:B0-----:R-:W2:Y:S02]  /*ace0*/  LDG.E R8, desc[UR48][R2.64+0x4] ;  /* 0x0000043002087981 */ /* 0x001ea4000c1e1900 */
[----:B--2---:R-:W-:-:S05]  /*acf0*/  IMAD.IADD R9, R8, 0x1, -R7 ;  /* 0x0000000108097824 */ /* 0x004fca00078e0a07 */
[----:B------:R1:W-:Y:S02]  /*ad00*/  STL [R1+0x14], R9 ;  /* 0x0000140901007387 */ /* 0x0003e40000100800 */
.L_x_2052:
[----:B------:R-:W-:Y:S01]  /*ad10*/  ULDC.64 UR4, c[0x0][0xa20] ;  /* 0x0002880000047ab9 */ /* 0x000fe20000000a00 */
[----:B-----5:R-:W-:Y:S01]  /*ad20*/  IMAD.IADD R28, R28, 0x1, R0 ;  /* 0x000000011c1c7824 */ /* 0x020fe200078e0200 */
[----:B------:R-:W-:Y:S01]  /*ad30*/  ISETP.NE.U32.AND P1, PT, RZ, UR4, PT ;  /* 0x00000004ff007c0c */ /* 0x000fe2000bf25070 */
[----:B------:R-:W-:-:S03]  /*ad40*/  IMAD.MOV.U32 R26, RZ, RZ, R10 ;  /* 0x000000ffff1a7224 */ /* 0x000fc600078e000a */
[----:B------:R-:W-:-:S13]  /*ad50*/  ISETP.NE.AND.EX P1, PT, RZ, UR5, PT, P1 ;  /* 0x00000005ff007c0c */ /* 0x000fda000bf25310 */
[----:B------:R-:W-:Y:S05]  /*ad60*/  @!P1 BRA `(.L_x_2053) ;  /* 0x0000000000109947 */ /* 0x000fea0003800000 */
[----:B------:R-:W-:-:S04]  /*ad70*/  IADD3 R2, P0, R24, UR4, RZ ;  /* 0x0000000418027c10 */ /* 0x000fc8000ff1e0ff */
[----:B------:R-:W-:-:S05]  /*ad80*/  IADD3.X R3, R25, UR5, RZ, P0, !PT ;  /* 0x0000000519037c10 */ /* 0x000fca00087fe4ff */
[----:B------:R2:W5:Y:S01]  /*ad90*/  LDG.E R6, desc[UR48][R2.64] ;  /* 0x0000003002067981 */ /* 0x000562000c1e1900 */
[----:B------:R-:W-:Y:S05]  /*ada0*/  BRA `(.L_x_2054) ;  /* 0x0000000000107947 */ /* 0x000fea0003800000 */
.L_x_2053:
[----:B------:R-:W-:Y:S05]  /*adb0*/  @!P0 BRA `(.L_x_2054) ;  /* 0x00000000000c8947 */ /* 0x000fea0003800000 */
[----:B------:R-:W2:Y:S04]  /*adc0*/  LDG.E R3, desc[UR48][R4.64] ;  /* 0x0000003004037981 */ /* 0x000ea8000c1e1900 */
[----:B------:R-:W2:Y:S02]  /*add0*/  LDG.E R6, desc[UR48][R4.64+0x4] ;  /* 0x0000043004067981 */ /* 0x000ea4000c1e1900 */
[----:B--2---:R-:W-:-:S07]  /*ade0*/  IMAD.IADD R6, R6, 0x1, -R3 ;  /* 0x0000000106067824 */ /* 0x004fce00078e0a03 */
.L_x_2054:
[----:B--2---:R-:W2:Y:S01]  /*adf0*/  LDC R2, c[0x0][0x448] ;  /* 0x00011200ff027b82 */ /* 0x004ea20000000800 */
[----:B-----5:R-:W-:Y:S01]  /*ae00*/  IMAD.IADD R6, R6, 0x1, -R0 ;  /* 0x0000000106067824 */ /* 0x020fe200078e0a00 */
[----:B------:R-:W-:Y:S01]  /*ae10*/  BSSY B7, `(.L_x_2055) ;  /* 0x000035e000077945 */ /* 0x000fe20003800000 */
[----:B------:R-:W-:-:S04]  /*ae20*/  IMAD R0, R17, 0xc0, RZ ;  /* 0x000000c011007824 */ /* 0x000fc800078e02ff */
[----:B------:R-:W-:Y:S01]  /*ae30*/  VIADD R0, R0, 0xbf ;  /* 0x000000bf00007836 */ /* 0x000fe20000000000 */
[----:B--2---:R-:W-:-:S13]  /*ae40*/  ISETP.NE.AND P0, PT, R2, 0x1, PT ;  /* 0x000000010200780c */ /* 0x004fda0003f05270 */
[----:B------:R-:W2:Y:S08]  /*ae50*/  @P0 LDC R3, c[0x0][0x44c] ;  /* 0x00011300ff030b82 */ /* 0x000eb00000000800 */
[----:B------:R-:W3:Y:S01]  /*ae60*/  @P0 LDC R2, c[0x0][0x450] ;  /* 0x00011400ff020b82 */ /* 0x000ee20000000800 */
[----:B--2---:R-:W-:-:S05]  /*ae70*/  @P0 IMAD.HI.U32 R3, R0, R3, RZ ;  /* 0x0000000300030227 */ /* 0x004fca00078e00ff */
[----:B---3--:R-:W-:Y:S02]  /*ae80*/  @P0 SHF.R.U32.HI R0, RZ, R2, R3 ;  /* 0x00000002ff000219 */ /* 0x008fe40000011603 */
[C---:B------:R-:W-:Y:S01]  /*ae90*/  IADD3 R3, R6.reuse, 0x80, -R9 ;  /* 0x0000008006037810 */ /* 0x040fe20007ffe809 */
[----:B------:R-:W-:-:S04]  /*aea0*/  VIADD R6, R6, 0x7f ;  /* 0x0000007f06067836 */ /* 0x000fc80000000000 */
[----:B------:R-:W-:Y:S01]  /*aeb0*/  IMAD.IADD R0, R3, 0x1, R0 ;  /* 0x0000000103007824 */ /* 0x000fe200078e0200 */
[----:B------:R-:W-:-:S04]  /*aec0*/  SHF.R.S32.HI R3, RZ, 0x1f, R6 ;  /* 0x0000001fff037819 */ /* 0x000fc80000011406 */
[----:B------:R-:W-:Y:S02]  /*aed0*/  SHF.R.S32.HI R5, RZ, 0x1f, R0 ;  /* 0x0000001fff057819 */ /* 0x000fe40000011400 */
[----:B------:R-:W-:Y:S02]  /*aee0*/  LEA.HI R3, R3, R6, RZ, 0x7 ;  /* 0x0000000603037211 */ /* 0x000fe400078f38ff */
[----:B------:R-:W-:Y:S02]  /*aef0*/  LEA.HI R5, R5, R0, RZ, 0x7 ;  /* 0x0000000005057211 */ /* 0x000fe400078f38ff */
[----:B------:R-:W-:Y:S02]  /*af00*/  SHF.R.S32.HI R3, RZ, 0x7, R3 ;  /* 0x00000007ff037819 */ /* 0x000fe40000011403 */
[----:B------:R-:W-:-:S04]  /*af10*/  SHF.R.S32.HI R0, RZ, 0x7, R5 ;  /* 0x00000007ff007819 */ /* 0x000fc80000011405 */
[----:B------:R-:W-:-:S04]  /*af20*/  VIMNMX R2, R3, R0, PT ;  /* 0x0000000003027248 */ /* 0x000fc80003fe0100 */
[----:B------:R-:W-:Y:S01]  /*af30*/  ISETP.GT.AND P0, PT, R2, RZ, PT ;  /* 0x000000ff0200720c */ /* 0x000fe20003f04270 */
[----:B------:R2:W-:-:S12]  /*af40*/  STL [R1+0xc], R2 ;  /* 0x00000c0201007387 */ /* 0x0005d80000100800 */
[----:B--2---:R-:W-:Y:S05]  /*af50*/  @P0 BRA `(.L_x_2056) ;  /* 0x0000000000440947 */ /* 0x004fea0003800000 */
        /* <DEDUP_REMOVED lines=17> */
.L_x_2056:
        /* <DEDUP_REMOVED lines=19> */
[----:B-12---:R-:W-:Y:S05]  /*b1a0*/  CALL.ABS.NOINC R2 ;  /* 0x0000000002007343 */ /* 0x006fea0003c00000 */
.L_x_2059:
[----:B------:R-:W-:Y:S05]  /*b1b0*/  BSYNC B6 ;  /* 0x0000000000067941 */ /* 0x000fea0003800000 */
.L_x_2058:
        /* <DEDUP_REMOVED lines=17> */
[----:B--2---:R-:W-:-:S07]  /*b2d0*/  IMAD.MOV.U32 R13, RZ, RZ, RZ ;  /* 0x000000ffff0d7224 */ /* 0x004fce00078e00ff */
[----:B------:R-:W-:-:S07]  /*b2e0*/  LEPC R20, `(.L_x_2062) ;  /* 0x000000001014794e */ /* 0x000fce0000000000 */
[----:B-1-3--:R-:W-:Y:S05]  /*b2f0*/  CALL.ABS.NOINC R2 ;  /* 0x0000000002007343 */ /* 0x00afea0003c00000 */
.L_x_2062:
        /* <DEDUP_REMOVED lines=15> */
.L_x_2061:
[----:B------:R-:W-:Y:S05]  /*b3f0*/  BSYNC B6 ;  /* 0x0000000000067941 */ /* 0x000fea0003800000 */
.L_x_2060:
[----:B------:R-:W-:Y:S01]  /*b400*/  ULDC.64 UR4, c[0x0][0x9f8] ;  /* 0x00027e0000047ab9 */ /* 0x000fe20000000a00 */
[----:B------:R-:W2:Y:S01]  /*b410*/  LDL R20, [R1+0xc] ;  /* 0x00000c0001147983 */ /* 0x000ea20000100800 */
[----:B------:R-:W-:Y:S01]  /*b420*/  ISETP.NE.U32.AND P0, PT, RZ, UR4, PT ;  /* 0x00000004ff007c0c */ /* 0x000fe2000bf05070 */
[----:B------:R-:W3:Y:S03]  /*b430*/  LDC.64 R2, c[0x0][0x418] ;  /* 0x00010600ff027b82 */ /* 0x000ee60000000a00 */
[----:B------:R-:W-:-:S13]  /*b440*/  ISETP.NE.AND.EX P0, PT, RZ, UR5, PT, P0 ;  /* 0x00000005ff007c0c */ /* 0x000fda000bf05300 */
[----:B------:R-:W-:-:S04]  /*b450*/  @P0 IADD3 R24, P1, R24, UR4, RZ ;  /* 0x0000000418180c10 */ /* 0x000fc8000ff3e0ff */
[----:B------:R-:W-:Y:S01]  /*b460*/  @P0 IADD3.X R25, R25, UR5, RZ, P1, !PT ;  /* 0x0000000519190c10 */ /* 0x000fe20008ffe4ff */
[----:B------:R-:W-:-:S04]  /*b470*/  ULDC.64 UR4, c[0x0][0xa08] ;  /* 0x0002820000047ab9 */ /* 0x000fc80000000a00 */
[----:B------:R2:W4:Y:S01]  /*b480*/  @P0 LDG.E R26, desc[UR48][R24.64] ;  /* 0x00000030181a0981 */ /* 0x000522000c1e1900 */
[----:B---3--:R-:W-:Y:S01]  /*b490*/  LOP3.LUT P0, RZ, R2, UR4, RZ, 0xfc, !PT ;  /* 0x0000000402ff7c12 */ /* 0x008fe2000f80fcff */
[----:B------:R-:W-:-:S03]  /*b4a0*/  UMOV UR4, 0xffffffff ;  /* 0xffffffff00047882 */ /* 0x000fc60000000000 */
[----:B------:R-:W-:Y:S01]  /*b4b0*/  LOP3.LUT P0, RZ, R3, UR5, RZ, 0xfc, P0 ;  /* 0x0000000503ff7c12 */ /* 0x000fe2000800fcff */
[----:B--2---:R-:W-:Y:S01]  /*b4c0*/  VIADD R25, R20, 0xffffffff ;  /* 0xffffffff14197836 */ /* 0x004fe20000000000 */
[----:B----4-:R-:W-:Y:S02]  /*b4d0*/  SHF.R.S32.HI R29, RZ, 0x1f, R26 ;  /* 0x0000001fff1d7819 */ /* 0x010fe4000001141a */
[----:B------:R-:W-:Y:S01]  /*b4e0*/  SEL R24, R26, RZ, !P0 ;  /* 0x000000ff1a187207 */ /* 0x000fe20004000000 */
[----:B------:R-:W-:Y:S08]  /*b4f0*/  BRA.DIV UR4, `(.L_x_2063) ;  /* 0x0000004204587947 */ /* 0x000ff0000b800000 */
[----:B------:R-:W2:Y:S02]  /*b500*/  S2R R0, SR_TID.X ;  /* 0x0000000000007919 */ /* 0x000ea40000002100 */
[----:B--2---:R-:W-:-:S04]  /*b510*/  SHF.R.U32.HI R0, RZ, 0x5, R0 ;  /* 0x00000005ff007819 */ /* 0x004fc80000011600 */
[----:B------:R-:W-:-:S05]  /*b520*/  LOP3.LUT R0, R0, 0x3, RZ, 0xc0, !PT ;  /* 0x0000000300007812 */ /* 0x000fca00078ec0ff */
[----:B------:R2:W3:Y:S02]  /*b530*/  SHFL.IDX PT, R14, R0, RZ, 0x1f ;  /* 0x00001fff000e7589 */ /* 0x0004e400000e0000 */
.L_x_2157:
[----:B------:R-:W-:Y:S02]  /*b540*/  PLOP3.LUT P1, PT, PT, PT, PT, 0x8, 0x0 ;  /* 0x000000000000781c */ /* 0x000fe40003f2e170 */
[----:B---3--:R-:W-:Y:S02]  /*b550*/  ISETP.NE.AND P0, PT, R14, RZ, PT ;  /* 0x000000ff0e00720c */ /* 0x008fe40003f05270 */
[----:B--2---:R-:W-:-:S05]  /*b560*/  P2R R0, PR, RZ, 0x2 ;  /* 0x00000002ff007803 */ /* 0x004fca0000000000 */
[----:B------:R2:W-:Y:S06]  /*b570*/  STL [R1], R0 ;  /* 0x0000000001007387 */ /* 0x0005ec0000100800 */
[----:B------:R-:W-:Y:S05]  /*b580*/  @P0 BRA `(.L_x_2064) ;  /* 0x0000000000ec0947 */ /* 0x000fea0003800000 */
[----:B------:R-:W-:-:S03]  /*b590*/  UMOV UR4, 0xffffffff ;  /* 0xffffffff00047882 */ /* 0x000fc60000000000 */
[----:B------:R-:W-:Y:S05]  /*b5a0*/  BRA.DIV UR4, `(.L_x_2065) ;  /* 0x0000004204607947 */ /* 0x000fea000b800000 */
[----:B------:R-:W-:-:S13]  /*b5b0*/  ELECT P6, URZ, PT ;  /* 0x00000000003f782f */ /* 0x000fda00038c0000 */
.L_x_2160:
[----:B------:R-:W-:Y:S05]  /*b5c0*/  @!P6 BRA `(.L_x_2064) ;  /* 0x0000000000dce947 */ /* 0x000fea0003800000 */
[----:B------:R-:W-:-:S04]  /*b5d0*/  ISETP.NE.U32.AND P0, PT, R2, RZ, PT ;  /* 0x000000ff0200720c */ /* 0x000fc80003f05070 */
[----:B------:R-:W-:-:S13]  /*b5e0*/  ISETP.NE.AND.EX P0, PT, R3, RZ, PT, P0 ;  /* 0x000000ff0300720c */ /* 0x000fda0003f05300 */
[----:B------:R-:W-:Y:S05]  /*b5f0*/  @!P0 BRA `(.L_x_2066) ;  /* 0x0000000000448947 */ /* 0x000fea0003800000 */
[----:B--2---:R-:W2:Y:S01]  /*b600*/  LDC R0, c[0x0][0x43c] ;  /* 0x00010f00ff007b82 */ /* 0x004ea20000000800 */
[----:B------:R-:W-:Y:S01]  /*b610*/  ULDC.64 UR4, c[0x0][0x428] ;  /* 0x00010a0000047ab9 */ /* 0x000fe20000000a00 */
[----:B--2---:R-:W-:-:S13]  /*b620*/  ISETP.NE.AND P0, PT, R0, 0x1, PT ;  /* 0x000000010000780c */ /* 0x004fda0003f05270 */
[----:B------:R-:W2:Y:S02]  /*b630*/  @P0 LDC.64 R4, c[0x0][0x440] ;  /* 0x00011000ff040b82 */ /* 0x000ea40000000a00 */
[----:B--2---:R-:W-:-:S04]  /*b640*/  @P0 IMAD.HI.U32 R6, R25, R4, RZ ;  /* 0x0000000419060227 */ /* 0x004fc800078e00ff */
        /* <DEDUP_REMOVED lines=12> */
.L_x_2066:
[----:B---3--:R-:W-:Y:S01]  /*b710*/  IMAD R3, R23, 0x8, R22 ;  /* 0x0000000817037824 */ /* 0x008fe200078e0216 */
[----:B--2---:R-:W-:-:S04]  /*b720*/  SHF.L.U32 R0, R27, 0x1f, RZ ;  /* 0x0000001f1b007819 */ /* 0x004fc800000006ff */
[----:B------:R-:W2:Y:S02]  /*b730*/  SYNCS.PHASECHK.TRANS64.TRYWAIT P0, [R3+URZ+0x16840], R0 ;  /* 0x01684000030075a7 */ /* 0x000ea4000800017f */
[----:B--2---:R-:W-:Y:S05]  /*b740*/  @!P0 BRA `(.L_x_2067) ;  /* 0x0000004000188947 */ /* 0x004fea0003800000 */
.L_x_2161:
        /* <DEDUP_REMOVED lines=11> */
.L_x_2068:
[----:B--2---:R-:W-:Y:S01]  /*b800*/  IMAD R0, R23, 0x4000, R22 ;  /* 0x0000400017007824 */ /* 0x004fe200078e0216 */
        /* <DEDUP_REMOVED lines=8> */
[----:B------:R-:W-:Y:S02]  /*b890*/  R2UR UR12, R18 ;  /* 0x00000000120c72ca */ /* 0x000fe400000e0000 */
[----:B-----5:R-:W-:-:S02]  /*b8a0*/  R2UR UR13, R24 ;  /* 0x00000000180d72ca */ /* 0x020fc400000e0000 */
[----:B------:R-:W-:Y:S01]  /*b8b0*/  PLOP3.LUT P0, PT, PT, PT, PT, 0x80, 0x0 ;  /* 0x000000000000781c */ /* 0x000fe20003f0f070 */
[----:B------:R-:W-:-:S03]  /*b8c0*/  UIADD3 UR9, UR9, 0x16830, URZ ;  /* 0x0001683009097890 */ /* 0x000fc6000fffe03f */
[----:B------:R-:W-:Y:S01]  /*b8d0*/  P2R R0, PR, RZ, 0x1 ;  /* 0x00000001ff007803 */ /* 0x000fe20000000000 */
[----:B------:R-:W-:Y:S02]  /*b8e0*/  ULEA UR11, UR11, UR4, 0x7 ;  /* 0x000000040b0b7291 */ /* 0x000fe4000f8e383f */
[----:B------:R-:W-:Y:S01]  /*b8f0*/  UIADD3 UR8, UR8, 0xe400, URZ ;  /* 0x0000e40008087890 */ /* 0x000fe2000fffe03f */
[----:B------:R-:W-:Y:S01]  /*b900*/  UMOV UR4, 0x0 ;  /* 0x0000000000047882 */ /* 0x000fe20000000000 */
[----:B------:R3:W-:Y:S07]  /*b910*/  STL [R1], R0 ;  /* 0x0000000001007387 */ /* 0x0007ee0000100800 */
[----:B------:R3:W-:Y:S01]  /*b920*/  UTMALDG.4D [UR8], [UR6], desc[UR4] ;  /* 0x00000408060075b4 */ /* 0x0007e20008019000 */
[----:B------:R-:W-:-:S02]  /*b930*/  NOP ;  /* 0x0000000000007918 */ /* 0x000fc40000000000 */
.L_x_2064:
[----:B------:R-:W2:Y:S04]  /*b940*/  LDL.LU R3, [R1+0x10] ;  /* 0x0000100001037983 */ /* 0x000ea80000300800 */
[----:B------:R-:W4:Y:S04]  /*b950*/  LDL.LU R5, [R1+0x8] ;  /* 0x0000080001057983 */ /* 0x000f280000300800 */
[----:B------:R-:W5:Y:S01]  /*b960*/  LDL.LU R4, [R1+0x18] ;  /* 0x0000180001047983 */ /* 0x000f620000300800 */
        /* <DEDUP_REMOVED lines=9> */
[----:B--2---:R-:W-:Y:S02]  /*ba00*/  SHF.R.S32.HI R0, RZ, 0x1f, R3 ;  /* 0x0000001fff007819 */ /* 0x004fe40000011403 */
[----:B----4-:R-:W-:-:S03]  /*ba10*/  SEL R5, R5, RZ, !P0 ;  /* 0x000000ff05057207 */ /* 0x010fc60004000000 */
[----:B------:R-:W-:Y:S01]  /*ba20*/  IMAD R0, R0, UR4, RZ ;  /* 0x0000000400007c24 */ /* 0x000fe2000f8e02ff */
[----:B-----5:R-:W-:-:S03]  /*ba30*/  SEL R4, R4, RZ, !P0 ;  /* 0x000000ff04047207 */ /* 0x020fc60004000000 */
[C---:B------:R-:W-:Y:S02]  /*ba40*/  IMAD R0, R3.reuse, UR5, R0 ;  /* 0x0000000503007c24 */ /* 0x040fe4000f8e0200 */
[----:B------:R-:W-:-:S05]  /*ba50*/  IMAD.WIDE.U32 R2, R3, UR4, RZ ;  /* 0x0000000403027c25 */ /* 0x000fca000f8e00ff */
[----:B------:R2:W-:Y:S04]  /*ba60*/  STL.64 [R1+0x20], R2 ;  /* 0x0000200201007387 */ /* 0x0005e80000100a00 */
[----:B------:R3:W-:Y:S04]  /*ba70*/  STL [R1+0x8], R5 ;  /* 0x0000080501007387 */ /* 0x0007e80000100800 */
[----:B------:R3:W-:Y:S01]  /*ba80*/  STL [R1+0x2c], R4 ;  /* 0x00002c0401007387 */ /* 0x0007e20000100800 */
[----:B--2---:R-:W-:Y:S01]  /*ba90*/  IMAD.IADD R2, R3, 0x1, R0 ;  /* 0x0000000103027824 */ /* 0x004fe200078e0200 */
[----:B------:R-:W-:-:S05]  /*baa0*/  SHF.R.S32.HI R0, RZ, 0x1f, R18 ;  /* 0x0000001fff007819 */ /* 0x000fca0000011412 */
        /* <DEDUP_REMOVED lines=19> */
.L_x_2070:
[----:B------:R-:W-:Y:S05]  /*bbe0*/  BSYNC B6 ;  /* 0x0000000000067941 */ /* 0x000fea0003800000 */
.L_x_2069:
[----:B---3--:R-:W2:Y:S01]  /*bbf0*/  LDL.LU R0, [R1+0x10] ;  /* 0x0000100001007983 */ /* 0x008ea20000300800 */
[----:B-1----:R-:W1:Y:S01]  /*bc00*/  LDC R9, c[0x0][0x448] ;  /* 0x00011200ff097b82 */ /* 0x002e620000000800 */
        /* <DEDUP_REMOVED lines=48> */
[----:B------:R-:W1:Y:S01]  /*bf10*/  @P1 LDC R5, c[0x0][0x450] ;  /* 0x00011400ff051b82 */ /* 0x000e620000000800 */
[----:B------:R-:W-:-:S04]  /*bf20*/  VIADD R7, R6, 0x80 ;  /* 0x0000008006077836 */ /* 0x000fc80000000000 */
[----:B0-----:R-:W-:-:S04]  /*bf30*/  @P1 IMAD.HI.U32 R8, R7, R8, RZ ;  /* 0x0000000807081227 */ /* 0x001fc800078e00ff */
[----:B------:R-:W-:Y:S01]  /*bf40*/  IMAD.MOV.U32 R6, RZ, RZ, R7 ;  /* 0x000000ffff067224 */ /* 0x000fe200078e0007 */
[----:B-1----:R-:W-:-:S05]  /*bf50*/  @P1 SHF.R.U32.HI R6, RZ, R5, R8 ;  /* 0x00000005ff061219 */ /* 0x002fca0000011608 */
        /* <DEDUP_REMOVED lines=24> */
[----:B------:R-:W0:Y:S01]  /*c0e0*/  SHFL.IDX PT, R3, R0, RZ, 0x181f ;  /* 0x00181fff00037589 */ /* 0x000e2200000e0000 */
[----:B------:R-:W-:-:S03]  /*c0f0*/  VIADD R8, R17, 0x10 ;  /* 0x0000001011087836 */ /* 0x000fc60000000000 */
        /* <DEDUP_REMOVED lines=9> */
[----:B-----5:R0:W-:Y:S01]  /*c190*/  @!P1 LDGSTS.E.BYPASS.LTC128B.128 [R10+0x8400], desc[UR48][R2.64], !P0 ;  /* 0x08400000020a9fae */ /* 0x0201e2000c101d70 */
[----:B------:R-:W-:Y:S01]  /*c1a0*/  ISETP.GE.AND P1, PT, R8, R7, PT ;  /* 0x000000070800720c */ /* 0x000fe20003f26270 */
[----:B------:R-:W-:Y:S02]  /*c1b0*/  VIADD R8, R17, 0x20 ;  /* 0x0000002011087836 */ /* 0x000fe40000000000 */
[----:B0-----:R-:W0:Y:S04]  /*c1c0*/  SHFL.IDX PT, R3, R0, 0x1, 0x181f ;  /* 0x00381f0000037f89 */ /* 0x001e2800000e0000 */
[----:B------:R-:W1:Y:S06]  /*c1d0*/  SHFL.IDX PT, R2, R4, 0x1, 0x181f ;  /* 0x00381f0004027f89 */ /* 0x000e6c00000e0000 */
[----:B0-----:R-:W-:-:S05]  /*c1e0*/  @!P1 LEA R3, P2, R20, R3, 0x1 ;  /* 0x0000000314039211 */ /* 0x001fca00078408ff */
[----:B-1----:R-:W-:-:S05]  /*c1f0*/  @!P1 IMAD.X R2, RZ, RZ, R2, P2 ;  /* 0x000000ffff029224 */ /* 0x002fca00010e0602 */
[----:B------:R-:W-:-:S04]  /*c200*/  @!P1 LOP3.LUT R3, R3, R2, RZ, 0x3c, !PT ;  /* 0x0000000203039212 */ /* 0x000fc800078e3cff */
[----:B------:R-:W-:-:S04]  /*c210*/  @!P1 LOP3.LUT R2, R3, R2, RZ, 0x3c, !PT ;  /* 0x0000000203029212 */ /* 0x000fc800078e3cff */
[----:B------:R-:W-:-:S05]  /*c220*/  @!P1 LOP3.LUT R3, R3, R2, RZ, 0x3c, !PT ;  /* 0x0000000203039212 */ /* 0x000fca00078e3cff */
[----:B------:R0:W-:Y:S01]  /*c230*/  @!P1 LDGSTS.E.BYPASS.LTC128B.128 [R10+0x8c00], desc[UR48][R2.64], !P0 ;  /* 0x08c00000020a9fae */ /* 0x0001e2000c101d70 */
        /* <DEDUP_REMOVED lines=43> */
[----:B------:R-:W1:Y:S04]  /*c4f0*/  SHFL.IDX PT, R2, R4, 0x6, 0x181f ;  /* 0x00d81f0004027f89 */ /* 0x000e6800000e0000 */
[----:B------:R-:W-:Y:S02]  /*c500*/  SHFL.IDX PT, R4, R4, 0x7, 0x181f ;  /* 0x00f81f0004047f89 */ /* 0x000fe400000e0000 */
[----:B0-----:R-:W-:-:S05]  /*c510*/  @!P1 LEA R3, P2, R20, R3, 0x1 ;  /* 0x0000000314039211 */ /* 0x001fca00078408ff */
[----:B-1----:R-:W-:Y:S01]  /*c520*/  @!P1 IMAD.X R2, RZ, RZ, R2, P2 ;  /* 0x000000ffff029224 */ /* 0x002fe200010e0602 */
[----:B------:R-:W-:Y:S01]  /*c530*/  ISETP.GE.AND P2, PT, R8, R7, PT ;  /* 0x000000070800720c */ /* 0x000fe20003f46270 */
[----:B------:R-:W-:-:S03]  /*c540*/  VIADD R8, R17, 0x70 ;  /* 0x0000007011087836 */ /* 0x000fc60000000000 */
[----:B------:R-:W-:-:S04]  /*c550*/  @!P1 LOP3.LUT R3, R3, R2, RZ, 0x3c, !PT ;  /* 0x0000000203039212 */ /* 0x000fc800078e3cff */
[----:B------:R-:W-:-:S04]  /*c560*/  @!P1 LOP3.LUT R2, R3, R2, RZ, 0x3c, !PT ;  /* 0x0000000203029212 */ /* 0x000fc800078e3cff */
[----:B------:R-:W-:-:S05]  /*c570*/  @!P1 LOP3.LUT R3, R3, R2, RZ, 0x3c, !PT ;  /* 0x0000000203039212 */ /* 0x000fca00078e3cff */
[----:B------:R0:W-:Y:S01]  /*c580*/  @!P1 LDGSTS.E.BYPASS.LTC128B.128 [R10+0xb400], desc[UR48][R2.64], !P0 ;  /* 0x0b400000020a9fae */ /* 0x0001e2000c101d70 */
[----:B------:R-:W-:-:S03]  /*c590*/  ISETP.GE.AND P1, PT, R8, R7, PT ;  /* 0x000000070800720c */ /* 0x000fc60003f26270 */
[----:B------:R-:W-:Y:S04]  /*c5a0*/  SHFL.IDX PT, R8, R5, RZ, 0x181f ;  /* 0x00181fff05087589 */ /* 0x000fe800000e0000 */
[----:B0-----:R-:W0:Y:S04]  /*c5b0*/  SHFL.IDX PT, R2, R0, 0x7, 0x181f ;  /* 0x00f81f0000027f89 */ /* 0x001e2800000e0000 */
[----:B------:R-:W1:Y:S02]  /*c5c0*/  SHFL.IDX PT, R0, R6, RZ, 0x181f ;  /* 0x00181fff06007589 */ /* 0x000e6400000e0000 */
[----:B0-----:R-:W-:-:S05]  /*c5d0*/  @!P1 LEA R2, P3, R20, R2, 0x1 ;  /* 0x0000000214029211 */ /* 0x001fca00078608ff */
[----:B------:R-:W-:-:S05]  /*c5e0*/  @!P1 IMAD.X R3, RZ, RZ, R4, P3 ;  /* 0x000000ffff039224 */ /* 0x000fca00018e0604 */
[----:B------:R0:W-:Y:S02]  /*c5f0*/  @!P1 LDGSTS.E.BYPASS.LTC128B.128 [R10+0xbc00], desc[UR48][R2.64], !P0 ;  /* 0x0bc00000020a9fae */ /* 0x0001e4000c101d70 */
[----:B0-----:R-:W-:-:S05]  /*c600*/  @!P2 LEA R2, P1, R20, R8, 0x1 ;  /* 0x000000081402a211 */ /* 0x001fca00078208ff */
[----:B-1----:R-:W-:Y:S02]  /*c610*/  @!P2 IMAD.X R3, RZ, RZ, R0, P1 ;  /* 0x000000ffff03a224 */ /* 0x002fe400008e0600 */
[----:B------:R-:W-:-:S03]  /*c620*/  VIADD R0, R17, 0x90 ;  /* 0x0000009011007836 */ /* 0x000fc60000000000 */
[----:B------:R0:W-:Y:S02]  /*c630*/  @!P2 LDGSTS.E.BYPASS.LTC128B.128 [R10+0xc400], desc[UR48][R2.64], !P0 ;  /* 0x0c400000020aafae */ /* 0x0001e4000c101d70 */
[----:B------:R-:W-:Y:S02]  /*c640*/  ISETP.GE.AND P1, PT, R0, R7, PT ;  /* 0x000000070000720c */ /* 0x000fe40003f26270 */
[----:B------:R-:W1:Y:S11]  /*c650*/  SHFL.IDX PT, R0, R6, 0x1, 0x181f ;  /* 0x00381f0006007f89 */ /* 0x000e7600000e0000 */
[----:B------:R-:W-:-:S05]  /*c660*/  @!P1 LEA R14, P2, R20, R14, 0x1 ;  /* 0x0000000e140e9211 */ /* 0x000fca00078408ff */
[----:B0-----:R-:W-:Y:S02]  /*c670*/  @!P1 IMAD.MOV.U32 R2, RZ, RZ, R14 ;  /* 0x000000ffff029224 */ /* 0x001fe400078e000e */
[----:B------:R-:W0:Y:S01]  /*c680*/  SHFL.IDX PT, R14, R5, 0x2, 0x181f ;  /* 0x00581f00050e7f89 */ /* 0x000e2200000e0000 */
[----:B-1----:R-:W-:Y:S02]  /*c690*/  @!P1 IMAD.X R9, RZ, RZ, R0, P2 ;  /* 0x000000ffff099224 */ /* 0x002fe400010e0600 */
[----:B------:R-:W-:Y:S02]  /*c6a0*/  VIADD R0, R17, 0xa0 ;  /* 0x000000a011007836 */ /* 0x000fe40000000000 */
[----:B------:R-:W-:-:S05]  /*c6b0*/  @!P1 IMAD.MOV.U32 R3, RZ, RZ, R9 ;  /* 0x000000ffff039224 */ /* 0x000fca00078e0009 */
[----:B------:R0:W-:Y:S01]  /*c6c0*/  @!P1 LDGSTS.E.BYPASS.LTC128B.128 [R10+0xcc00], desc[UR48][R2.64], !P0 ;  /* 0x0cc00000020a9fae */ /* 0x0001e2000c101d70 */
[----:B------:R-:W-:-:S03]  /*c6d0*/  ISETP.GE.AND P1, PT, R0, R7, PT ;  /* 0x000000070000720c */ /* 0x000fc60003f26270 */
[----:B------:R-:W1:Y:S04]  /*c6e0*/  SHFL.IDX PT, R0, R6, 0x2, 0x181f ;  /* 0x00581f0006007f89 */ /* 0x000e6800000e0000 */
[----:B------:R-:W2:Y:S06]  /*c6f0*/  SHFL.IDX PT, R6, R6, 0x3, 0x181f ;  /* 0x00781f0006067f89 */ /* 0x000eac00000e0000 */
[----:B0-----:R-:W-:-:S02]  /*c700*/  @!P1 LEA R2, P2, R20, R14, 0x1 ;  /* 0x0000000e14029211 */ /* 0x001fc400078408ff */
[----:B------:R0:W3:Y:S03]  /*c710*/  SHFL.IDX PT, R14, R5, 0x3, 0x181f ;  /* 0x00781f00050e7f89 */ /* 0x0000e600000e0000 */
[----:B-1----:R-:W-:-:S05]  /*c720*/  @!P1 IMAD.X R3, RZ, RZ, R0, P2 ;  /* 0x000000ffff039224 */ /* 0x002fca00010e0600 */
[----:B--2---:R0:W-:Y:S03]  /*c730*/  @!P1 LDGSTS.E.BYPASS.LTC128B.128 [R10+0xd400], desc[UR48][R2.64], !P0 ;  /* 0x0d400000020a9fae */ /* 0x0041e6000c101d70 */
.L_x_2186:
[----:B------:R-:W-:-:S05]  /*c740*/  VIADD R0, R17, 0xb0 ;  /* 0x000000b011007836 */ /* 0x000fca0000000000 */
[----:B------:R-:W-:Y:S01]  /*c750*/  ISETP.GE.AND P1, PT, R0, R7, PT ;  /* 0x000000070000720c */ /* 0x000fe20003f26270 */
[----:B------:R-:W-:-:S12]  /*c760*/  VIADD R0, R22, 0x16800 ;  /* 0x0001680016007836 */ /* 0x000fd80000000000 */
[----:B0--3--:R-:W-:-:S05]  /*c770*/  @!P1 LEA R2, P2, R20, R14, 0x1 ;  /* 0x0000000e14029211 */ /* 0x009fca00078408ff */
[----:B------:R-:W-:-:S05]  /*c780*/  @!P1 IMAD.X R3, RZ, RZ, R6, P2 ;  /* 0x000000ffff039224 */ /* 0x000fca00010e0606 */
[----:B------:R-:W-:Y:S01]  /*c790*/  @!PT LDS RZ, [RZ] ;  /* 0x00000000fffff984 */ /* 0x000fe20000000800 */
[----:B------:R-:W-:Y:S01]  /*c7a0*/  @!PT LDS RZ, [RZ] ;  /* 0x00000000fffff984 */ /* 0x000fe20000000800 */
[----:B------:R-:W-:Y:S01]  /*c7b0*/  @!PT LDS RZ, [RZ] ;  /* 0x00000000fffff984 */ /* 0x000fe20000000800 */
[----:B------:R0:W-:Y:S01]  /*c7c0*/  @!P1 LDGSTS.E.BYPASS.LTC128B.128 [R10+0xdc00], desc[UR48][R2.64], !P0 ;  /* 0x0dc00000020a9fae */ /* 0x0001e2000c101d70 */
[----:B------:R-:W-:Y:S01]  /*c7d0*/  PLOP3.LUT P0, PT, PT, PT, PT, 0x80, 0x0 ;  /* 0x000000000000781c */ /* 0x000fe20003f0f070 */
[----:B------:R-:W-:-:S12]  /*c7e0*/  NOP ;  /* 0x0000000000007918 */ /* 0x000fd80000000000 */
.L_x_2072:
        /* <DEDUP_REMOVED lines=14> */
[----:B------:R-:W2:Y:S01]  /*c8d0*/  LDL R4, [R1+0xc] ;  /* 0x00000c0001047983 */ /* 0x000ea20000100800 */
[----:B------:R0:W-:Y:S01]  /*c8e0*/  SYNCS.ARRIVE.TRANS64.A1T0 RZ, [R22+URZ+0x16800], RZ ;  /* 0x016800ff16ff79a7 */ /* 0x0001e2000810003f */
[----:B------:R-:W-:Y:S01]  /*c8f0*/  BSSY B0, `(.L_x_2073) ;  /* 0x0000004000007945 */ /* 0x000fe20003800000 */
[----:B------:R-:W1:Y:S01]  /*c900*/  SYNCS.PHASECHK.TRANS64.TRYWAIT P0, [R22+URZ+0x16820], R3 ;  /* 0x01682003160075a7 */ /* 0x000e62000800017f */
[----:B--2---:R-:W-:Y:S02]  /*c910*/  ISETP.GE.AND P1, PT, R4, 0x2, PT ;  /* 0x000000020400780c */ /* 0x004fe40003f26270 */
[----:B01----:R-:W-:Y:S11]  /*c920*/  @!P0 BRA `(.L_x_2074) ;  /* 0x0000003c00888947 */ /* 0x003ff60003800000 */
.L_x_2187:
[----:B------:R-:W-:Y:S05]  /*c930*/  BSYNC B0 ;  /* 0x0000000000007941 */ /* 0x000fea0003800000 */
.L_x_2073:
[----:B------:R-:W-:Y:S04]  /*c940*/  BSSY B0, `(.L_x_2075) ;  /* 0x0000169000007945 */ /* 0x000fe80003800000 */
[----:B------:R-:W-:Y:S05]  /*c950*/  @!P1 BRA `(.L_x_2076) ;  /* 0x00000014009c9947 */ /* 0x000fea0003800000 */
[----:B------:R-:W2:Y:S01]  /*c960*/  LDL R4, [R1+0xc] ;  /* 0x00000c0001047983 */ /* 0x000ea20000100800 */
[----:B------:R-:W-:Y:S01]  /*c970*/  BSSY B2, `(.L_x_2077) ;  /* 0x000007d000027945 */ /* 0x000fe20003800000 */
[C---:B--2---:R-:W-:Y:S01]  /*c980*/  LOP3.LUT R2, R4.reuse, 0x1, RZ, 0xc0, !PT ;  /* 0x0000000104027812 */ /* 0x044fe200078ec0ff */
[----:B------:R-:W-:-:S03]  /*c990*/  VIADD R7, R4, 0xfffffffe ;  /* 0xfffffffe04077836 */ /* 0x000fc60000000000 */
[----:B------:R-:W-:Y:S01]  /*c9a0*/  ISETP.NE.U32.AND P0, PT, R2, 0x1, PT ;  /* 0x000000010200780c */ /* 0x000fe20003f05070 */
[----:B------:R-:W-:-:S12]  /*c9b0*/  IMAD.MOV.U32 R6, RZ, RZ, R7 ;  /* 0x000000ffff067224 */ /* 0x000fd800078e0007 */
[----:B------:R-:W-:Y:S05]  /*c9c0*/  @!P0 BRA `(.L_x_2078) ;  /* 0x0000000400dc8947 */ /* 0x000fea0003800000 */
[----:B------:R-:W2:Y:S01]  /*c9d0*/  LDL R4, [R1] ;  /* 0x0000000001047983 */ /* 0x000ea20000100800 */
[----:B------:R-:W-:Y:S01]  /*c9e0*/  VIADD R8, R23, 0x1 ;  /* 0x0000000117087836 */ /* 0x000fe20000000000 */
[----:B------:R-:W-:Y:S04]  /*c9f0*/  BSSY B1, `(.L_x_2079) ;  /* 0x0000070000017945 */ /* 0x000fe80003800000 */
[----:B------:R-:W-:-:S04]  /*ca00*/  ISETP.NE.AND P0, PT, R8, 0x2, PT ;  /* 0x000000020800780c */ /* 0x000fc80003f05270 */
[----:B------:R-:W-:Y:S02]  /*ca10*/  SEL R2, RZ, 0x1, P0 ;  /* 0x00000001ff027807 */ /* 0x000fe40000000000 */
[----:B------:R-:W-:Y:S02]  /*ca20*/  SEL R8, R8, RZ, P0 ;  /* 0x000000ff08087207 */ /* 0x000fe40000000000 */
[----:B------:R-:W-:Y:S02]  /*ca30*/  LOP3.LUT R9, R27, R2, RZ, 0x3c, !PT ;  /* 0x000000021b097212 */ /* 0x000fe400078e3cff */
[----:B--2---:R-:W-:-:S13]  /*ca40*/  ISETP.NE.AND P2, PT, R4, RZ, PT ;  /* 0x000000ff0400720c */ /* 0x004fda0003f45270 */
[----:B------:R-:W-:Y:S05]  /*ca50*/  @!P2 BRA `(.L_x_2080) ;  /* 0x0000000400a4a947 */ /* 0x000fea0003800000 */
[----:B------:R-:W-:Y:S01]  /*ca60*/  ULDC.64 UR4, c[0x0][0x418] ;  /* 0x0001060000047ab9 */ /* 0x000fe20000000a00 */
[----:B------:R-:W-:Y:S01]  /*ca70*/  IMAD.MOV.U32 R4, RZ, RZ, R24 ;  /* 0x000000ffff047224 */ /* 0x000fe200078e0018 */
[----:B------:R-:W-:Y:S01]  /*ca80*/  ISETP.NE.U32.AND P0, PT, RZ, UR4, PT ;  /* 0x00000004ff007c0c */ /* 0x000fe2000bf05070 */
[----:B------:R-:W-:-:S03]  /*ca90*/  IMAD.MOV.U32 R6, RZ, RZ, R7 ;  /* 0x000000ffff067224 */ /* 0x000fc600078e0007 */
[----:B------:R-:W-:-:S13]  /*caa0*/  ISETP.NE.AND.EX P0, PT, RZ, UR5, PT, P0 ;  /* 0x00000005ff007c0c */ /* 0x000fda000bf05300 */
[----:B------:R-:W-:Y:S05]  /*cab0*/  @!P0 BRA `(.L_x_2081) ;  /* 0x0000000000448947 */ /* 0x000fea0003800000 */
[----:B------:R-:W1:Y:S01]  /*cac0*/  LDC R6, c[0x0][0x43c] ;  /* 0x00010f00ff067b82 */ /* 0x000e620000000800 */
[----:B------:R-:W-:Y:S01]  /*cad0*/  ULDC.64 UR6, c[0x0][0x428] ;  /* 0x00010a0000067ab9 */ /* 0x000fe20000000a00 */
[----:B-1----:R-:W-:-:S13]  /*cae0*/  ISETP.NE.AND P0, PT, R6, 0x1, PT ;  /* 0x000000010600780c */ /* 0x002fda0003f05270 */
[----:B0-----:R-:W0:Y:S02]  /*caf0*/  @P0 LDC.64 R2, c[0x0][0x440] ;  /* 0x00011000ff020b82 */ /* 0x001e240000000a00 */
        /* <DEDUP_REMOVED lines=13> */
.L_x_2081:
[----:B------:R-:W-:Y:S01]  /*cbd0*/  IMAD R2, R8, 0x8, R22 ;  /* 0x0000000808027824 */ /* 0x000fe200078e0216 */
[----:B0-----:R-:W-:Y:S01]  /*cbe0*/  SHF.L.U32 R3, R9, 0x1f, RZ ;  /* 0x0000001f09037819 */ /* 0x001fe200000006ff */
[----:B------:R-:W-:Y:S03]  /*cbf0*/  BSSY B3, `(.L_x_2082) ;  /* 0x0000003000037945 */ /* 0x000fe60003800000 */
[----:B------:R-:W0:Y:S02]  /*cc00*/  SYNCS.PHASECHK.TRANS64.TRYWAIT P0, [R2+URZ+0x16840], R3 ;  /* 0x01684003020075a7 */ /* 0x000e24000800017f */
[----:B0-----:R-:W-:Y:S05]  /*cc10*/  @!P0 BRA `(.L_x_2083) ;  /* 0x0000003800e08947 */ /* 0x001fea0003800000 */
.L_x_2188:
[----:B------:R-:W-:Y:S05]  /*cc20*/  BSYNC B3 ;  /* 0x0000000000037941 */ /* 0x000fea0003800000 */
.L_x_2082:
        /* <DEDUP_REMOVED lines=12> */
.L_x_2085:
[----:B------:R-:W-:Y:S05]  /*ccf0*/  BSYNC B3 ;  /* 0x0000000000037941 */ /* 0x000fea0003800000 */
.L_x_2084:
        /* <DEDUP_REMOVED lines=11> */
.L_x_2086:
        /* <DEDUP_REMOVED lines=15> */
.L_x_2189:
[----:B------:R-:W-:Y:S05]  /*cea0*/  BSYNC B3 ;  /* 0x0000000000037941 */ /* 0x000fea0003800000 */
.L_x_2087:
        /* <DEDUP_REMOVED lines=12> */
.L_x_2090:
[----:B------:R-:W-:Y:S05]  /*cf70*/  BSYNC B3 ;  /* 0x0000000000037941 */ /* 0x000fea0003800000 */
.L_x_2089:
[----:B------:R-:W-:Y:S01]  /*cf80*/  R2UR UR6, R12 ;  /* 0x000000000c0672ca */ /* 0x000fe200000e0000 */
[--C-:B0-----:R-:W-:Y:S01]  /*cf90*/  IMAD R2, R23, 0x4000, R22.reuse ;  /* 0x0000400017027824 */ /* 0x101fe200078e0216 */
        /* <DEDUP_REMOVED lines=9> */
.L_x_2091:
        /* <DEDUP_REMOVED lines=12> */
.L_x_2080:
[----:B------:R-:W-:Y:S05]  /*d0f0*/  BSYNC B1 ;  /* 0x0000000000017941 */ /* 0x000fea0003800000 */
.L_x_2079:
[----:B------:R-:W2:Y:S01]  /*d100*/  LDL.LU R2, [R1+0xc] ;  /* 0x00000c0001027983 */ /* 0x000ea20000300800 */
[----:B------:R-:W-:Y:S02]  /*d110*/  IMAD.MOV.U32 R23, RZ, RZ, R8 ;  /* 0x000000ffff177224 */ /* 0x000fe400078e0008 */
[----:B------:R-:W-:Y:S02]  /*d120*/  IMAD.MOV.U32 R27, RZ, RZ, R9 ;  /* 0x000000ffff1b7224 */ /* 0x000fe400078e0009 */
[----:B--2---:R-:W-:-:S07]  /*d130*/  VIADD R6, R2, 0xfffffffd ;  /* 0xfffffffd02067836 */ /* 0x004fce0000000000 */
.L_x_2078:
[----:B------:R-:W-:Y:S05]  /*d140*/  BSYNC B2 ;  /* 0x0000000000027941 */ /* 0x000fea0003800000 */
.L_x_2077:
[----:B------:R-:W-:-:S13]  /*d150*/  ISETP.NE.AND P0, PT, R7, RZ, PT ;  /* 0x000000ff0700720c */ /* 0x000fda0003f05270 */
[----:B------:R-:W-:Y:S05]  /*d160*/  @!P0 BRA `(.L_x_2076) ;  /* 0x0000000c00988947 */ /* 0x000fea0003800000 */
[----:B------:R-:W-:-:S07]  /*d170*/  IMAD.MOV.U32 R4, RZ, RZ, R24 ;  /* 0x000000ffff047224 */ /* 0x000fce00078e0018 */
.L_x_2118:
        /* <DEDUP_REMOVED lines=8> */
[----:B--2---:R-:W-:-:S13]  /*d200*/  ISETP.NE.AND P1, PT, R2, RZ, PT ;  /* 0x000000ff0200720c */ /* 0x004fda0003f25270 */
[----:B------:R-:W-:Y:S05]  /*d210*/  @!P1 BRA `(.L_x_2093) ;  /* 0x0000000400989947 */ /* 0x000fea0003800000 */
[----:B------:R-:W-:Y:S01]  /*d220*/  ULDC.64 UR4, c[0x0][0x418] ;  /* 0x0001060000047ab9 */ /* 0x000fe20000000a00 */
[----:B------:R-:W-:Y:S01]  /*d230*/  IMAD.MOV.U32 R9, RZ, RZ, R6 ;  /* 0x000000ffff097224 */ /* 0x000fe200078e0006 */
[----:B------:R-:W-:-:S04]  /*d240*/  ISETP.NE.U32.AND P0, PT, RZ, UR4, PT ;  /* 0x00000004ff007c0c */ /* 0x000fc8000bf05070 */
        /* <DEDUP_REMOVED lines=19> */
.L_x_2094:
[----:B------:R-:W-:Y:S01]  /*d380*/  IMAD R2, R7, 0x8, R22 ;  /* 0x0000000807027824 */ /* 0x000fe200078e0216 */
[----:B0-----:R-:W-:Y:S01]  /*d390*/  SHF.L.U32 R3, R8, 0x1f, RZ ;  /* 0x0000001f08037819 */ /* 0x001fe200000006ff */
[----:B------:R-:W-:Y:S03]  /*d3a0*/  BSSY B2, `(.L_x_2095) ;  /* 0x0000003000027945 */ /* 0x000fe60003800000 */
[----:B------:R-:W0:Y:S02]  /*d3b0*/  SYNCS.PHASECHK.TRANS64.TRYWAIT P0, [R2+URZ+0x16840], R3 ;  /* 0x01684003020075a7 */ /* 0x000e24000800017f */
[----:B0-----:R-:W-:Y:S05]  /*d3c0*/  @!P0 BRA `(.L_x_2096) ;  /* 0x00000034001c8947 */ /* 0x001fea0003800000 */
.L_x_2190:
[----:B------:R-:W-:Y:S05]  /*d3d0*/  BSYNC B2 ;  /* 0x0000000000027941 */ /* 0x000fea0003800000 */
.L_x_2095:
        /* <DEDUP_REMOVED lines=12> */
.L_x_2098:
[----:B------:R-:W-:Y:S05]  /*d4a0*/  BSYNC B2 ;  /* 0x0000000000027941 */ /* 0x000fea0003800000 */
.L_x_2097:
        /* <DEDUP_REMOVED lines=11> */
.L_x_2099:
        /* <DEDUP_REMOVED lines=15> */
.L_x_2191:
[----:B------:R-:W-:Y:S05]  /*d650*/  BSYNC B2 ;  /* 0x0000000000027941 */ /* 0x000fea0003800000 */
.L_x_2100:
        /* <DEDUP_REMOVED lines=11> */
.L_x_2103:
[----:B------:R-:W-:Y:S05]  /*d710*/  BSYNC B2 ;  /* 0x0000000000027941 */ /* 0x000fea0003800000 */
.L_x_2102:
        /* <DEDUP_REMOVED lines=10> */
.L_x_2104:
        /* <DEDUP_REMOVED lines=12> */
.L_x_2093:
[----:B------:R-:W-:Y:S05]  /*d880*/  BSYNC B1 ;  /* 0x0000000000017941 */ /* 0x000fea0003800000 */
.L_x_2092:
        /* <DEDUP_REMOVED lines=10> */
[----:B------:R-:W-:Y:S01]  /*d930*/  VIADD R9, R6, 0xffffffff ;  /* 0xffffffff06097836 */ /* 0x000fe20000000000 */
        /* <DEDUP_REMOVED lines=20> */
.L_x_2107:
[----:B------:R-:W-:Y:S01]  /*da80*/  IMAD R2, R23, 0x8, R22 ;  /* 0x0000000817027824 */ /* 0x000fe200078e0216 */
[----:B0-----:R-:W-:Y:S01]  /*da90*/  SHF.L.U32 R3, R27, 0x1f, RZ ;  /* 0x0000001f1b037819 */ /* 0x001fe200000006ff */
[----:B------:R-:W-:Y:S03]  /*daa0*/  BSSY B2, `(.L_x_2108) ;  /* 0x0000003000027945 */ /* 0x000fe60003800000 */
[----:B------:R-:W0:Y:S02]  /*dab0*/  SYNCS.PHASECHK.TRANS64.TRYWAIT P0, [R2+URZ+0x16840], R3 ;  /* 0x01684003020075a7 */ /* 0x000e24000800017f */
[----:B0-----:R-:W-:Y:S05]  /*dac0*/  @!P0 BRA `(.L_x_2109) ;  /* 0x0000002c00848947 */ /* 0x001fea0003800000 */
.L_x_2192:
[----:B------:R-:W-:Y:S05]  /*dad0*/  BSYNC B2 ;  /* 0x0000000000027941 */ /* 0x000fea0003800000 */
.L_x_2108:
        /* <DEDUP_REMOVED lines=12> */
.L_x_2111:
[----:B------:R-:W-:Y:S05]  /*dba0*/  BSYNC B2 ;  /* 0x0000000000027941 */ /* 0x000fea0003800000 */
.L_x_2110:
        /* <DEDUP_REMOVED lines=12> */
.L_x_2112:
        /* <DEDUP_REMOVED lines=15> */
.L_x_2193:
[----:B------:R-:W-:Y:S05]  /*dd60*/  BSYNC B2 ;  /* 0x0000000000027941 */ /* 0x000fea0003800000 */
.L_x_2113:
        /* <DEDUP_REMOVED lines=11> */
.L_x_2116:
[----:B------:R-:W-:Y:S05]  /*de20*/  BSYNC B2 ;  /* 0x0000000000027941 */ /* 0x000fea0003800000 */
.L_x_2115:
        /* <DEDUP_REMOVED lines=10> */
.L_x_2117:
        /* <DEDUP_REMOVED lines=12> */
.L_x_2106:
[----:B------:R-:W-:Y:S05]  /*df90*/  BSYNC B1 ;  /* 0x0000000000017941 */ /* 0x000fea0003800000 */
.L_x_2105:
[C---:B------:R-:W-:Y:S01]  /*dfa0*/  ISETP.GT.AND P0, PT, R6.reuse, 0x1, PT ;  /* 0x000000010600780c */ /* 0x040fe20003f04270 */
[----:B------:R-:W-:-:S12]  /*dfb0*/  VIADD R6, R6, 0xfffffffe ;  /* 0xfffffffe06067836 */ /* 0x000fd80000000000 */
[----:B------:R-:W-:Y:S05]  /*dfc0*/  @P0 BRA `(.L_x_2118) ;  /* 0xfffffff0006c0947 */ /* 0x000fea000383ffff */
.L_x_2076:
[----:B------:R-:W-:Y:S05]  /*dfd0*/  BSYNC B0 ;  /* 0x0000000000007941 */ /* 0x000fea0003800000 */
.L_x_2075:
        /* <DEDUP_REMOVED lines=17> */
.L_x_2120:
[----:B------:R-:W-:Y:S05]  /*e0f0*/  BSYNC B0 ;  /* 0x0000000000007941 */ /* 0x000fea0003800000 */
.L_x_2119:
[----:B------:R-:W2:Y:S01]  /*e100*/  LDL.LU R0, [R1] ;  /* 0x0000000001007983 */ /* 0x000ea20000300800 */
[----:B------:R-:W-:Y:S01]  /*e110*/  BSSY B0, `(.L_x_2121) ;  /* 0x0000028000007945 */ /* 0x000fe20003800000 */
[----:B--2---:R-:W-:-:S13]  /*e120*/  ISETP.NE.AND P0, PT, R0, RZ, PT ;  /* 0x000000ff0000720c */ /* 0x004fda0003f05270 */
[----:B------:R-:W-:Y:S05]  /*e130*/  @!P0 BRA `(.L_x_2122) ;  /* 0x0000000000948947 */ /* 0x000fea0003800000 */
[----:B0-----:R-:W-:Y:S01]  /*e140*/  IMAD R3, R23, 0x8, R22 ;  /* 0x0000000817037824 */ /* 0x001fe200078e0216 */
[----:B------:R-:W-:Y:S01]  /*e150*/  SHF.L.U32 R0, R27, 0x1f, RZ ;  /* 0x0000001f1b007819 */ /* 0x000fe200000006ff */
[----:B------:R-:W-:Y:S01]  /*e160*/  BSSY B1, `(.L_x_2123) ;  /* 0x0000004000017945 */ /* 0x000fe20003800000 */
[----:B------:R-:W-:Y:S02]  /*e170*/  ISETP.NE.AND P1, PT, R8, RZ, PT ;  /* 0x000000ff0800720c */ /* 0x000fe40003f25270 */
[----:B------:R-:W0:Y:S02]  /*e180*/  SYNCS.PHASECHK.TRANS64.TRYWAIT P0, [R3+URZ+0x16860], R0 ;  /* 0x01686000030075a7 */ /* 0x000e24000800017f */
[----:B0-----:R-:W-:Y:S09]  /*e190*/  @!P0 BRA `(.L_x_2124) ;  /* 0x0000002400f88947 */ /* 0x001ff20003800000 */
.L_x_2194:
[----:B------:R-:W-:Y:S05]  /*e1a0*/  BSYNC B1 ;  /* 0x0000000000017941 */ /* 0x000fea0003800000 */
.L_x_2123:
        /* <DEDUP_REMOVED lines=9> */
.L_x_2126:
[----:B------:R-:W-:Y:S05]  /*e240*/  BSYNC B1 ;  /* 0x0000000000017941 */ /* 0x000fea0003800000 */
.L_x_2125:
        /* <DEDUP_REMOVED lines=10> */
.L_x_2127:
        /* <DEDUP_REMOVED lines=10> */
.L_x_2122:
[----:B------:R-:W-:Y:S05]  /*e390*/  BSYNC B0 ;  /* 0x0000000000007941 */ /* 0x000fea0003800000 */
.L_x_2121:
[----:B------:R-:W-:-:S05]  /*e3a0*/  VIADD R23, R23, 0x1 ;  /* 0x0000000117177836 */ /* 0x000fca0000000000 */
[----:B------:R-:W-:-:S04]  /*e3b0*/  ISETP.NE.AND P0, PT, R23, 0x2, PT ;  /* 0x000000021700780c */ /* 0x000fc80003f05270 */
[----:B------:R-:W-:Y:S02]  /*e3c0*/  SEL R0, RZ, 0x1, P0 ;  /* 0x00000001ff007807 */ /* 0x000fe40000000000 */
[----:B------:R-:W-:Y:S02]  /*e3d0*/  SEL R23, R23, RZ, P0 ;  /* 0x000000ff17177207 */ /* 0x000fe40000000000 */
[----:B------:R-:W-:-:S07]  /*e3e0*/  LOP3.LUT R27, R27, R0, RZ, 0x3c, !PT ;  /* 0x000000001b1b7212 */ /* 0x000fce00078e3cff */
.L_x_2057:
[----:B------:R-:W-:Y:S05]  /*e3f0*/  BSYNC B7 ;  /* 0x0000000000077941 */ /* 0x000fea0003800000 */
.L_x_2055:
[----:B------:R-:W2:Y:S02]  /*e400*/  LDL R0, [R1+0x30] ;  /* 0x0000300001007983 */ /* 0x000ea40000100800 */
[----:B--2---:R-:W-:-:S13]  /*e410*/  ISETP.NE.AND P0, PT, R0, RZ, PT ;  /* 0x000000ff0000720c */ /* 0x004fda0003f05270 */
[----:B------:R-:W-:Y:S05]  /*e420*/  @!P0 BRA `(.L_x_2128) ;  /* 0x0000000000248947 */ /* 0x000fea0003800000 */
[----:B------:R-:W-:Y:S05]  /*e430*/  WARPSYNC.ALL ;  /* 0x0000000000007948 */ /* 0x000fea0003800000 */
[----:B------:R-:W2:Y:S08]  /*e440*/  S2UR UR5, SR_CgaCtaId ;  /* 0x00000000000579c3 */ /* 0x000eb00000008800 */
[----:B------:R-:W-:Y:S06]  /*e450*/  BAR.SYNC.DEFER_BLOCKING 0x5, 0x200 ;  /* 0x0148000000007b1d */ /* 0x000fec0000010000 */
[----:B------:R-:W-:-:S02]  /*e460*/  UMOV UR4, 0x400 ;  /* 0x0000040000047882 */ /* 0x000fc40000000000 */
[----:B--2---:R-:W-:-:S06]  /*e470*/  ULEA UR4, UR5, UR4, 0x18 ;  /* 0x0000000405047291 */ /* 0x004fcc000f8ec03f */
[----:B0-----:R-:W-:-:S05]  /*e480*/  IMAD.U32 R22, RZ, RZ, UR4 ;  /* 0x00000004ff167e24 */ /* 0x001fca000f8e00ff */
[----:B------:R2:W3:Y:S01]  /*e490*/  LDS.128 R16, [R22+0x168d0] ;  /* 0x0168d00016107984 */ /* 0x0004e20000000c00 */
[----:B------:R-:W-:Y:S06]  /*e4a0*/  BAR.ARV 0x4, 0x200 ;  /* 0x0108000000007b1d */ /* 0x000fec0000002000 */
[----:B------:R-:W-:Y:S05]  /*e4b0*/  BRA `(.L_x_2129) ;  /* 0x0000000800cc7947 */ /* 0x000fea0003800000 */
.L_x_2128:
        /* <DEDUP_REMOVED lines=19> */
[----:B------:R-:W0:Y:S02]  /*e5f0*/  SHFL.UP PT, R14, R17, 0x1, RZ ;  /* 0x04200000110e7989 */ /* 0x000e2400000e00ff */
[----:B0-----:R-:W-:-:S05]  /*e600*/  SEL R4, R14, RZ, P1 ;  /* 0x000000ff0e047207 */ /* 0x001fca0000800000 */
[----:B------:R-:W-:-:S05]  /*e610*/  IMAD.IADD R4, R17, 0x1, R4 ;  /* 0x0000000111047824 */ /* 0x000fca00078e0204 */
[----:B------:R-:W0:Y:S02]  /*e620*/  SHFL.UP PT, R14, R4, 0x2, RZ ;  /* 0x04400000040e7989 */ /* 0x000e2400000e00ff */
[----:B0-----:R-:W-:-:S05]  /*e630*/  SEL R5, R14, RZ, P2 ;  /* 0x000000ff0e057207 */ /* 0x001fca0001000000 */
[----:B------:R-:W-:Y:S02]  /*e640*/  IMAD.IADD R6, R4, 0x1, R5 ;  /* 0x0000000104067824 */ /* 0x000fe400078e0205 */
[----:B------:R-:W-:Y:S04]  /*e650*/  SHFL.IDX PT, R5, R16, 0x1, 0x1f ;  /* 0x00201f0010057f89 */ /* 0x000fe800000e0000 */
        /* <DEDUP_REMOVED lines=9> */
[----:B------:R0:W2:Y:S02]  /*e6f0*/  SHFL.IDX PT, R14, R2, 0x1f, 0x1f ;  /* 0x03e01f00020e7f89 */ /* 0x0000a400000e0000 */
.L_x_2204:
[----:B------:R-:W-:Y:S02]  /*e700*/  ULDC UR4, c[0x0][0xc38] ;  /* 0x00030e0000047ab9 */ /* 0x000fe40000000800 */
[----:B------:R-:W-:-:S04]  /*e710*/  IMAD.U32 R4, RZ, RZ, UR4 ;  /* 0x00000004ff047e24 */ /* 0x000fc8000f8e00ff */
[----:B--2---:R-:W-:-:S04]  /*e720*/  IMAD R14, R14, R4, RZ ;  /* 0x000000040e0e7224 */ /* 0x004fc800078e02ff */
[----:B------:R-:W-:-:S05]  /*e730*/  IMAD.IADD R5, R5, 0x1, R14 ;  /* 0x0000000105057824 */ /* 0x000fca00078e020e */
[----:B------:R-:W-:-:S13]  /*e740*/  ISETP.GT.AND P6, PT, R5, R0, PT ;  /* 0x000000000500720c */ /* 0x000fda0003fc4270 */
[----:B------:R-:W-:Y:S05]  /*e750*/  @P6 BRA `(.L_x_2131) ;  /* 0x00000000009c6947 */ /* 0x000fea0003800000 */
.L_x_2136:
[----:B0-----:R-:W0:Y:S01]  /*e760*/  LDC R2, c[0x0][0xc3c] ;  /* 0x00030f00ff027b82 */ /* 0x001e220000000800 */
[----:B------:R-:W-:-:S05]  /*e770*/  VIADD R19, R19, 0x1f ;  /* 0x0000001f13137836 */ /* 0x000fca0000000000 */
        /* <DEDUP_REMOVED lines=12> */
.L_x_2134:
[----:B------:R-:W-:Y:S05]  /*e840*/  BSYNC B0 ;  /* 0x0000000000007941 */ /* 0x000fea0003800000 */
.L_x_2133:
[----:B------:R-:W-:-:S03]  /*e850*/  UMOV UR4, 0xffffffff ;  /* 0xffffffff00047882 */ /* 0x000fc60000000000 */
[----:B------:R-:W-:Y:S05]  /*e860*/  BRA.DIV UR4, `(.L_x_2135) ;  /* 0x00000026047c7947 */ /* 0x000fea000b800000 */
[----:B-----5:R-:W2:Y:S02]  /*e870*/  SHFL.UP PT, R14, R17, 0x1, RZ ;  /* 0x04200000110e7989 */ /* 0x020ea400000e00ff */
[----:B--2---:R-:W-:-:S05]  /*e880*/  SEL R14, R14, RZ, P1 ;  /* 0x000000ff0e0e7207 */ /* 0x004fca0000800000 */
        /* <DEDUP_REMOVED lines=14> */
.L_x_2212:
[----:B------:R-:W-:Y:S02]  /*e970*/  ULDC UR4, c[0x0][0xc38] ;  /* 0x00030e0000047ab9 */ /* 0x000fe40000000800 */
[----:B------:R-:W-:-:S04]  /*e980*/  IMAD.U32 R4, RZ, RZ, UR4 ;  /* 0x00000004ff047e24 */ /* 0x000fc8000f8e00ff */
[----:B--2---:R-:W-:-:S04]  /*e990*/  IMAD R14, R14, R4, RZ ;  /* 0x000000040e0e7224 */ /* 0x004fc800078e02ff */
[----:B------:R-:W-:-:S05]  /*e9a0*/  IMAD.IADD R5, R14, 0x1, R5 ;  /* 0x000000010e057824 */ /* 0x000fca00078e0205 */
[----:B------:R-:W-:-:S13]  /*e9b0*/  ISETP.GT.AND P6, PT, R5, R0, PT ;  /* 0x000000000500720c */ /* 0x000fda0003fc4270 */
[----:B------:R-:W-:Y:S05]  /*e9c0*/  @!P6 BRA `(.L_x_2136) ;  /* 0xfffffffc0064e947 */ /* 0x000fea000383ffff */
.L_x_2131:
        /* <DEDUP_REMOVED lines=8> */
.L_x_2216:
[----:B------:R-:W-:Y:S01]  /*ea50*/  ISETP.NE.AND P0, PT, R3, RZ, PT ;  /* 0x000000ff0300720c */ /* 0x000fe20003f05270 */
[----:B------:R-:W-:-:S12]  /*ea60*/  IMAD.MOV.U32 R14, RZ, RZ, RZ ;  /* 0x000000ffff0e7224 */ /* 0x000fd800078e00ff */
[----:B------:R-:W-:Y:S05]  /*ea70*/  @!P0 BRA `(.L_x_2138) ;  /* 0x0000000000108947 */ /* 0x000fea0003800000 */
[----:B------:R-:W-:Y:S01]  /*ea80*/  UMOV UR4, 0xffffffff ;  /* 0xffffffff00047882 */ /* 0x000fe20000000000 */
[----:B------:R-:W-:Y:S02]  /*ea90*/  VIADD R12, R6, 0xffffffff ;  /* 0xffffffff060c7836 */ /* 0x000fe40000000000 */
[----:B------:R-:W-:Y:S05]  /*eaa0*/  BRA.DIV UR4, `(.L_x_2139) ;  /* 0x0000002604f07947 */ /* 0x000fea000b800000 */
[----:B------:R4:W0:Y:S02]  /*eab0*/  SHFL.IDX PT, R14, R2, R12, 0x1f ;  /* 0x00001f0c020e7589 */ /* 0x00082400000e0000 */
.L_x_2138:
[----:B0---4-:R-:W0:Y:S01]  /*eac0*/  LDC.64 R2, c[0x0][0xc90] ;  /* 0x00032400ff027b82 */ /* 0x011e220000000a00 */
[----:B------:R-:W-:-:S04]  /*ead0*/  IMAD.IADD R19, R6, 0x1, R19 ;  /* 0x0000000106137824 */ /* 0x000fc800078e0213 */
[----:B0-----:R-:W-:-:S05]  /*eae0*/  IMAD.WIDE R2, R19, 0x4, R2 ;  /* 0x0000000413027825 */ /* 0x001fca00078e0202 */
[----:B------:R0:W2:Y:S01]  /*eaf0*/  LDG.E R7, desc[UR48][R2.64] ;  /* 0x0000003002077981 */ /* 0x0000a2000c1e1900 */
[----:B------:R-:W-:Y:S02]  /*eb00*/  IMAD R16, R14, R4, R5 ;  /* 0x000000040e107224 */ /* 0x000fe400078e0205 */
[----:B0-----:R-:W-:Y:S02]  /*eb10*/  IMAD.MOV.U32 R2, RZ, RZ, RZ ;  /* 0x000000ffff027224 */ /* 0x001fe400078e00ff */
[----:B--23--:R-:W-:-:S05]  /*eb20*/  IMAD R6, R17, R7, RZ ;  /* 0x0000000711067224 */ /* 0x00cfca00078e02ff */
[----:B------:R-:W-:-:S04]  /*eb30*/  IABS R8, R6 ;  /* 0x0000000600087213 */ /* 0x000fc80000000000 */
[----:B-1----:R-:W0:Y:S08]  /*eb40*/  I2F.RP R9, R8 ;  /* 0x0000000800097306 */ /* 0x002e300000209400 */
        /* <DEDUP_REMOVED lines=57> */
.L_x_2132:
[----:B------:R-:W-:Y:S01]  /*eee0*/  UMOV UR4, URZ ;  /* 0x0000003f00047c82 */ /* 0x000fe20008000000 */
[----:B------:R-:W-:Y:S01]  /*eef0*/  UMOV UR5, URZ ;  /* 0x0000003f00057c82 */ /* 0x000fe20008000000 */
[----:B------:R-:W-:Y:S01]  /*ef00*/  ULDC UR6, c[0x0][0xc3c] ;  /* 0x00030f0000067ab9 */ /* 0x000fe20000000800 */
[----:B------:R-:W-:Y:S02]  /*ef10*/  IMAD.MOV.U32 R16, RZ, RZ, R0 ;  /* 0x000000ffff107224 */ /* 0x000fe400078e0000 */
[----:B------:R-:W-:Y:S02]  /*ef20*/  IMAD.U32 R17, RZ, RZ, UR4 ;  /* 0x00000004ff117e24 */ /* 0x000fe4000f8e00ff */
[----:B------:R-:W-:Y:S02]  /*ef30*/  IMAD.U32 R18, RZ, RZ, UR5 ;  /* 0x00000005ff127e24 */ /* 0x000fe4000f8e00ff */
[----:B------:R-:W-:-:S07]  /*ef40*/  IMAD.U32 R19, RZ, RZ, UR6 ;  /* 0x00000006ff137e24 */ /* 0x000fce000f8e00ff */
.L_x_2140:
        /* <DEDUP_REMOVED lines=10> */
.L_x_2129:
[----:B------:R-:W-:Y:S02]  /*eff0*/  ULDC UR4, c[0x0][0xc3c] ;  /* 0x00030f0000047ab9 */ /* 0x000fe40000000800 */
[----:B---3--:R-:W-:-:S13]  /*f000*/  ISETP.GE.AND P0, PT, R19, UR4, PT ;  /* 0x0000000413007c0c */ /* 0x008fda000bf06270 */
[----:B------:R-:W-:Y:S05]  /*f010*/  @!P0 BRA `(.L_x_2141) ;  /* 0xffffffb800608947 */ /* 0x000fea000383ffff */
[----:B------:R-:W-:Y:S05]  /*f020*/  BSYNC B8 ;  /* 0x0000000000087941 */ /* 0x000fea0003800000 */
.L_x_2051:
[----:B0-----:R-:W3:Y:S01]  /*f030*/  LDL.LU R0, [R1+0x28] ;  /* 0x0000280001007983 */ /* 0x001ee20000300800 */
[----:B------:R-:W-:Y:S01]  /*f040*/  BSSY B0, `(.L_x_2142) ;  /* 0x000000b000007945 */ /* 0x000fe20003800000 */
[----:B------:R-:W1:Y:S01]  /*f050*/  S2R R5, SR_CgaCtaId ;  /* 0x0000000000057919 */ /* 0x000e620000008800 */
[----:B---3--:R-:W-:-:S05]  /*f060*/  VIADD R0, R0, 0x1 ;  /* 0x0000000100007836 */ /* 0x008fca0000000000 */
[----:B------:R-:W-:-:S04]  /*f070*/  LEA.HI R2, R0, R0, RZ, 0x1 ;  /* 0x0000000000027211 */ /* 0x000fc800078f08ff */
[----:B------:R-:W-:Y:S02]  /*f080*/  LOP3.LUT R3, R2, 0xfffffffe, RZ, 0xc0, !PT ;  /* 0xfffffffe02037812 */ /* 0x000fe400078ec0ff */
[----:B------:R-:W-:-:S03]  /*f090*/  MOV R2, 0x400 ;  /* 0x0000040000027802 */ /* 0x000fc60000000f00 */
[----:B------:R-:W-:Y:S01]  /*f0a0*/  IMAD.IADD R0, R0, 0x1, -R3 ;  /* 0x0000000100007824 */ /* 0x000fe200078e0a03 */
[----:B-1----:R-:W-:-:S04]  /*f0b0*/  LEA R9, R5, R2, 0x18 ;  /* 0x0000000205097211 */ /* 0x002fc800078ec0ff */
[----:B------:R-:W-:-:S04]  /*f0c0*/  SHF.L.U32 R0, R0, 0x1f, RZ ;  /* 0x0000001f00007819 */ /* 0x000fc800000006ff */
[----:B------:R-:W0:Y:S02]  /*f0d0*/  SYNCS.PHASECHK.TRANS64.TRYWAIT P0, [R9+URZ+0x16820], R0 ;  /* 0x01682000090075a7 */ /* 0x000e24000800017f */
[----:B0-----:R-:W-:Y:S05]  /*f0e0*/  @!P0 BRA `(.L_x_2143) ;  /* 0x0000002000848947 */ /* 0x001fea0003800000 */
.L_x_2219:
[----:B------:R-:W-:Y:S05]  /*f0f0*/  BSYNC B0 ;  /* 0x0000000000007941 */ /* 0x000fea0003800000 */
.L_x_2142:
[----:B------:R-:W-:-:S03]  /*f100*/  UMOV UR4, 0xffffffff ;  /* 0xffffffff00047882 */ /* 0x000fc60000000000 */
[----:B------:R-:W-:Y:S05]  /*f110*/  BRA.DIV UR4, `(.L_x_2144) ;  /* 0x00000022048c7947 */ /* 0x000fea000b800000 */
[----:B0-----:R-:W0:Y:S02]  /*f120*/  S2R R0, SR_TID.X ;  /* 0x0000000000007919 */ /* 0x001e240000002100 */
[----:B0-----:R-:W-:-:S04]  /*f130*/  SHF.R.U32.HI R0, RZ, 0x5, R0 ;  /* 0x00000005ff007819 */ /* 0x001fc80000011600 */
[----:B------:R-:W-:-:S05]  /*f140*/  LOP3.LUT R0, R0, 0x3, RZ, 0xc0, !PT ;  /* 0x0000000300007812 */ /* 0x000fca00078ec0ff */
[----:B------:R0:W1:Y:S02]  /*f150*/  SHFL.IDX PT, R14, R0, RZ, 0x1f ;  /* 0x00001fff000e7589 */ /* 0x00006400000e0000 */
.L_x_2222:
[----:B-1----:R-:W-:Y:S01]  /*f160*/  ISETP.NE.AND P0, PT, R14, RZ, PT ;  /* 0x000000ff0e00720c */ /* 0x002fe20003f05270 */
[----:B------:R-:W-:-:S12]  /*f170*/  BSSY B0, `(.L_x_2145) ;  /* 0x0000024000007945 */ /* 0x000fd80003800000 */
[----:B------:R-:W-:Y:S05]  /*f180*/  @P0 BRA `(.L_x_2146) ;  /* 0x0000000000880947 */ /* 0x000fea0003800000 */
[----:B------:R-:W-:-:S03]  /*f190*/  UMOV UR4, 0xffffffff ;  /* 0xffffffff00047882 */ /* 0x000fc60000000000 */
[----:B------:R-:W-:Y:S05]  /*f1a0*/  BRA.DIV UR4, `(.L_x_2147) ;  /* 0x00000022049c7947 */ /* 0x000fea000b800000 */
[----:B------:R-:W-:-:S13]  /*f1b0*/  ELECT P6, URZ, PT ;  /* 0x00000000003f782f */ /* 0x000fda00038c0000 */
.L_x_2225:
[----:B------:R-:W-:Y:S05]  /*f1c0*/  @!P6 BRA `(.L_x_2146) ;  /* 0x000000000078e947 */ /* 0x000fea0003800000 */
[----:B------:R-:W-:-:S06]  /*f1d0*/  ULOP3.LUT UR4, UR36, 0x2, URZ, 0xfc, !UPT ;  /* 0x0000000224047892 */ /* 0x000fcc000f8efc3f */
[----:B0-----:R-:W-:-:S05]  /*f1e0*/  IMAD.U32 R0, RZ, RZ, UR4 ;  /* 0x00000004ff007e24 */ /* 0x001fca000f8e00ff */
[----:B------:R-:W-:-:S13]  /*f1f0*/  ISETP.NE.AND P2, PT, R0, 0x3, PT ;  /* 0x000000030000780c */ /* 0x000fda0003f45270 */
[----:B------:R-:W-:Y:S05]  /*f200*/  @!P2 BRA `(.L_x_2148) ;  /* 0x000000000004a947 */ /* 0x000fea0003800000 */
[----:B------:R-:W-:Y:S01]  /*f210*/  BPT.TRAP 0x1 ;  /* 0x000000040000795c */ /* 0x000fe20000300000 */
.L_x_2148:
        /* <DEDUP_REMOVED lines=12> */
.L_x_2226:
[----:B------:R-:W1:Y:S02]  /*f2e0*/  SYNCS.PHASECHK.TRANS64.TRYWAIT P0, [R7+URZ], R2 ;  /* 0x00000002070075a7 */ /* 0x000e64000800017f */
[----:B-1----:R-:W-:Y:S05]  /*f2f0*/  @!P0 BRA `(.L_x_2150) ;  /* 0x00000020007c8947 */ /* 0x002fea0003800000 */
.L_x_2227:
[----:B------:R-:W-:Y:S05]  /*f300*/  @!P2 BRA `(.L_x_2151) ;  /* 0x000000000004a947 */ /* 0x000fea0003800000 */
[----:B------:R-:W-:Y:S01]  /*f310*/  BPT.TRAP 0x1 ;  /* 0x000000040000795c */ /* 0x000fe20000300000 */
.L_x_2151:
[----:B------:R-:W-:-:S04]  /*f320*/  VIADD R0, R9, 0x16860 ;  /* 0x0001686009007836 */ /* 0x000fc80000000000 */
[----:B------:R-:W-:-:S04]  /*f330*/  IMAD R4, R23, 0x8, R0 ;  /* 0x0000000817047824 */ /* 0x000fc800078e0200 */
[----:B------:R-:W3:Y:S02]  /*f340*/  SYNCS.PHASECHK.TRANS64.TRYWAIT P0, [R4+URZ], R3 ;  /* 0x00000003040075a7 */ /* 0x000ee4000800017f */
[----:B---3--:R-:W-:Y:S05]  /*f350*/  @!P0 BRA `(.L_x_2152) ;  /* 0x0000002000788947 */ /* 0x008fea0003800000 */
.L_x_2228:
[----:B------:R-:W-:-:S07]  /*f360*/  IMAD R5, R5, 0x8, R0 ;  /* 0x0000000805057824 */ /* 0x000fce00078e0200 */
.L_x_2153:
[----:B----4-:R4:W0:Y:S02]  /*f370*/  SYNCS.PHASECHK.TRANS64.TRYWAIT P0, [R5+URZ], R2 ;  /* 0x00000002050075a7 */ /* 0x010824000800017f */
[----:B0-----:R-:W-:Y:S05]  /*f380*/  @!P0 NANOSLEEP.SYNCS 0x989680 ;  /* 0x009896800000895d */ /* 0x001fea0003900000 */
[----:B------:R-:W0:Y:S02]  /*f390*/  @!P0 SYNCS.PHASECHK.TRANS64 P0, [R5+URZ], R2 ;  /* 0x00000002050085a7 */ /* 0x000e24000800007f */
[----:B0-----:R-:W-:Y:S05]  /*f3a0*/  @!P0 BRA `(.L_x_2153) ;  /* 0xfffffffc00f08947 */ /* 0x001fea000383ffff */
.L_x_2146:
[----:B------:R-:W-:Y:S05]  /*f3b0*/  BSYNC B0 ;  /* 0x0000000000007941 */ /* 0x000fea0003800000 */
.L_x_2145:
[----:B------:R-:W-:Y:S05]  /*f3c0*/  EXIT ;  /* 0x000000000000794d */ /* 0x000fea0003800000 */
.L_x_2005:
[----:B0-----:R-:W-:-:S04]  /*f3d0*/  IMAD.U32 R3, RZ, RZ, UR45 ;  /* 0x0000002dff037e24 */ /* 0x001fc8000f8e00ff */
[----:B------:R0:W1:Y:S03]  /*f3e0*/  SYNCS.PHASECHK.TRANS64.TRYWAIT P1, [R3+URZ+0x16800], R0 ;  /* 0x01680000030075a7 */ /* 0x000066000802017f */
[----:B-1----:R-:W-:Y:S05]  /*f3f0*/  @!P1 NANOSLEEP.SYNCS 0x989680 ;  /* 0x009896800000995d */ /* 0x002fea0003900000 */
[----:B------:R-:W1:Y:S02]  /*f400*/  @!P1 SYNCS.PHASECHK.TRANS64 P1, [R3+URZ+0x16800], R0 ;  /* 0x01680000030095a7 */ /* 0x000e64000802007f */
[----:B-1----:R-:W-:Y:S05]  /*f410*/  @!P1 BRA `(.L_x_2005) ;  /* 0xfffffffc00ec9947 */ /* 0x002fea000383ffff */
[----:B------:R-:W-:Y:S05]  /*f420*/  BRA `(.L_x_2154) ;  /* 0xffffff2000dc7947 */ /* 0x000fea000383ffff */
.L_x_2009:
[----:B-1----:R1:W2:Y:S02]  /*f430*/  SYNCS.PHASECHK.TRANS64.TRYWAIT P2, [R2+URZ+0x16830], R3 ;  /* 0x01683003020075a7 */ /* 0x0022a4000804017f */
[----:B--2---:R-:W-:Y:S05]  /*f440*/  @!P2 NANOSLEEP.SYNCS 0x989680 ;  /* 0x009896800000a95d */ /* 0x004fea0003900000 */
[----:B------:R-:W2:Y:S02]  /*f450*/  @!P2 SYNCS.PHASECHK.TRANS64 P2, [R2+URZ+0x16830], R3 ;  /* 0x016830030200a5a7 */ /* 0x000ea4000804007f */
[----:B--2---:R-:W-:Y:S05]  /*f460*/  @!P2 BRA `(.L_x_2009) ;  /* 0xfffffffc00f0a947 */ /* 0x004fea000383ffff */
[----:B------:R-:W-:Y:S05]  /*f470*/  BRA `(.L_x_2008) ;  /* 0xffffff2400007947 */ /* 0x000fea000383ffff */
.L_x_2014:
[----:B-1----:R-:W-:-:S04]  /*f480*/  IMAD.U32 R7, RZ, RZ, UR6 ;  /* 0x00000006ff077e24 */ /* 0x002fc8000f8e00ff */
[----:B------:R1:W2:Y:S03]  /*f490*/  SYNCS.PHASECHK.TRANS64.TRYWAIT P3, [R7+URZ+0x16830], R0 ;  /* 0x01683000070075a7 */ /* 0x0002a6000806017f */
[----:B--2---:R-:W-:Y:S05]  /*f4a0*/  @!P3 NANOSLEEP.SYNCS 0x989680 ;  /* 0x009896800000b95d */ /* 0x004fea0003900000 */
[----:B------:R-:W2:Y:S02]  /*f4b0*/  @!P3 SYNCS.PHASECHK.TRANS64 P3, [R7+URZ+0x16830], R0 ;  /* 0x016830000700b5a7 */ /* 0x000ea4000806007f */
[----:B--2---:R-:W-:Y:S05]  /*f4c0*/  @!P3 BRA `(.L_x_2014) ;  /* 0xfffffffc00ecb947 */ /* 0x004fea000383ffff */
[----:B------:R-:W-:Y:S05]  /*f4d0*/  BRA `(.L_x_2011) ;  /* 0xffffff4400587947 */ /* 0x000fea000383ffff */
.L_x_2018:
[----:B-1----:R-:W-:-:S04]  /*f4e0*/  IMAD.U32 R7, RZ, RZ, UR6 ;  /* 0x00000006ff077e24 */ /* 0x002fc8000f8e00ff */
[----:B------:R1:W2:Y:S03]  /*f4f0*/  SYNCS.PHASECHK.TRANS64.TRYWAIT P3, [R7+URZ+0x16850], R0 ;  /* 0x01685000070075a7 */ /* 0x0002a6000806017f */
[----:B--2---:R-:W-:Y:S05]  /*f500*/  @!P3 NANOSLEEP.SYNCS 0x989680 ;  /* 0x009896800000b95d */ /* 0x004fea0003900000 */
[----:B------:R-:W2:Y:S02]  /*f510*/  @!P3 SYNCS.PHASECHK.TRANS64 P3, [R7+URZ+0x16850], R0 ;  /* 0x016850000700b5a7 */ /* 0x000ea4000806007f */
[----:B--2---:R-:W-:Y:S05]  /*f520*/  @!P3 BRA `(.L_x_2018) ;  /* 0xfffffffc00ecb947 */ /* 0x004fea000383ffff */
[----:B------:R-:W-:Y:S05]  /*f530*/  BRA `(.L_x_2015) ;  /* 0xffffff4400c87947 */ /* 0x000fea000383ffff */
.L_x_2024:
[----:B-1----:R-:W-:-:S04]  /*f540*/  IMAD.U32 R9, RZ, RZ, UR6 ;  /* 0x00000006ff097e24 */ /* 0x002fc8000f8e00ff */
[----:B------:R1:W2:Y:S03]  /*f550*/  SYNCS.PHASECHK.TRANS64.TRYWAIT P2, [R9+URZ+0x16830], R0 ;  /* 0x01683000090075a7 */ /* 0x0002a6000804017f */
[----:B--2---:R-:W-:Y:S05]  /*f560*/  @!P2 NANOSLEEP.SYNCS 0x989680 ;  /* 0x009896800000a95d */ /* 0x004fea0003900000 */
[----:B------:R-:W2:Y:S02]  /*f570*/  @!P2 SYNCS.PHASECHK.TRANS64 P2, [R9+URZ+0x16830], R0 ;  /* 0x016830000900a5a7 */ /* 0x000ea4000804007f */
[----:B--2---:R-:W-:Y:S05]  /*f580*/  @!P2 BRA `(.L_x_2024) ;  /* 0xfffffffc00eca947 */ /* 0x004fea000383ffff */
[----:B------:R-:W-:Y:S05]  /*f590*/  BRA `(.L_x_2021) ;  /* 0xffffff6800b47947 */ /* 0x000fea000383ffff */
.L_x_2028:
[----:B-1----:R-:W-:-:S04]  /*f5a0*/  IMAD.U32 R9, RZ, RZ, UR6 ;  /* 0x00000006ff097e24 */ /* 0x002fc8000f8e00ff */
[----:B------:R1:W2:Y:S03]  /*f5b0*/  SYNCS.PHASECHK.TRANS64.TRYWAIT P2, [R9+URZ+0x16850], R0 ;  /* 0x01685000090075a7 */ /* 0x0002a6000804017f */
[----:B--2---:R-:W-:Y:S05]  /*f5c0*/  @!P2 NANOSLEEP.SYNCS 0x989680 ;  /* 0x009896800000a95d */ /* 0x004fea0003900000 */
[----:B------:R-:W2:Y:S02]  /*f5d0*/  @!P2 SYNCS.PHASECHK.TRANS64 P2, [R9+URZ+0x16850], R0 ;  /* 0x016850000900a5a7 */ /* 0x000ea4000804007f */
[----:B--2---:R-:W-:Y:S05]  /*f5e0*/  @!P2 BRA `(.L_x_2028) ;  /* 0xfffffffc00eca947 */ /* 0x004fea000383ffff */
[----:B------:R-:W-:Y:S05]  /*f5f0*/  BRA `(.L_x_2025) ;  /* 0xffffff6c00247947 */ /* 0x000fea000383ffff */
.L_x_2033:
[----:B-1----:R-:W-:-:S04]  /*f600*/  IMAD.U32 R5, RZ, RZ, UR5 ;  /* 0x00000005ff057e24 */ /* 0x002fc8000f8e00ff */
[----:B------:R1:W2:Y:S03]  /*f610*/  SYNCS.PHASECHK.TRANS64.TRYWAIT P0, [R5+URZ+0x16850], R4 ;  /* 0x01685004050075a7 */ /* 0x0002a6000800017f */
[----:B--2---:R-:W-:Y:S05]  /*f620*/  @!P0 NANOSLEEP.SYNCS 0x989680 ;  /* 0x009896800000895d */ /* 0x004fea0003900000 */
[----:B------:R-:W2:Y:S02]  /*f630*/  @!P0 SYNCS.PHASECHK.TRANS64 P0, [R5+URZ+0x16850], R4 ;  /* 0x01685004050085a7 */ /* 0x000ea4000800007f */
[----:B--2---:R-:W-:Y:S05]  /*f640*/  @!P0 BRA `(.L_x_2033) ;  /* 0xfffffffc00ec8947 */ /* 0x004fea000383ffff */
[----:B------:R-:W-:Y:S05]  /*f650*/  BRA `(.L_x_2032) ;  /* 0xffffff8400887947 */ /* 0x000fea000383ffff */
.L_x_2063:
        /* <DEDUP_REMOVED lines=11> */
.L_x_2156:
[----:B------:R-:W-:Y:S05]  /*f710*/  BSYNC B0 ;  /* 0x0000000000007941 */ /* 0x000fea0003800000 */
.L_x_2155:
[----:B------:R-:W-:Y:S05]  /*f720*/  BRA `(.L_x_2157) ;  /* 0xffffffbc00847947 */ /* 0x000fea000383ffff */
.L_x_2065:
[----:B------:R-:W-:Y:S01]  /*f730*/  BSSY B0, `(.L_x_2158) ;  /* 0x0000006000007945 */ /* 0x000fe20003800000 */
[----:B------:R-:W-:-:S07]  /*f740*/  IMAD.MOV.U32 R15, RZ, RZ, -0x1 ;  /* 0xffffffffff0f7424 */ /* 0x000fce00078e00ff */
[----:B012---:R-:W-:Y:S05]  /*f750*/  WARPSYNC.COLLECTIVE R15, `(.L_x_2159) ;  /* 0x000000000f0c7348 */ /* 0x007fea0003c00000 */
[----:B------:R-:W-:Y:S02]  /*f760*/  ELECT P6, UR62, PT ;  /* 0x00000000003e782f */ /* 0x000fe400038c0000 */
[----:B------:R-:W-:Y:S01]  /*f770*/  MOV R14, UR62 ;  /* 0x0000003e000e7c02 */ /* 0x000fe20008000f00 */
[----:B012---:R-:W-:Y:S10]  /*f780*/  ENDCOLLECTIVE ;  /* 0x000000000000791b */ /* 0x007ff40003800000 */
.L_x_2159:
[----:B------:R-:W-:Y:S05]  /*f790*/  BSYNC B0 ;  /* 0x0000000000007941 */ /* 0x000fea0003800000 */
.L_x_2158:
[----:B------:R-:W-:Y:S05]  /*f7a0*/  BRA `(.L_x_2160) ;  /* 0xffffffbc00847947 */ /* 0x000fea000383ffff */
.L_x_2067:
[----:B--2---:R2:W3:Y:S02]  /*f7b0*/  SYNCS.PHASECHK.TRANS64.TRYWAIT P0, [R3+URZ+0x16840], R0 ;  /* 0x01684000030075a7 */ /* 0x0044e4000800017f */
[----:B---3--:R-:W-:Y:S05]  /*f7c0*/  @!P0 NANOSLEEP.SYNCS 0x989680 ;  /* 0x009896800000895d */ /* 0x008fea0003900000 */
[----:B------:R-:W3:Y:S02]  /*f7d0*/  @!P0 SYNCS.PHASECHK.TRANS64 P0, [R3+URZ+0x16840], R0 ;  /* 0x01684000030085a7 */ /* 0x000ee4000800007f */
[----:B---3--:R-:W-:Y:S05]  /*f7e0*/  @!P0 BRA `(.L_x_2067) ;  /* 0xfffffffc00f08947 */ /* 0x008fea000383ffff */
[----:B------:R-:W-:Y:S05]  /*f7f0*/  BRA `(.L_x_2161) ;  /* 0xffffffbc00d47947 */ /* 0x000fea000383ffff */
.L_x_2071:
[----:B------:R-:W2:Y:S01]  /*f800*/  LDL.LU R11, [R1+0x14] ;  /* 0x00001400010b7983 */ /* 0x000ea20000300800 */
[----:B------:R-:W-:Y:S02]  /*f810*/  IMAD.MOV.U32 R13, RZ, RZ, R4 ;  /* 0x000000ffff0d7224 */ /* 0x000fe400078e0004 */
[----:B------:R-:W-:Y:S02]  /*f820*/  IMAD.MOV.U32 R12, RZ, RZ, RZ ;  /* 0x000000ffff0c7224 */ /* 0x000fe400078e00ff */
        /* <DEDUP_REMOVED lines=9> */
.L_x_2162:
[----:B------:R-:W-:Y:S02]  /*f8c0*/  IMAD.MOV.U32 R13, RZ, RZ, R0 ;  /* 0x000000ffff0d7224 */ /* 0x000fe400078e0000 */
[----:B------:R-:W-:-:S07]  /*f8d0*/  IMAD.MOV.U32 R2, RZ, RZ, R14 ;  /* 0x000000ffff027224 */ /* 0x000fce00078e000e */
[----:B------:R-:W-:Y:S05]  /*f8e0*/  WARPSYNC.COLLECTIVE R15, `(.L_x_2163) ;  /* 0x000000000f087348 */ /* 0x000fea0003c00000 */
[----:B------:R0:W1:Y:S02]  /*f8f0*/  SHFL.IDX P6, R14, R13, R12, R11 ;  /* 0x0000000c0d0e7389 */ /* 0x00006400000c000b */
[----:B01----:R-:W-:Y:S01]  /*f900*/  ENDCOLLECTIVE ;  /* 0x000000000000791b */ /* 0x003fe20003800000 */
.L_x_2163:
[----:B------:R-:W-:Y:S02]  /*f910*/  IMAD.MOV.U32 R13, RZ, RZ, R4 ;  /* 0x000000ffff0d7224 */ /* 0x000fe400078e0004 */
[----:B------:R-:W-:Y:S02]  /*f920*/  IMAD.MOV.U32 R12, RZ, RZ, 0x1 ;  /* 0x00000001ff0c7424 */ /* 0x000fe400078e00ff */
[----:B------:R-:W-:-:S07]  /*f930*/  IMAD.MOV.U32 R3, RZ, RZ, R14 ;  /* 0x000000ffff037224 */ /* 0x000fce00078e000e */
[----:B------:R-:W-:Y:S05]  /*f940*/  WARPSYNC.COLLECTIVE R15, `(.L_x_2164) ;  /* 0x000000000f087348 */ /* 0x000fea0003c00000 */
[----:B------:R0:W1:Y:S02]  /*f950*/  SHFL.IDX P6, R14, R13, R12, R11 ;  /* 0x0000000c0d0e7389 */ /* 0x00006400000c000b */
[----:B01----:R-:W-:Y:S01]  /*f960*/  ENDCOLLECTIVE ;  /* 0x000000000000791b */ /* 0x003fe20003800000 */
.L_x_2164:
        /* <DEDUP_REMOVED lines=16> */
.L_x_2165:
[----:B------:R-:W-:Y:S02]  /*fa70*/  IMAD.MOV.U32 R13, RZ, RZ, R4 ;  /* 0x000000ffff0d7224 */ /* 0x000fe400078e0004 */
[----:B------:R-:W-:Y:S02]  /*fa80*/  IMAD.MOV.U32 R12, RZ, RZ, 0x2 ;  /* 0x00000002ff0c7424 */ /* 0x000fe400078e00ff */
[----:B------:R-:W-:-:S07]  /*fa90*/  IMAD.MOV.U32 R3, RZ, RZ, R14 ;  /* 0x000000ffff037224 */ /* 0x000fce00078e000e */
[----:B------:R-:W-:Y:S05]  /*faa0*/  WARPSYNC.COLLECTIVE R15, `(.L_x_2166) ;  /* 0x000000000f087348 */ /* 0x000fea0003c00000 */
[----:B------:R0:W1:Y:S02]  /*fab0*/  SHFL.IDX P6, R14, R13, R12, R11 ;  /* 0x0000000c0d0e7389 */ /* 0x00006400000c000b */
[----:B01----:R-:W-:Y:S01]  /*fac0*/  ENDCOLLECTIVE ;  /* 0x000000000000791b */ /* 0x003fe20003800000 */
.L_x_2166:
        /* <DEDUP_REMOVED lines=16> */
.L_x_2167:
[----:B------:R-:W-:Y:S02]  /*fbd0*/  IMAD.MOV.U32 R13, RZ, RZ, R4 ;  /* 0x000000ffff0d7224 */ /* 0x000fe400078e0004 */
[----:B------:R-:W-:Y:S02]  /*fbe0*/  IMAD.MOV.U32 R12, RZ, RZ, 0x3 ;  /* 0x00000003ff0c7424 */ /* 0x000fe400078e00ff */
[----:B------:R-:W-:-:S07]  /*fbf0*/  IMAD.MOV.U32 R3, RZ, RZ, R14 ;  /* 0x000000ffff037224 */ /* 0x000fce00078e000e */
[----:B------:R-:W-:Y:S05]  /*fc00*/  WARPSYNC.COLLECTIVE R15, `(.L_x_2168) ;  /* 0x000000000f087348 */ /* 0x000fea0003c00000 */
[----:B------:R0:W1:Y:S02]  /*fc10*/  SHFL.IDX P6, R14, R13, R12, R11 ;  /* 0x0000000c0d0e7389 */ /* 0x00006400000c000b */
[----:B01----:R-:W-:Y:S01]  /*fc20*/  ENDCOLLECTIVE ;  /* 0x000000000000791b */ /* 0x003fe20003800000 */
.L_x_2168:
        /* <DEDUP_REMOVED lines=16> */
.L_x_2169:
[----:B------:R-:W-:Y:S02]  /*fd30*/  IMAD.MOV.U32 R13, RZ, RZ, R4 ;  /* 0x000000ffff0d7224 */ /* 0x000fe400078e0004 */
[----:B------:R-:W-:Y:S02]  /*fd40*/  IMAD.MOV.U32 R12, RZ, RZ, 0x4 ;  /* 0x00000004ff0c7424 */ /* 0x000fe400078e00ff */
[----:B------:R-:W-:-:S07]  /*fd50*/  IMAD.MOV.U32 R3, RZ, RZ, R14 ;  /* 0x000000ffff037224 */ /* 0x000fce00078e000e */
[----:B------:R-:W-:Y:S05]  /*fd60*/  WARPSYNC.COLLECTIVE R15, `(.L_x_2170) ;  /* 0x000000000f087348 */ /* 0x000fea0003c00000 */
[----:B------:R0:W1:Y:S02]  /*fd70*/  SHFL.IDX P6, R14, R13, R12, R11 ;  /* 0x0000000c0d0e7389 */ /* 0x00006400000c000b */
[----:B01----:R-:W-:Y:S01]  /*fd80*/  ENDCOLLECTIVE ;  /* 0x000000000000791b */ /* 0x003fe20003800000 */
.L_x_2170:
        /* <DEDUP_REMOVED lines=16> */
.L_x_2171:
[----:B------:R-:W-:Y:S02]  /*fe90*/  IMAD.MOV.U32 R13, RZ, RZ, R4 ;  /* 0x000000ffff0d7224 */ /* 0x000fe400078e0004 */
[----:B------:R-:W-:Y:S02]  /*fea0*/  IMAD.MOV.U32 R12, RZ, RZ, 0x5 ;  /* 0x00000005ff0c7424 */ /* 0x000fe400078e00ff */
[----:B------:R-:W-:-:S07]  /*feb0*/  IMAD.MOV.U32 R3, RZ, RZ, R14 ;  /* 0x000000ffff037224 */ /* 0x000fce00078e000e */
[----:B------:R-:W-:Y:S05]  /*fec0*/  WARPSYNC.COLLECTIVE R15, `(.L_x_2172) ;  /* 0x000000000f087348 */ /* 0x000fea0003c00000 */
[----:B------:R0:W1:Y:S02]  /*fed0*/  SHFL.IDX P6, R14, R13, R12, R11 ;  /* 0x0000000c0d0e7389 */ /* 0x00006400000c000b */
[----:B01----:R-:W-:Y:S01]  /*fee0*/  ENDCOLLECTIVE ;  /* 0x000000000000791b */ /* 0x003fe20003800000 */
.L_x_2172:
        /* <DEDUP_REMOVED lines=16> */
.L_x_2173:
[----:B------:R-:W-:Y:S02]  /*fff0*/  IMAD.MOV.U32 R13, RZ, RZ, R4 ;  /* 0x000000ffff0d7224 */ /* 0x000fe400078e0004 */
[----:B------:R-:W-:Y:S02]  /*10000*/  IMAD.MOV.U32 R12, RZ, RZ, 0x6 ;  /* 0x00000006ff0c7424 */ /* 0x000fe400078e00ff */
[----:B------:R-:W-:-:S07]  /*10010*/  IMAD.MOV.U32 R3, RZ, RZ, R14 ;  /* 0x000000ffff037224 */ /* 0x000fce00078e000e */
[----:B------:R-:W-:Y:S05]  /*10020*/  WARPSYNC.COLLECTIVE R15, `(.L_x_2174) ;  /* 0x000000000f087348 */ /* 0x000fea0003c00000 */
[----:B------:R0:W1:Y:S02]  /*10030*/  SHFL.IDX P6, R14, R13, R12, R11 ;  /* 0x0000000c0d0e7389 */ /* 0x00006400000c000b */
[----:B01----:R-:W-:Y:S01]  /*10040*/  ENDCOLLECTIVE ;  /* 0x000000000000791b */ /* 0x003fe20003800000 */
.L_x_2174:
        /* <DEDUP_REMOVED lines=15> */
.L_x_2175:
[----:B------:R-:W-:Y:S02]  /*10140*/  IMAD.MOV.U32 R13, RZ, RZ, R4 ;  /* 0x000000ffff0d7224 */ /* 0x000fe400078e0004 */
[----:B------:R-:W-:Y:S02]  /*10150*/  IMAD.MOV.U32 R12, RZ, RZ, 0x7 ;  /* 0x00000007ff0c7424 */ /* 0x000fe400078e00ff */
[----:B------:R-:W-:-:S07]  /*10160*/  IMAD.MOV.U32 R3, RZ, RZ, R14 ;  /* 0x000000ffff037224 */ /* 0x000fce00078e000e */
[----:B------:R-:W-:Y:S05]  /*10170*/  WARPSYNC.COLLECTIVE R15, `(.L_x_2176) ;  /* 0x000000000f087348 */ /* 0x000fea0003c00000 */
[----:B------:R0:W1:Y:S02]  /*10180*/  SHFL.IDX P6, R14, R13, R12, R11 ;  /* 0x0000000c0d0e7389 */ /* 0x00006400000c000b */
[----:B01----:R-:W-:Y:S01]  /*10190*/  ENDCOLLECTIVE ;  /* 0x000000000000791b */ /* 0x003fe20003800000 */
.L_x_2176:
        /* <DEDUP_REMOVED lines=11> */
.L_x_2177:
        /* <DEDUP_REMOVED lines=13> */
.L_x_2178:
        /* <DEDUP_REMOVED lines=11> */
.L_x_2179:
[----:B------:R-:W-:Y:S02]  /*103d0*/  IMAD.MOV.U32 R13, RZ, RZ, R6 ;  /* 0x000000ffff0d7224 */ /* 0x000fe400078e0006 */
[----:B------:R-:W-:Y:S02]  /*103e0*/  IMAD.MOV.U32 R12, RZ, RZ, 0x1 ;  /* 0x00000001ff0c7424 */ /* 0x000fe400078e00ff */
[----:B------:R-:W-:-:S07]  /*103f0*/  IMAD.MOV.U32 R8, RZ, RZ, R14 ;  /* 0x000000ffff087224 */ /* 0x000fce00078e000e */
[----:B------:R-:W-:Y:S05]  /*10400*/  WARPSYNC.COLLECTIVE R15, `(.L_x_2180) ;  /* 0x000000000f087348 */ /* 0x000fea0003c00000 */
[----:B------:R0:W1:Y:S02]  /*10410*/  SHFL.IDX P6, R14, R13, R12, R11 ;  /* 0x0000000c0d0e7389 */ /* 0x00006400000c000b */
[----:B01----:R-:W-:Y:S01]  /*10420*/  ENDCOLLECTIVE ;  /* 0x000000000000791b */ /* 0x003fe20003800000 */
.L_x_2180:
        /* <DEDUP_REMOVED lines=13> */
.L_x_2181:
[----:B------:R-:W-:Y:S02]  /*10500*/  IMAD.MOV.U32 R13, RZ, RZ, R6 ;  /* 0x000000ffff0d7224 */ /* 0x000fe400078e0006 */
[----:B------:R-:W-:Y:S01]  /*10510*/  IMAD.MOV.U32 R12, RZ, RZ, 0x2 ;  /* 0x00000002ff0c7424 */ /* 0x000fe200078e00ff */
[----:B------:R-:W-:-:S05]  /*10520*/  @!P1 LEA R14, P2, R20, R14, 0x1 ;  /* 0x0000000e140e9211 */ /* 0x000fca00078408ff */
[----:B------:R-:W-:-:S08]  /*10530*/  @!P1 IMAD.MOV.U32 R2, RZ, RZ, R14 ;  /* 0x000000ffff029224 */ /* 0x000fd000078e000e */
[----:B------:R-:W-:Y:S05]  /*10540*/  WARPSYNC.COLLECTIVE R15, `(.L_x_2182) ;  /* 0x000000000f087348 */ /* 0x000fea0003c00000 */
[----:B------:R0:W1:Y:S02]  /*10550*/  SHFL.IDX P6, R14, R13, R12, R11 ;  /* 0x0000000c0d0e7389 */ /* 0x00006400000c000b */
[----:B01----:R-:W-:Y:S01]  /*10560*/  ENDCOLLECTIVE ;  /* 0x000000000000791b */ /* 0x003fe20003800000 */
.L_x_2182:
        /* <DEDUP_REMOVED lines=12> */
.L_x_2183:
[----:B------:R-:W-:Y:S01]  /*10630*/  ISETP.GE.AND P1, PT, R2, R7, PT ;  /* 0x000000070200720c */ /* 0x000fe20003f26270 */
[----:B------:R-:W-:Y:S02]  /*10640*/  IMAD.MOV.U32 R13, RZ, RZ, R6 ;  /* 0x000000ffff0d7224 */ /* 0x000fe400078e0006 */
[----:B------:R-:W-:-:S10]  /*10650*/  IMAD.MOV.U32 R12, RZ, RZ, 0x3 ;  /* 0x00000003ff0c7424 */ /* 0x000fd400078e00ff */
[----:B------:R-:W-:-:S13]  /*10660*/  @!P1 LEA R2, P2, R20, R14, 0x1 ;  /* 0x0000000e14029211 */ /* 0x000fda00078408ff */
[----:B------:R-:W-:Y:S05]  /*10670*/  WARPSYNC.COLLECTIVE R15, `(.L_x_2184) ;  /* 0x000000000f087348 */ /* 0x000fea0003c00000 */
[----:B------:R0:W1:Y:S02]  /*10680*/  SHFL.IDX P6, R14, R13, R12, R11 ;  /* 0x0000000c0d0e7389 */ /* 0x00006400000c000b */
[----:B01----:R-:W-:Y:S01]  /*10690*/  ENDCOLLECTIVE ;  /* 0x000000000000791b */ /* 0x003fe20003800000 */
.L_x_2184:
        /* <DEDUP_REMOVED lines=10> */
.L_x_2185:
[----:B------:R-:W-:Y:S05]  /*10740*/  BRA `(.L_x_2186) ;  /* 0xffffffbc00fc7947 */ /* 0x000fea000383ffff */
.L_x_2074:
[----:B0-----:R0:W1:Y:S02]  /*10750*/  SYNCS.PHASECHK.TRANS64.TRYWAIT P0, [R22+URZ+0x16820], R3 ;  /* 0x01682003160075a7 */ /* 0x001064000800017f */
[----:B-1----:R-:W-:Y:S05]  /*10760*/  @!P0 NANOSLEEP.SYNCS 0x989680 ;  /* 0x009896800000895d */ /* 0x002fea0003900000 */
[----:B------:R-:W1:Y:S02]  /*10770*/  @!P0 SYNCS.PHASECHK.TRANS64 P0, [R22+URZ+0x16820], R3 ;  /* 0x01682003160085a7 */ /* 0x000e64000800007f */
[----:B-1----:R-:W-:Y:S05]  /*10780*/  @!P0 BRA `(.L_x_2074) ;  /* 0xfffffffc00f08947 */ /* 0x002fea000383ffff */
[----:B------:R-:W-:Y:S05]  /*10790*/  BRA `(.L_x_2187) ;  /* 0xffffffc000647947 */ /* 0x000fea000383ffff */
.L_x_2083:
[----:B0-----:R0:W2:Y:S02]  /*107a0*/  SYNCS.PHASECHK.TRANS64.TRYWAIT P0, [R2+URZ+0x16840], R3 ;  /* 0x01684003020075a7 */ /* 0x0010a4000800017f */
[----:B--2---:R-:W-:Y:S05]  /*107b0*/  @!P0 NANOSLEEP.SYNCS 0x989680 ;  /* 0x009896800000895d */ /* 0x004fea0003900000 */
[----:B------:R-:W2:Y:S02]  /*107c0*/  @!P0 SYNCS.PHASECHK.TRANS64 P0, [R2+URZ+0x16840], R3 ;  /* 0x01684003020085a7 */ /* 0x000ea4000800007f */
[----:B--2---:R-:W-:Y:S05]  /*107d0*/  @!P0 BRA `(.L_x_2083) ;  /* 0xfffffffc00f08947 */ /* 0x004fea000383ffff */
[----:B------:R-:W-:Y:S05]  /*107e0*/  BRA `(.L_x_2188) ;  /* 0xffffffc4000c7947 */ /* 0x000fea000383ffff */
.L_x_2088:
[----:B0-----:R0:W1:Y:S02]  /*107f0*/  SYNCS.PHASECHK.TRANS64.TRYWAIT P0, [R3+URZ+0x60], R2 ;  /* 0x00006002030075a7 */ /* 0x001064000800017f */
[----:B-1----:R-:W-:Y:S05]  /*10800*/  @!P0 NANOSLEEP.SYNCS 0x989680 ;  /* 0x009896800000895d */ /* 0x002fea0003900000 */
[----:B------:R-:W1:Y:S02]  /*10810*/  @!P0 SYNCS.PHASECHK.TRANS64 P0, [R3+URZ+0x60], R2 ;  /* 0x00006002030085a7 */ /* 0x000e64000800007f */
[----:B-1----:R-:W-:Y:S05]  /*10820*/  @!P0 BRA `(.L_x_2088) ;  /* 0xfffffffc00f08947 */ /* 0x002fea000383ffff */
[----:B------:R-:W-:Y:S05]  /*10830*/  BRA `(.L_x_2189) ;  /* 0xffffffc400987947 */ /* 0x000fea000383ffff */
.L_x_2096:
[----:B0-----:R0:W2:Y:S02]  /*10840*/  SYNCS.PHASECHK.TRANS64.TRYWAIT P0, [R2+URZ+0x16840], R3 ;  /* 0x01684003020075a7 */ /* 0x0010a4000800017f */
[----:B--2---:R-:W-:Y:S05]  /*10850*/  @!P0 NANOSLEEP.SYNCS 0x989680 ;  /* 0x009896800000895d */ /* 0x004fea0003900000 */
[----:B------:R-:W2:Y:S02]  /*10860*/  @!P0 SYNCS.PHASECHK.TRANS64 P0, [R2+URZ+0x16840], R3 ;  /* 0x01684003020085a7 */ /* 0x000ea4000800007f */
[----:B--2---:R-:W-:Y:S05]  /*10870*/  @!P0 BRA `(.L_x_2096) ;  /* 0xfffffffc00f08947 */ /* 0x004fea000383ffff */
[----:B------:R-:W-:Y:S05]  /*10880*/  BRA `(.L_x_2190) ;  /* 0xffffffc800d07947 */ /* 0x000fea000383ffff */
.L_x_2101:
[----:B0-----:R0:W1:Y:S02]  /*10890*/  SYNCS.PHASECHK.TRANS64.TRYWAIT P0, [R10+URZ+0x60], R27 ;  /* 0x0000601b0a0075a7 */ /* 0x001064000800017f */
[----:B-1----:R-:W-:Y:S05]  /*108a0*/  @!P0 NANOSLEEP.SYNCS 0x989680 ;  /* 0x009896800000895d */ /* 0x002fea0003900000 */
[----:B------:R-:W1:Y:S02]  /*108b0*/  @!P0 SYNCS.PHASECHK.TRANS64 P0, [R10+URZ+0x60], R27 ;  /* 0x0000601b0a0085a7 */ /* 0x000e64000800007f */
[----:B-1----:R-:W-:Y:S05]  /*108c0*/  @!P0 BRA `(.L_x_2101) ;  /* 0xfffffffc00f08947 */ /* 0x002fea000383ffff */
[----:B------:R-:W-:Y:S05]  /*108d0*/  BRA `(.L_x_2191) ;  /* 0xffffffcc005c7947 */ /* 0x000fea000383ffff */
.L_x_2109:
[----:B0-----:R0:W2:Y:S02]  /*108e0*/  SYNCS.PHASECHK.TRANS64.TRYWAIT P0, [R2+URZ+0x16840], R3 ;  /* 0x01684003020075a7 */ /* 0x0010a4000800017f */
[----:B--2---:R-:W-:Y:S05]  /*108f0*/  @!P0 NANOSLEEP.SYNCS 0x989680 ;  /* 0x009896800000895d */ /* 0x004fea0003900000 */
[----:B------:R-:W2:Y:S02]  /*10900*/  @!P0 SYNCS.PHASECHK.TRANS64 P0, [R2+URZ+0x16840], R3 ;  /* 0x01684003020085a7 */ /* 0x000ea4000800007f */
[----:B--2---:R-:W-:Y:S05]  /*10910*/  @!P0 BRA `(.L_x_2109) ;  /* 0xfffffffc00f08947 */ /* 0x004fea000383ffff */
[----:B------:R-:W-:Y:S05]  /*10920*/  BRA `(.L_x_2192) ;  /* 0xffffffd000687947 */ /* 0x000fea000383ffff */
.L_x_2114:
[----:B0-----:R0:W1:Y:S02]  /*10930*/  SYNCS.PHASECHK.TRANS64.TRYWAIT P0, [R8+URZ+0x60], R3 ;  /* 0x00006003080075a7 */ /* 0x001064000800017f */
[----:B-1----:R-:W-:Y:S05]  /*10940*/  @!P0 NANOSLEEP.SYNCS 0x989680 ;  /* 0x009896800000895d */ /* 0x002fea0003900000 */
[----:B------:R-:W1:Y:S02]  /*10950*/  @!P0 SYNCS.PHASECHK.TRANS64 P0, [R8+URZ+0x60], R3 ;  /* 0x00006003080085a7 */ /* 0x000e64000800007f */
[----:B-1----:R-:W-:Y:S05]  /*10960*/  @!P0 BRA `(.L_x_2114) ;  /* 0xfffffffc00f08947 */ /* 0x002fea000383ffff */
[----:B------:R-:W-:Y:S05]  /*10970*/  BRA `(.L_x_2193) ;  /* 0xffffffd000f87947 */ /* 0x000fea000383ffff */
.L_x_2124:
[----:B0-----:R0:W1:Y:S02]  /*10980*/  SYNCS.PHASECHK.TRANS64.TRYWAIT P0, [R3+URZ+0x16860], R0 ;  /* 0x01686000030075a7 */ /* 0x001064000800017f */
[----:B-1----:R-:W-:Y:S05]  /*10990*/  @!P0 NANOSLEEP.SYNCS 0x989680 ;  /* 0x009896800000895d */ /* 0x002fea0003900000 */
[----:B------:R-:W1:Y:S02]  /*109a0*/  @!P0 SYNCS.PHASECHK.TRANS64 P0, [R3+URZ+0x16860], R0 ;  /* 0x01686000030085a7 */ /* 0x000e64000800007f */
[----:B-1----:R-:W-:Y:S05]  /*109b0*/  @!P0 BRA `(.L_x_2124) ;  /* 0xfffffffc00f08947 */ /* 0x002fea000383ffff */
[----:B------:R-:W-:Y:S05]  /*109c0*/  BRA `(.L_x_2194) ;  /* 0xffffffd400f47947 */ /* 0x000fea000383ffff */
.L_x_2130:
        /* <DEDUP_REMOVED lines=8> */
.L_x_2196:
[----:B------:R-:W-:Y:S05]  /*10a50*/  BSYNC B0 ;  /* 0x0000000000007941 */ /* 0x000fea0003800000 */
.L_x_2195:
        /* <DEDUP_REMOVED lines=9> */
.L_x_2197:
        /* <DEDUP_REMOVED lines=18> */
.L_x_2198:
[----:B------:R-:W-:Y:S01]  /*10c10*/  IMAD.MOV.U32 R12, RZ, RZ, 0x2 ;  /* 0x00000002ff0c7424 */ /* 0x000fe200078e00ff */
[----:B------:R-:W-:-:S05]  /*10c20*/  SEL R4, R14, RZ, P1 ;  /* 0x000000ff0e047207 */ /* 0x000fca0000800000 */
[----:B------:R-:W-:-:S04]  /*10c30*/  IMAD.IADD R4, R17, 0x1, R4 ;  /* 0x0000000111047824 */ /* 0x000fc800078e0204 */
[----:B------:R-:W-:-:S07]  /*10c40*/  IMAD.MOV.U32 R13, RZ, RZ, R4 ;  /* 0x000000ffff0d7224 */ /* 0x000fce00078e0004 */
[----:B------:R-:W-:Y:S05]  /*10c50*/  WARPSYNC.COLLECTIVE R15, `(.L_x_2199) ;  /* 0x000000000f087348 */ /* 0x000fea0003c00000 */
[----:B------:R0:W1:Y:S02]  /*10c60*/  SHFL.UP P6, R14, R13, R12, R11 ;  /* 0x0400000c0d0e7389 */ /* 0x00006400000c000b */
[----:B01----:R-:W-:Y:S01]  /*10c70*/  ENDCOLLECTIVE ;  /* 0x000000000000791b */ /* 0x003fe20003800000 */
.L_x_2199:
[----:B------:R-:W-:Y:S01]  /*10c80*/  IMAD.MOV.U32 R12, RZ, RZ, 0x4 ;  /* 0x00000004ff0c7424 */ /* 0x000fe200078e00ff */
[----:B------:R-:W-:-:S05]  /*10c90*/  SEL R3, R14, RZ, P2 ;  /* 0x000000ff0e037207 */ /* 0x000fca0001000000 */
[----:B------:R-:W-:-:S04]  /*10ca0*/  IMAD.IADD R6, R4, 0x1, R3 ;  /* 0x0000000104067824 */ /* 0x000fc800078e0203 */
[----:B------:R-:W-:-:S07]  /*10cb0*/  IMAD.MOV.U32 R13, RZ, RZ, R6 ;  /* 0x000000ffff0d7224 */ /* 0x000fce00078e0006 */
[----:B------:R-:W-:Y:S05]  /*10cc0*/  WARPSYNC.COLLECTIVE R15, `(.L_x_2200) ;  /* 0x000000000f087348 */ /* 0x000fea0003c00000 */
[----:B------:R0:W1:Y:S02]  /*10cd0*/  SHFL.UP P6, R14, R13, R12, R11 ;  /* 0x0400000c0d0e7389 */ /* 0x00006400000c000b */
[----:B01----:R-:W-:Y:S01]  /*10ce0*/  ENDCOLLECTIVE ;  /* 0x000000000000791b */ /* 0x003fe20003800000 */
.L_x_2200:
[----:B------:R-:W-:Y:S01]  /*10cf0*/  IMAD.MOV.U32 R12, RZ, RZ, 0x8 ;  /* 0x00000008ff0c7424 */ /* 0x000fe200078e00ff */
[----:B------:R-:W-:-:S05]  /*10d00*/  SEL R3, R14, RZ, P3 ;  /* 0x000000ff0e037207 */ /* 0x000fca0001800000 */
[----:B------:R-:W-:-:S04]  /*10d10*/  IMAD.IADD R2, R6, 0x1, R3 ;  /* 0x0000000106027824 */ /* 0x000fc800078e0203 */
[----:B------:R-:W-:-:S07]  /*10d20*/  IMAD.MOV.U32 R13, RZ, RZ, R2 ;  /* 0x000000ffff0d7224 */ /* 0x000fce00078e0002 */
[----:B------:R-:W-:Y:S05]  /*10d30*/  WARPSYNC.COLLECTIVE R15, `(.L_x_2201) ;  /* 0x000000000f087348 */ /* 0x000fea0003c00000 */
[----:B------:R0:W1:Y:S02]  /*10d40*/  SHFL.UP P6, R14, R13, R12, R11 ;  /* 0x0400000c0d0e7389 */ /* 0x00006400000c000b */
[----:B01----:R-:W-:Y:S01]  /*10d50*/  ENDCOLLECTIVE ;  /* 0x000000000000791b */ /* 0x003fe20003800000 */
.L_x_2201:
[----:B------:R-:W-:Y:S01]  /*10d60*/  IMAD.MOV.U32 R12, RZ, RZ, 0x10 ;  /* 0x00000010ff0c7424 */ /* 0x000fe200078e00ff */
[----:B------:R-:W-:-:S05]  /*10d70*/  SEL R3, R14, RZ, P4 ;  /* 0x000000ff0e037207 */ /* 0x000fca0002000000 */
[----:B------:R-:W-:-:S04]  /*10d80*/  IMAD.IADD R3, R2, 0x1, R3 ;  /* 0x0000000102037824 */ /* 0x000fc800078e0203 */
[----:B------:R-:W-:-:S07]  /*10d90*/  IMAD.MOV.U32 R13, RZ, RZ, R3 ;  /* 0x000000ffff0d7224 */ /* 0x000fce00078e0003 */
[----:B------:R-:W-:Y:S05]  /*10da0*/  WARPSYNC.COLLECTIVE R15, `(.L_x_2202) ;  /* 0x000000000f087348 */ /* 0x000fea0003c00000 */
[----:B------:R0:W1:Y:S02]  /*10db0*/  SHFL.UP P6, R14, R13, R12, R11 ;  /* 0x0400000c0d0e7389 */ /* 0x00006400000c000b */
[----:B01----:R-:W-:Y:S01]  /*10dc0*/  ENDCOLLECTIVE ;  /* 0x000000000000791b */ /* 0x003fe20003800000 */
.L_x_2202:
        /* <DEDUP_REMOVED lines=8> */
.L_x_2203:
[----:B------:R-:W-:Y:S05]  /*10e50*/  BRA `(.L_x_2204) ;  /* 0xffffffd800287947 */ /* 0x000fea000383ffff */
.L_x_2135:
        /* <DEDUP_REMOVED lines=8> */
.L_x_2206:
[----:B------:R-:W-:Y:S05]  /*10ee0*/  BSYNC B0 ;  /* 0x0000000000007941 */ /* 0x000fea0003800000 */
.L_x_2205:
        /* <DEDUP_REMOVED lines=8> */
.L_x_2207:
[----:B------:R-:W-:Y:S01]  /*10f70*/  IMAD.MOV.U32 R12, RZ, RZ, 0x4 ;  /* 0x00000004ff0c7424 */ /* 0x000fe200078e00ff */
[----:B------:R-:W-:-:S05]  /*10f80*/  SEL R2, R14, RZ, P2 ;  /* 0x000000ff0e027207 */ /* 0x000fca0001000000 */
[----:B------:R-:W-:-:S04]  /*10f90*/  IMAD.IADD R2, R13, 0x1, R2 ;  /* 0x000000010d027824 */ /* 0x000fc800078e0202 */
[----:B------:R-:W-:-:S07]  /*10fa0*/  IMAD.MOV.U32 R13, RZ, RZ, R2 ;  /* 0x000000ffff0d7224 */ /* 0x000fce00078e0002 */
[----:B------:R-:W-:Y:S05]  /*10fb0*/  WARPSYNC.COLLECTIVE R15, `(.L_x_2208) ;  /* 0x000000000f087348 */ /* 0x000fea0003c00000 */
[----:B------:R0:W1:Y:S02]  /*10fc0*/  SHFL.UP P6, R14, R13, R12, R11 ;  /* 0x0400000c0d0e7389 */ /* 0x00006400000c000b */
[----:B01----:R-:W-:Y:S01]  /*10fd0*/  ENDCOLLECTIVE ;  /* 0x000000000000791b */ /* 0x003fe20003800000 */
.L_x_2208:
[----:B------:R-:W-:Y:S01]  /*10fe0*/  IMAD.MOV.U32 R12, RZ, RZ, 0x8 ;  /* 0x00000008ff0c7424 */ /* 0x000fe200078e00ff */
[----:B------:R-:W-:-:S05]  /*10ff0*/  SEL R3, R14, RZ, P3 ;  /* 0x000000ff0e037207 */ /* 0x000fca0001800000 */
[----:B------:R-:W-:-:S04]  /*11000*/  IMAD.IADD R3, R2, 0x1, R3 ;  /* 0x0000000102037824 */ /* 0x000fc800078e0203 */
[----:B------:R-:W-:-:S07]  /*11010*/  IMAD.MOV.U32 R13, RZ, RZ, R3 ;  /* 0x000000ffff0d7224 */ /* 0x000fce00078e0003 */
[----:B------:R-:W-:Y:S05]  /*11020*/  WARPSYNC.COLLECTIVE R15, `(.L_x_2209) ;  /* 0x000000000f087348 */ /* 0x000fea0003c00000 */
[----:B------:R0:W1:Y:S02]  /*11030*/  SHFL.UP P6, R14, R13, R12, R11 ;  /* 0x0400000c0d0e7389 */ /* 0x00006400000c000b */
[----:B01----:R-:W-:Y:S01]  /*11040*/  ENDCOLLECTIVE ;  /* 0x000000000000791b */ /* 0x003fe20003800000 */
.L_x_2209:
[----:B------:R-:W-:Y:S01]  /*11050*/  IMAD.MOV.U32 R12, RZ, RZ, 0x10 ;  /* 0x00000010ff0c7424 */ /* 0x000fe200078e00ff */
[----:B------:R-:W-:-:S05]  /*11060*/  SEL R4, R14, RZ, P4 ;  /* 0x000000ff0e047207 */ /* 0x000fca0002000000 */
[----:B------:R-:W-:-:S04]  /*11070*/  IMAD.IADD R4, R3, 0x1, R4 ;  /* 0x0000000103047824 */ /* 0x000fc800078e0204 */
[----:B------:R-:W-:-:S07]  /*11080*/  IMAD.MOV.U32 R13, RZ, RZ, R4 ;  /* 0x000000ffff0d7224 */ /* 0x000fce00078e0004 */
[----:B------:R-:W-:Y:S05]  /*11090*/  WARPSYNC.COLLECTIVE R15, `(.L_x_2210) ;  /* 0x000000000f087348 */ /* 0x000fea0003c00000 */
[----:B------:R0:W1:Y:S02]  /*110a0*/  SHFL.UP P6, R14, R13, R12, R11 ;  /* 0x0400000c0d0e7389 */ /* 0x00006400000c000b */
[----:B01----:R-:W-:Y:S01]  /*110b0*/  ENDCOLLECTIVE ;  /* 0x000000000000791b */ /* 0x003fe20003800000 */
.L_x_2210:
        /* <DEDUP_REMOVED lines=8> */
.L_x_2211:
[----:B------:R-:W-:Y:S05]  /*11140*/  BRA `(.L_x_2212) ;  /* 0xffffffd800087947 */ /* 0x000fea000383ffff */
.L_x_2137:
[----:B------:R-:W-:Y:S01]  /*11150*/  BSSY B0, `(.L_x_2213) ;  /* 0x0000006000007945 */ /* 0x000fe20003800000 */
[----:B------:R-:W-:Y:S01]  /*11160*/  PLOP3.LUT P6, PT, P6, PT, PT, 0x8, 0x0 ;  /* 0x000000000000781c */ /* 0x000fe200037ce170 */
[----:B------:R-:W-:-:S12]  /*11170*/  IMAD.MOV.U32 R15, RZ, RZ, -0x1 ;  /* 0xffffffffff0f7424 */ /* 0x000fd800078e00ff */
[----:B01----:R-:W-:Y:S05]  /*11180*/  WARPSYNC.COLLECTIVE R15, `(.L_x_2214) ;  /* 0x000000000f087348 */ /* 0x003fea0003c00000 */
[----:B------:R-:W-:Y:S01]  /*11190*/  VOTE.ANY R14, PT, P6 ;  /* 0x00000000000e7806 */ /* 0x000fe200030e0100 */
[----:B01----:R-:W-:Y:S06]  /*111a0*/  ENDCOLLECTIVE ;  /* 0x000000000000791b */ /* 0x003fec0003800000 */
.L_x_2214:
[----:B------:R-:W-:Y:S05]  /*111b0*/  BSYNC B0 ;  /* 0x0000000000007941 */ /* 0x000fea0003800000 */
.L_x_2213:
        /* <DEDUP_REMOVED lines=9> */
.L_x_2215:
[----:B------:R-:W-:Y:S01]  /*11250*/  IMAD.MOV.U32 R17, RZ, RZ, R14 ;  /* 0x000000ffff117224 */ /* 0x000fe200078e000e */
[----:B------:R-:W-:Y:S06]  /*11260*/  BRA `(.L_x_2216) ;  /* 0xffffffd400f87947 */ /* 0x000fec000383ffff */
.L_x_2139:
[----:B------:R-:W-:Y:S01]  /*11270*/  BSSY B0, `(.L_x_2217) ;  /* 0x0000007000007945 */ /* 0x000fe20003800000 */
[----:B------:R-:W-:Y:S02]  /*11280*/  IMAD.MOV.U32 R13, RZ, RZ, R2 ;  /* 0x000000ffff0d7224 */ /* 0x000fe400078e0002 */
[----:B------:R-:W-:Y:S02]  /*11290*/  IMAD.MOV.U32 R11, RZ, RZ, 0x1f ;  /* 0x0000001fff0b7424 */ /* 0x000fe400078e00ff */
[----:B------:R-:W-:-:S07]  /*112a0*/  IMAD.MOV.U32 R15, RZ, RZ, -0x1 ;  /* 0xffffffffff0f7424 */ /* 0x000fce00078e00ff */
[----:B0123--:R-:W-:Y:S05]  /*112b0*/  WARPSYNC.COLLECTIVE R15, `(.L_x_2218) ;  /* 0x000000000f087348 */ /* 0x00ffea0003c00000 */
[----:B------:R4:W0:Y:S02]  /*112c0*/  SHFL.IDX P6, R14, R13, R12, R11 ;  /* 0x0000000c0d0e7389 */ /* 0x00082400000c000b */
[----:B01234-:R-:W-:Y:S01]  /*112d0*/  ENDCOLLECTIVE ;  /* 0x000000000000791b */ /* 0x01ffe20003800000 */
.L_x_2218:
[----:B------:R-:W-:Y:S05]  /*112e0*/  BSYNC B0 ;  /* 0x0000000000007941 */ /* 0x000fea0003800000 */
.L_x_2217:
[----:B------:R-:W-:Y:S05]  /*112f0*/  BRA `(.L_x_2138) ;  /* 0xffffffd400f07947 */ /* 0x000fea000383ffff */
.L_x_2143:
[----:B0-----:R0:W1:Y:S02]  /*11300*/  SYNCS.PHASECHK.TRANS64.TRYWAIT P0, [R9+URZ+0x16820], R0 ;  /* 0x01682000090075a7 */ /* 0x001064000800017f */
[----:B-1----:R-:W-:Y:S05]  /*11310*/  @!P0 NANOSLEEP.SYNCS 0x989680 ;  /* 0x009896800000895d */ /* 0x002fea0003900000 */
[----:B------:R-:W1:Y:S02]  /*11320*/  @!P0 SYNCS.PHASECHK.TRANS64 P0, [R9+URZ+0x16820], R0 ;  /* 0x01682000090085a7 */ /* 0x000e64000800007f */
[----:B-1----:R-:W-:Y:S05]  /*11330*/  @!P0 BRA `(.L_x_2143) ;  /* 0xfffffffc00f08947 */ /* 0x002fea000383ffff */
[----:B------:R-:W-:Y:S05]  /*11340*/  BRA `(.L_x_2219) ;  /* 0xffffffdc00687947 */ /* 0x000fea000383ffff */
.L_x_2144:
        /* <DEDUP_REMOVED lines=8> */
[----:B0-2---:R-:W-:Y:S05]  /*113d0*/  WARPSYNC.COLLECTIVE R15, `(.L_x_2221) ;  /* 0x000000000f087348 */ /* 0x005fea0003c00000 */
[----:B------:R1:W3:Y:S02]  /*113e0*/  SHFL.IDX P6, R14, R13, R12, R11 ;  /* 0x0000000c0d0e7389 */ /* 0x0002e400000c000b */
[----:B0123--:R-:W-:Y:S01]  /*113f0*/  ENDCOLLECTIVE ;  /* 0x000000000000791b */ /* 0x00ffe20003800000 */
.L_x_2221:
[----:B------:R-:W-:Y:S05]  /*11400*/  BSYNC B0 ;  /* 0x0000000000007941 */ /* 0x000fea0003800000 */
.L_x_2220:
[----:B------:R-:W-:Y:S05]  /*11410*/  BRA `(.L_x_2222) ;  /* 0xffffffdc00507947 */ /* 0x000fea000383ffff */
.L_x_2147:
[----:B------:R-:W-:Y:S01]  /*11420*/  BSSY B1, `(.L_x_2223) ;  /* 0x0000006000017945 */ /* 0x000fe20003800000 */
[----:B------:R-:W-:-:S07]  /*11430*/  IMAD.MOV.U32 R15, RZ, RZ, -0x1 ;  /* 0xffffffffff0f7424 */ /* 0x000fce00078e00ff */
[----:B0-2---:R-:W-:Y:S05]  /*11440*/  WARPSYNC.COLLECTIVE R15, `(.L_x_2224) ;  /* 0x000000000f0c7348 */ /* 0x005fea0003c00000 */
[----:B------:R-:W-:Y:S02]  /*11450*/  ELECT P6, UR62, PT ;  /* 0x00000000003e782f */ /* 0x000fe400038c0000 */
[----:B------:R-:W-:Y:S01]  /*11460*/  MOV R14, UR62 ;  /* 0x0000003e000e7c02 */ /* 0x000fe20008000f00 */
[----:B0-2---:R-:W-:Y:S10]  /*11470*/  ENDCOLLECTIVE ;  /* 0x000000000000791b */ /* 0x005ff40003800000 */
.L_x_2224:
[----:B------:R-:W-:Y:S05]  /*11480*/  BSYNC B1 ;  /* 0x0000000000017941 */ /* 0x000fea0003800000 */
.L_x_2223:
[----:B------:R-:W-:Y:S05]  /*11490*/  BRA `(.L_x_2225) ;  /* 0xffffffdc00487947 */ /* 0x000fea000383ffff */
.L_x_2149:
[----:B0-----:R0:W1:Y:S02]  /*114a0*/  SYNCS.PHASECHK.TRANS64.TRYWAIT P0, [R6+URZ], R3 ;  /* 0x00000003060075a7 */ /* 0x001064000800017f */
[----:B-1----:R-:W-:Y:S05]  /*114b0*/  @!P0 NANOSLEEP.SYNCS 0x989680 ;  /* 0x009896800000895d */ /* 0x002fea0003900000 */
[----:B------:R-:W1:Y:S02]  /*114c0*/  @!P0 SYNCS.PHASECHK.TRANS64 P0, [R6+URZ], R3 ;  /* 0x00000003060085a7 */ /* 0x000e64000800007f */
[----:B-1----:R-:W-:Y:S05]  /*114d0*/  @!P0 BRA `(.L_x_2149) ;  /* 0xfffffffc00f08947 */ /* 0x002fea000383ffff */
[----:B------:R-:W-:Y:S05]  /*114e0*/  BRA `(.L_x_2226) ;  /* 0xffffffdc007c7947 */ /* 0x000fea000383ffff */
.L_x_2150:
[----:B-1----:R1:W3:Y:S02]  /*114f0*/  SYNCS.PHASECHK.TRANS64.TRYWAIT P0, [R7+URZ], R2 ;  /* 0x00000002070075a7 */ /* 0x0022e4000800017f */
[----:B---3--:R-:W-:Y:S05]  /*11500*/  @!P0 NANOSLEEP.SYNCS 0x989680 ;  /* 0x009896800000895d */ /* 0x008fea0003900000 */
[----:B------:R-:W3:Y:S02]  /*11510*/  @!P0 SYNCS.PHASECHK.TRANS64 P0, [R7+URZ], R2 ;  /* 0x00000002070085a7 */ /* 0x000ee4000800007f */
[----:B---3--:R-:W-:Y:S05]  /*11520*/  @!P0 BRA `(.L_x_2150) ;  /* 0xfffffffc00f08947 */ /* 0x008fea000383ffff */
[----:B------:R-:W-:Y:S05]  /*11530*/  BRA `(.L_x_2227) ;  /* 0xffffffdc00707947 */ /* 0x000fea000383ffff */
.L_x_2152:
[----:B---3--:R3:W4:Y:S02]  /*11540*/  SYNCS.PHASECHK.TRANS64.TRYWAIT P0, [R4+URZ], R3 ;  /* 0x00000003040075a7 */ /* 0x008724000800017f */
[----:B----4-:R-:W-:Y:S05]  /*11550*/  @!P0 NANOSLEEP.SYNCS 0x989680 ;  /* 0x009896800000895d */ /* 0x010fea0003900000 */
[----:B------:R-:W4:Y:S02]  /*11560*/  @!P0 SYNCS.PHASECHK.TRANS64 P0, [R4+URZ], R3 ;  /* 0x00000003040085a7 */ /* 0x000f24000800007f */
[----:B----4-:R-:W-:Y:S05]  /*11570*/  @!P0 BRA `(.L_x_2152) ;  /* 0xfffffffc00f08947 */ /* 0x010fea000383ffff */
[----:B------:R-:W-:Y:S05]  /*11580*/  BRA `(.L_x_2228) ;  /* 0xffffffdc00747947 */ /* 0x000fea000383ffff */
.L_x_2229:
        /* <DEDUP_REMOVED lines=15> */
.L_x_2648:


//--------------------- .text._ZN7cutlass13device_kernelIN5flash11enable_sm90INS1_16FlashAttnFwdSm90INS1_25CollectiveMainloopFwdSm90ILi2EN4cute5tupleIJNS5_1CILi1EEES8_S8_EEENS6_IJNS7_ILi192EEENS7_ILi128EEENS7_ILi64EEEEEELi64ENS_10bfloat16_tEfNS_4arch4Sm90ELb1ELb0ELb0ELb1ELb0ELb1ELb0ELb1ELb1ELb1ELb0ELb0EEENS1_21CollectiveEpilogueFwdINS6_IJSA_SC_SB_EEES9_SE_SG_Li384ELb1ELb1ELb0ELb0EEENS1_36VarlenDynamicPersistentTileSchedulerILi192ELi128ELi384ELi128ELb0ELb1ELb1ELb1ELb1ELb1EEEEEEEEEvNT_6ParamsE --------------------------
	.section	.text._ZN7cutlass13device_kernelIN5flash11enable_sm90INS1_16FlashAttnFwdSm90INS1_25CollectiveMainloopFwdSm90ILi2EN4cute5tupleIJNS5_1CILi1EEES8_S8_EEENS6_IJNS7_ILi192EEENS7_ILi128EEENS7_ILi64EEEEEELi64ENS_10bfloat16_tEfNS_4arch4Sm90ELb1ELb0ELb0ELb1ELb0ELb1ELb0ELb1ELb1ELb1ELb0ELb0EEENS1_21CollectiveEpilogueFwdINS6_IJSA_SC_SB_EEES9_SE_SG_Li384ELb1ELb1ELb0ELb0EEENS1_36VarlenDynamicPersistentTileSchedulerILi192ELi128ELi384ELi128ELb0ELb1ELb1ELb1ELb1ELb1EEEEEEEEEvNT_6ParamsE,"ax",@progbits
	.align	128
.text._ZN7cutlass13device_kernelIN5flash11enable_sm90INS1_16FlashAttnFwdSm90INS1_25CollectiveMainloopFwdSm90ILi2EN4cute5tupleIJNS5_1CILi1EEES8_S8_EEENS6_IJNS7_ILi192EEENS7_ILi128EEENS7_ILi64EEEEEELi64ENS_10bfloat16_tEfNS_4arch4Sm90ELb1ELb0ELb0ELb1ELb0ELb1ELb0ELb1ELb1ELb1ELb0ELb0EEENS1_21CollectiveEpilogueFwdINS6_IJSA_SC_SB_EEES9_SE_SG_Li384ELb1ELb1ELb0ELb0EEENS1_36VarlenDynamicPersistentTileSchedulerILi192ELi128ELi384ELi128ELb0ELb1ELb1ELb1ELb1ELb1EEEEEEEEEvNT_6ParamsE:
        .type           _ZN7cutlass13device_kernelIN5flash11enable_sm90INS1_16FlashAttnFwdSm90INS1_25CollectiveMainloopFwdSm90ILi2EN4cute5tupleIJNS5_1CILi1EEES8_S8_EEENS6_IJNS7_ILi192EEENS7_ILi128EEENS7_ILi64EEEEEELi64ENS_10bfloat16_tEfNS_4arch4Sm90ELb1ELb0ELb0ELb1ELb0ELb1ELb0ELb1ELb1ELb1ELb0ELb0EEENS1_21CollectiveEpilogueFwdINS6_IJSA_SC_SB_EEES9_SE_SG_Li384ELb1ELb1ELb0ELb0EEENS1_36VarlenDynamicPersistentTileSchedulerILi192ELi128ELi384ELi128ELb0ELb1ELb1ELb1ELb1ELb1EEEEEEEEEvNT_6ParamsE,@function
        .size           _ZN7cutlass13device_kernelIN5flash11enable_sm90INS1_16FlashAttnFwdSm90INS1_25CollectiveMainloopFwdSm90ILi2EN4cute5tupleIJNS5_1CILi1EEES8_S8_EEENS6_IJNS7_ILi192EEENS7_ILi128EEENS7_ILi64EEEEEELi64ENS_10bfloat16_tEfNS_4arch4Sm90ELb1ELb0ELb0ELb1ELb0ELb1ELb0ELb1ELb1ELb1ELb0ELb0EEENS1_21CollectiveEpilogueFwdINS6_IJSA_SC_SB_EEES9_SE_SG_Li384ELb1ELb1ELb0ELb0EEENS1_36VarlenDynamicPersistentTileSchedulerILi192ELi128ELi384ELi128ELb0ELb1ELb1ELb1ELb1ELb1EEEEEEEEEvNT_6ParamsE,(.L_x_2649 - _ZN7cutlass13device_kernelIN5flash11enable_sm90INS1_16FlashAttnFwdSm90INS1_25CollectiveMainloopFwdSm90ILi2EN4cute5tupleIJNS5_1CILi1EEES8_S8_EEENS6_IJNS7_ILi192EEENS7_ILi128EEENS7_ILi64EEEEEELi64ENS_10bfloat16_tEfNS_4arch4Sm90ELb1ELb0ELb0ELb1ELb0ELb1ELb0ELb1ELb1ELb1ELb0ELb0EEENS1_21CollectiveEpilogueFwdINS6_IJSA_SC_SB_EEES9_SE_SG_Li384ELb1ELb1ELb0ELb0EEENS1_36VarlenDynamicPersistentTileSchedulerILi192ELi128ELi384ELi128ELb0ELb1ELb1ELb1ELb1ELb1EEEEEEEEEvNT_6ParamsE)
        .other          _ZN7cutlass13device_kernelIN5flash11enable_sm90INS1_16FlashAttnFwdSm90INS1_25CollectiveMainloopFwdSm90ILi2EN4cute5tupleIJNS5_1CILi1EEES8_S8_EEENS6_IJNS7_ILi192EEENS7_ILi128EEENS7_ILi64EEEEEELi64ENS_10bfloat16_tEfNS_4arch4Sm90ELb1ELb0ELb0ELb1ELb0ELb1ELb0ELb1ELb1ELb1ELb0ELb0EEENS1_21CollectiveEpilogueFwdINS6_IJSA_SC_SB_EEES9_SE_SG_Li384ELb1ELb1ELb0ELb0EEENS1_36VarlenDynamicPersistentTileSchedulerILi192ELi128ELi384ELi128ELb0ELb1ELb1ELb1ELb1ELb1EEEEEEEEEvNT_6ParamsE,@"STO_CUDA_ENTRY STV_DEFAULT"
_ZN7cutlass13device_kernelIN5flash11enable_sm90INS1_16FlashAttnFwdSm90INS1_25CollectiveMainloopFwdSm90ILi2EN4cute5tupleIJNS5_1CILi1EEES8_S8_EEENS6_IJNS7_ILi192EEENS7_ILi128EEENS7_ILi64EEEEEELi64ENS_10bfloat16_tEfNS_4arch4Sm90ELb1ELb0ELb0ELb1ELb0ELb1ELb0ELb1ELb1ELb1ELb0ELb0EEENS1_21CollectiveEpilogueFwdINS6_IJSA_SC_SB_EEES9_SE_SG_Li384ELb1ELb1ELb0ELb0EEENS1_36VarlenDynamicPersistentTileSchedulerILi192ELi128ELi384ELi128ELb0ELb1ELb1ELb1ELb1ELb1EEEEEEEEEvNT_6ParamsE:
        /* <DEDUP_REMOVED lines=23> */
.L_x_2231:
[----:B------:R-:W-:Y:S05]  /*0170*/  BSYNC B0 ;  /* 0x0000000000007941 */ /* 0x000fea0003800000 */
.L_x_2230:
        /* <DEDUP_REMOVED lines=40> */
.L_x_2232:
        /* <DEDUP_REMOVED lines=22> */
.L_x_2233:
        /* <DEDUP_REMOVED lines=18> */
.L_x_2234:
        /* <DEDUP_REMOVED lines=22> */
.L_x_2235:
        /* <DEDUP_REMOVED lines=22> */
.L_x_2236:
        /* <DEDUP_REMOVED lines=9> */
.L_x_2239:
        /* <DEDUP_REMOVED lines=29> */
[----:B------:R-:W-:Y:S01]  /*0ba0*/  IMAD.IADD R11, R12, 0x1, -R4 ;  /* 0x000000010c0b7824 */ /* 0x000fe200078e0a04 */
[-C--:B------:R-:W-:Y:S02]  /*0bb0*/  LEA.HI R4, R0, R12.reuse, RZ, 0x4 ;  /* 0x0000000c00047211 */ /* 0x080fe400078f20ff */
[----:B------:R-:W-:Y:S02]  /*0bc0*/  SHF.R.S32.HI R14, RZ, 0x7, R3 ;  /* 0x00000007ff0e7819 */ /* 0x000fe40000011403 */
[----:B------:R-:W-:Y:S02]  /*0bd0*/  SHF.R.S32.HI R7, RZ, 0x4, R4 ;  /* 0x00000004ff077819 */ /* 0x000fe40000011404 */
[----:B------:R-:W-:Y:S02]  /*0be0*/  SHF.R.S32.HI R6, RZ, 0x1f, R11 ;  /* 0x0000001fff067819 */ /* 0x000fe4000001140b */
[----:B------:R-:W-:Y:S02]  /*0bf0*/  LOP3.LUT R3, R4, 0x3fffff0, RZ, 0xc0, !PT ;  /* 0x03fffff004037812 */ /* 0x000fe400078ec0ff */
[----:B------:R-:W-:-:S02]  /*0c00*/  LEA.HI R5, R0, R12, RZ, 0x5 ;  /* 0x0000000c00057211 */ /* 0x000fc400078f28ff */
[----:B------:R-:W-:Y:S02]  /*0c10*/  LEA.HI R4, R4, R7, RZ, 0x1 ;  /* 0x0000000704047211 */ /* 0x000fe400078f08ff */
[----:B------:R-:W-:Y:S01]  /*0c20*/  LEA.HI R8, R6, R11, RZ, 0x2 ;  /* 0x0000000b06087211 */ /* 0x000fe200078f10ff */
[----:B------:R-:W-:Y:S01]  /*0c30*/  IMAD.IADD R3, R12, 0x1, -R3 ;  /* 0x000000010c037824 */ /* 0x000fe200078e0a03 */
[----:B------:R-:W-:Y:S02]  /*0c40*/  SHF.R.S32.HI R15, RZ, 0x5, R5 ;  /* 0x00000005ff0f7819 */ /* 0x000fe40000011405 */
[----:B------:R-:W-:Y:S02]  /*0c50*/  LOP3.LUT R4, R4, 0x1ffffffe, RZ, 0xc0, !PT ;  /* 0x1ffffffe04047812 */ /* 0x000fe400078ec0ff */
[--C-:B------:R-:W-:Y:S02]  /*0c60*/  SHF.R.S32.HI R9, RZ, 0x2, R8.reuse ;  /* 0x00000002ff097819 */ /* 0x100fe40000011408 */
[----:B------:R-:W-:Y:S01]  /*0c70*/  SHF.R.S32.HI R10, RZ, 0x1f, R8 ;  /* 0x0000001fff0a7819 */ /* 0x000fe20000011408 */
[----:B------:R-:W-:-:S02]  /*0c80*/  IMAD.IADD R4, R7, 0x1, -R4 ;  /* 0x0000000107047824 */ /* 0x000fc400078e0a04 */
[----:B------:R-:W-:Y:S01]  /*0c90*/  IMAD R3, R15, 0x10, R3 ;  /* 0x000000100f037824 */ /* 0x000fe200078e0203 */
[----:B------:R-:W-:Y:S01]  /*0ca0*/  LEA.HI R10, R10, R9, RZ, 0x3 ;  /* 0x000000090a0a7211 */ /* 0x000fe200078f18ff */
[----:B------:R-:W-:Y:S01]  /*0cb0*/  IMAD.HI R5, R14, 0x55555556, RZ ;  /* 0x555555560e057827 */ /* 0x000fe200078e02ff */
[----:B------:R-:W-:Y:S02]  /*0cc0*/  LEA.HI R6, R6, R11, RZ, 0x5 ;  /* 0x0000000b06067211 */ /* 0x000fe400078f28ff */
[----:B------:R-:W-:Y:S01]  /*0cd0*/  LOP3.LUT R10, R10, 0xfffffff8, RZ, 0xc0, !PT ;  /* 0xfffffff80a0a7812 */ /* 0x000fe200078ec0ff */
[----:B------:R-:W-:Y:S01]  /*0ce0*/  IMAD R7, R3, 0x8, R4 ;  /* 0x0000000803077824 */ /* 0x000fe200078e0204 */
[CC--:B------:R-:W-:Y:S02]  /*0cf0*/  LEA.HI R3, R0.reuse, R12.reuse, RZ, 0x3 ;  /* 0x0000000c00037211 */ /* 0x0c0fe400078f18ff */
[----:B------:R-:W-:Y:S01]  /*0d00*/  LEA.HI R0, R0, R12, RZ, 0x2 ;  /* 0x0000000c00007211 */ /* 0x000fe200078f10ff */
[----:B------:R-:W-:Y:S01]  /*0d10*/  IMAD.IADD R9, R9, 0x1, -R10 ;  /* 0x0000000109097824 */ /* 0x000fe200078e0a0a */
[----:B------:R-:W-:-:S02]  /*0d20*/  SHF.R.S32.HI R6, RZ, 0x5, R6 ;  /* 0x00000005ff067819 */ /* 0x000fc40000011406 */
[----:B------:R-:W-:Y:S02]  /*0d30*/  LEA.HI R5, R5, R5, RZ, 0x1 ;  /* 0x0000000505057211 */ /* 0x000fe400078f08ff */
[--C-:B------:R-:W-:Y:S01]  /*0d40*/  SHF.R.S32.HI R19, RZ, 0x2, R0.reuse ;  /* 0x00000002ff137819 */ /* 0x100fe20000011400 */
[----:B------:R-:W-:Y:S01]  /*0d50*/  IMAD R6, R6, 0x10, R9 ;  /* 0x0000001006067824 */ /* 0x000fe200078e0209 */
[----:B------:R-:W-:Y:S01]  /*0d60*/  SHF.R.S32.HI R4, RZ, 0x1f, R0 ;  /* 0x0000001fff047819 */ /* 0x000fe20000011400 */
[----:B------:R-:W-:Y:S02]  /*0d70*/  IMAD R5, R5, -0x3, R14 ;  /* 0xfffffffd05057824 */ /* 0x000fe400078e020e */
[----:B------:R-:W-:Y:S01]  /*0d80*/  VIADD R9, R19, 0x60 ;  /* 0x0000006013097836 */ /* 0x000fe20000000000 */
[----:B------:R-:W-:Y:S01]  /*0d90*/  LOP3.LUT R3, R3, 0xfffffff8, RZ, 0xc0, !PT ;  /* 0xfffffff803037812 */ /* 0x000fe200078ec0ff */
[----:B------:R-:W-:Y:S01]  /*0da0*/  IMAD R10, R5, 0x40, R6 ;  /* 0x00000040050a7824 */ /* 0x000fe200078e0206 */
[----:B------:R-:W-:-:S02]  /*0db0*/  LOP3.LUT R0, R0, 0xfffffffc, RZ, 0xc0, !PT ;  /* 0xfffffffc00007812 */ /* 0x000fc400078ec0ff */
[----:B------:R-:W-:Y:S02]  /*0dc0*/  LEA.HI R4, R4, R19, RZ, 0x3 ;  /* 0x0000001304047211 */ /* 0x000fe400078f18ff */
[----:B------:R-:W-:Y:S01]  /*0dd0*/  SHF.R.S32.HI R5, RZ, 0x1f, R9 ;  /* 0x0000001fff057819 */ /* 0x000fe20000011409 */
[----:B------:R-:W-:Y:S01]  /*0de0*/  IMAD.IADD R3, R12, 0x1, -R3 ;  /* 0x000000010c037824 */ /* 0x000fe200078e0a03 */
[----:B------:R-:W-:Y:S01]  /*0df0*/  LOP3.LUT R4, R4, 0xfffffff8, RZ, 0xc0, !PT ;  /* 0xfffffff804047812 */ /* 0x000fe200078ec0ff */
[----:B------:R-:W-:Y:S01]  /*0e00*/  IMAD.IADD R6, R12, 0x1, -R0 ;  /* 0x000000010c067824 */ /* 0x000fe200078e0a00 */
[----:B------:R-:W-:Y:S01]  /*0e10*/  LEA.HI R5, R5, R9, RZ, 0x3 ;  /* 0x0000000905057211 */ /* 0x000fe200078f18ff */
[----:B------:R-:W-:Y:S01]  /*0e20*/  IMAD.SHL.U32 R3, R9, 0x40, RZ ;  /* 0x0000004009037824 */ /* 0x000fe200078e00ff */
[----:B------:R-:W-:Y:S01]  /*0e30*/  SHF.R.S32.HI R0, RZ, 0x1f, R19 ;  /* 0x0000001fff007819 */ /* 0x000fe20000011413 */
[----:B------:R-:W-:Y:S01]  /*0e40*/  IMAD.IADD R4, R19, 0x1, -R4 ;  /* 0x0000000113047824 */ /* 0x000fe200078e0a04 */
[C---:B------:R-:W-:Y:S01]  /*0e50*/  LEA.HI R0, R6.reuse, R6, RZ, 0x1 ;  /* 0x0000000606007211 */ /* 0x040fe200078f08ff */
[----:B------:R-:W-:Y:S01]  /*0e60*/  IMAD.SHL.U32 R16, R6, 0x8, RZ ;  /* 0x0000000806107824 */ /* 0x000fe200078e00ff */
[----:B------:R-:W-:Y:S01]  /*0e70*/  LOP3.LUT R3, R3, 0x1c0, RZ, 0xc0, !PT ;  /* 0x000001c003037812 */ /* 0x000fe200078ec0ff */
[----:B------:R-:W-:Y:S01]  /*0e80*/  IMAD.SHL.U32 R5, R5, 0x40, RZ ;  /* 0x0000004005057824 */ /* 0x000fe200078e00ff */
[----:B------:R-:W-:Y:S01]  /*0e90*/  STL [R1+0x58], R10 ;  /* 0x0000580a01007387 */ /* 0x000fe20000100800 */
[----:B------:R-:W-:-:S02]  /*0ea0*/  LOP3.LUT R0, R0, 0x1ffffffe, RZ, 0xc0, !PT ;  /* 0x1ffffffe00007812 */ /* 0x000fc400078ec0ff */
[----:B------:R-:W-:Y:S01]  /*0eb0*/  SHF.R.U32.HI R9, RZ, 0x3, R3 ;  /* 0x00000003ff097819 */ /* 0x000fe20000011603 */
[----:B------:R-:W-:Y:S01]  /*0ec0*/  STL [R1+0x50], RZ ;  /* 0x000050ff01007387 */ /* 0x000fe20000100800 */
[----:B------:R-:W-:-:S03]  /*0ed0*/  LOP3.LUT R3, R3, 0x38, R16, 0xf8, !PT ;  /* 0x0000003803037812 */ /* 0x000fc600078ef810 */
[----:B------:R0:W-:Y:S01]  /*0ee0*/  STL [R1+0x38], R4 ;  /* 0x0000380401007387 */ /* 0x0001e20000100800 */
[----:B------:R-:W-:Y:S01]  /*0ef0*/  LOP3.LUT R8, R8, 0x7ffffffc, RZ, 0xc0, !PT ;  /* 0x7ffffffc08087812 */ /* 0x000fe200078ec0ff */
[----:B------:R-:W-:Y:S01]  /*0f00*/  IMAD.IADD R0, R6, 0x1, -R0 ;  /* 0x0000000106007824 */ /* 0x000fe200078e0a00 */
[----:B0-----:R-:W-:-:S03]  /*0f10*/  LOP3.LUT R4, R5, 0xfffffe00, RZ, 0xc0, !PT ;  /* 0xfffffe0005047812 */ /* 0x001fc600078ec0ff */
[----:B------:R-:W-:Y:S01]  /*0f20*/  IMAD.IADD R5, R11, 0x1, -R8 ;  /* 0x000000010b057824 */ /* 0x000fe200078e0a08 */
[----:B------:R-:W-:Y:S01]  /*0f30*/  LOP3.LUT R3, R4, R3, R9, 0xf6, !PT ;  /* 0x0000000304037212 */ /* 0x000fe200078ef609 */
[----:B------:R0:W-:Y:S01]  /*0f40*/  STL [R1+0x3c], R4 ;  /* 0x00003c0401007387 */ /* 0x0001e20000100800 */
[----:B------:R-:W-:-:S03]  /*0f50*/  IMAD R0, R0, 0x8, R10 ;  /* 0x0000000800007824 */ /* 0x000fc600078e020a */
[----:B------:R-:W-:Y:S01]  /*0f60*/  IMAD R3, R3, 0x2, R2 ;  /* 0x0000000203037824 */ /* 0x000fe200078e0202 */
[----:B------:R1:W-:Y:S01]  /*0f70*/  STL [R1+0x40], R5 ;  /* 0x0000400501007387 */ /* 0x0003e20000100800 */
[----:B0-----:R-:W-:-:S05]  /*0f80*/  IMAD.SHL.U32 R4, R7, 0x8, RZ ;  /* 0x0000000807047824 */ /* 0x001fca00078e00ff */
[----:B------:R1:W-:Y:S04]  /*0f90*/  STL [R1+0x5c], R4 ;  /* 0x00005c0401007387 */ /* 0x0003e80000100800 */
[----:B------:R1:W-:Y:S04]  /*0fa0*/  STL [R1+0x44], R0 ;  /* 0x0000440001007387 */ /* 0x0003e80000100800 */
[----:B------:R1:W-:Y:S01]  /*0fb0*/  STL [R1+0x54], R3 ;  /* 0x0000540301007387 */ /* 0x0003e20000100800 */
[----:B------:R-:W-:Y:S01]  /*0fc0*/  IMAD.SHL.U32 R152, R6, 0x4, RZ ;  /* 0x0000000406987824 */ /* 0x000fe200078e00ff */
[----:B------:R-:W-:Y:S01]  /*0fd0*/  CS2R R22, SRZ ;  /* 0x0000000000167805 */ /* 0x000fe2000001ff00 */
[----:B------:R-:W-:-:S02]  /*0fe0*/  IMAD.MOV.U32 R154, RZ, RZ, RZ ;  /* 0x000000ffff9a7224 */ /* 0x000fc400078e00ff */
[----:B------:R-:W-:Y:S02]  /*0ff0*/  IMAD.MOV.U32 R18, RZ, RZ, RZ ;  /* 0x000000ffff127224 */ /* 0x000fe400078e00ff */
[----:B------:R-:W-:Y:S01]  /*1000*/  VIADD R155, R152, 0x10 ;  /* 0x00000010989b7836 */ /* 0x000fe20000000000 */
[----:B-12---:R-:W-:-:S07]  /*1010*/  LOP3.LUT R156, R13, 0x1, RZ, 0xfc, !PT ;  /* 0x000000010d9c7812 */ /* 0x006fce00078efcff */
.L_x_2373:
[----:B0--3-5:R-:W0:Y:S02]  /*1020*/  LDC.64 R4, c[0x0][0xc88] ;  /* 0x00032200ff047b82 */ /* 0x029e240000000a00 */
[----:B0-----:R-:W-:-:S05]  /*1030*/  IMAD.WIDE R4, R31, 0x4, R4 ;  /* 0x000000041f047825 */ /* 0x001fca00078e0204 */
[----:B--2---:R-:W2:Y:S01]  /*1040*/  LDG.E R11, desc[UR40][R4.64] ;  /* 0x00000028040b7981 */ /* 0x004ea2000c1e1900 */
[----:B------:R-:W-:Y:S05]  /*1050*/  YIELD ;  /* 0x0000000000007946 */ /* 0x000fea0003800000 */
[----:B------:R-:W-:Y:S01]  /*1060*/  ULDC.64 UR4, c[0x0][0xa28] ;  /* 0x00028a0000047ab9 */ /* 0x000fe20000000a00 */
[----:B------:R-:W-:Y:S01]  /*1070*/  ULDC.64 UR8, c[0x0][0xa18] ;  /* 0x0002860000087ab9 */ /* 0x000fe20000000a00 */
[----:B------:R-:W-:Y:S01]  /*1080*/  ISETP.NE.U32.AND P1, PT, RZ, UR4, PT ;  /* 0x00000004ff007c0c */ /* 0x000fe2000bf25070 */
[----:B------:R-:W-:Y:S01]  /*1090*/  IMAD.MOV.U32 R3, RZ, RZ, RZ ;  /* 0x000000ffff037224 */ /* 0x000fe200078e00ff */
[----:B------:R-:W-:Y:S01]  /*10a0*/  ULDC.64 UR6, c[0x0][0xa08] ;  /* 0x0002820000067ab9 */ /* 0x000fe20000000a00 */
[----:B------:R-:W-:Y:S01]  /*10b0*/  IMAD.MOV.U32 R33, RZ, RZ, RZ ;  /* 0x000000ffff217224 */ /* 0x000fe200078e00ff */
[----:B------:R-:W-:-:S02]  /*10c0*/  ISETP.NE.AND.EX P1, PT, RZ, UR5, PT, P1 ;  /* 0x00000005ff007c0c */ /* 0x000fc4000bf25310 */
[----:B------:R-:W-:-:S04]  /*10d0*/  ISETP.NE.U32.AND P0, PT, RZ, UR6, PT ;  /* 0x00000006ff007c0c */ /* 0x000fc8000bf05070 */
[----:B------:R-:W-:Y:S02]  /*10e0*/  ISETP.NE.AND.EX P0, PT, RZ, UR7, PT, P0 ;  /* 0x00000007ff007c0c */ /* 0x000fe4000bf05300 */
[----:B--2---:R-:W-:Y:S01]  /*10f0*/  SHF.R.S32.HI R0, RZ, 0x1f, R11 ;  /* 0x0000001fff007819 */ /* 0x004fe2000001140b */
[----:B------:R-:W-:-:S04]  /*1100*/  IMAD.SHL.U32 R34, R11, 0x4, RZ ;  /* 0x000000040b227824 */ /* 0x000fc800078e00ff */
        /* <DEDUP_REMOVED lines=15> */
[----:B------:R-:W2:Y:S01]  /*1200*/  @P2 LDG.E R10, desc[UR40][R4.64] ;  /* 0x00000028040a2981 */ /* 0x000ea2000c1e1900 */
        /* <DEDUP_REMOVED lines=10> */
[----:B--2---:R0:W-:Y:S01]  /*12b0*/  STL [R1+0x20], R10 ;  /* 0x0000200a01007387 */ /* 0x0041e20000100800 */
[----:B-1----:R-:W-:Y:S05]  /*12c0*/  @P2 BRA `(.L_x_2241) ;  /* 0x0000000000282947 */ /* 0x002fea0003800000 */
[----:B------:R-:W-:Y:S02]  /*12d0*/  ULDC.64 UR4, c[0x0][0xa00] ;  /* 0x0002800000047ab9 */ /* 0x000fe40000000a00 */
[----:B------:R-:W-:-:S04]  /*12e0*/  ISETP.NE.U32.AND P1, PT, RZ, UR4, PT ;  /* 0x00000004ff007c0c */ /* 0x000fc8000bf25070 */
[----:B------:R-:W-:-:S13]  /*12f0*/  ISETP.NE.AND.EX P1, PT, RZ, UR5, PT, P1 ;  /* 0x00000005ff007c0c */ /* 0x000fda000bf25310 */
[----:B------:R-:W-:Y:S05]  /*1300*/  @!P1 BRA `(.L_x_2241) ;  /* 0x0000000000189947 */ /* 0x000fea0003800000 */
[----:B------:R-:W1:Y:S02]  /*1310*/  LDC.64 R4, c[0x0][0xa00] ;  /* 0x00028000ff047b82 */ /* 0x000e640000000a00 */
[----:B-1----:R-:W-:-:S05]  /*1320*/  IMAD.WIDE R4, R31, 0x4, R4 ;  /* 0x000000041f047825 */ /* 0x002fca00078e0204 */
[----:B------:R-:W2:Y:S04]  /*1330*/  LDG.E R0, desc[UR40][R4.64] ;  /* 0x0000002804007981 */ /* 0x000ea8000c1e1900 */
[----:B0-----:R-:W2:Y:S02]  /*1340*/  LDG.E R7, desc[UR40][R4.64+0x4] ;  /* 0x0000042804077981 */ /* 0x001ea4000c1e1900 */
[----:B--2---:R-:W-:-:S05]  /*1350*/  IMAD.IADD R10, R7, 0x1, -R0 ;  /* 0x00000001070a7824 */ /* 0x004fca00078e0a00 */
[----:B------:R1:W-:Y:S02]  /*1360*/  STL [R1+0x20], R10 ;  /* 0x0000200a01007387 */ /* 0x0003e40000100800 */
.L_x_2241:
[----:B------:R-:W-:Y:S01]  /*1370*/  ULDC.64 UR4, c[0x0][0xa20] ;  /* 0x0002880000047ab9 */ /* 0x000fe20000000a00 */
[----:B------:R2:W-:Y:S01]  /*1380*/  STL [R1+0x4c], R30 ;  /* 0x00004c1e01007387 */ /* 0x0005e20000100800 */
[----:B------:R-:W-:-:S04]  /*1390*/  ISETP.NE.U32.AND P1, PT, RZ, UR4, PT ;  /* 0x00000004ff007c0c */ /* 0x000fc8000bf25070 */
[----:B------:R-:W-:-:S13]  /*13a0*/  ISETP.NE.AND.EX P1, PT, RZ, UR5, PT, P1 ;  /* 0x00000005ff007c0c */ /* 0x000fda000bf25310 */
[----:B--2---:R-:W-:Y:S05]  /*13b0*/  @!P1 BRA `(.L_x_2242) ;  /* 0x0000000000109947 */ /* 0x004fea0003800000 */
[----:B------:R-:W-:-:S04]  /*13c0*/  IADD3 R4, P0, R34, UR4, RZ ;  /* 0x0000000422047c10 */ /* 0x000fc8000ff1e0ff */
[----:B------:R-:W-:-:S05]  /*13d0*/  IADD3.X R5, R35, UR5, RZ, P0, !PT ;  /* 0x0000000523057c10 */ /* 0x000fca00087fe4ff */
[----:B------:R2:W5:Y:S01]  /*13e0*/  LDG.E R32, desc[UR40][R4.64] ;  /* 0x0000002804207981 */ /* 0x000562000c1e1900 */
[----:B------:R-:W-:Y:S05]  /*13f0*/  BRA `(.L_x_2243) ;  /* 0x0000000000107947 */ /* 0x000fea0003800000 */
.L_x_2242:
[----:B------:R-:W-:Y:S05]  /*1400*/  @!P0 BRA `(.L_x_2243) ;  /* 0x00000000000c8947 */ /* 0x000fea0003800000 */
[----:B------:R-:W2:Y:S04]  /*1410*/  LDG.E R5, desc[UR40][R8.64] ;  /* 0x0000002808057981 */ /* 0x000ea8000c1e1900 */
[----:B------:R-:W2:Y:S02]  /*1420*/  LDG.E R32, desc[UR40][R8.64+0x4] ;  /* 0x0000042808207981 */ /* 0x000ea4000c1e1900 */
[----:B--2---:R-:W-:-:S07]  /*1430*/  IMAD.IADD R32, R32, 0x1, -R5 ;  /* 0x0000000120207824 */ /* 0x004fce00078e0a05 */
.L_x_2243:
[----:B------:R-:W-:Y:S01]  /*1440*/  ULDC.64 UR4, c[0x0][0xa10] ;  /* 0x0002840000047ab9 */ /* 0x000fe20000000a00 */
[----:B0-----:R-:W0:Y:S01]  /*1450*/  LDC R8, c[0x0][0x448] ;  /* 0x00011200ff087b82 */ /* 0x001e220000000800 */
[----:B------:R-:W-:-:S04]  /*1460*/  ISETP.NE.U32.AND P0, PT, RZ, UR4, PT ;  /* 0x00000004ff007c0c */ /* 0x000fc8000bf05070 */
[----:B------:R-:W-:Y:S01]  /*1470*/  ISETP.NE.AND.EX P0, PT, RZ, UR5, PT, P0 ;  /* 0x00000005ff007c0c */ /* 0x000fe2000bf05300 */
[----:B------:R-:W-:-:S12]  /*1480*/  ULDC.64 UR4, c[0x0][0xa30] ;  /* 0x00028c0000047ab9 */ /* 0x000fd80000000a00 */
[----:B--2---:R-:W2:Y:S02]  /*1490*/  @P0 LDC.64 R4, c[0x0][0xa10] ;  /* 0x00028400ff040b82 */ /* 0x004ea40000000a00 */
[----:B--2---:R-:W-:-:S05]  /*14a0*/  @P0 IMAD.WIDE R4, R31, 0x4, R4 ;  /* 0x000000041f040825 */ /* 0x004fca00078e0204 */
[----:B------:R-:W2:Y:S04]  /*14b0*/  @P0 LDG.E R0, desc[UR40][R4.64] ;  /* 0x0000002804000981 */ /* 0x000ea8000c1e1900 */
[----:B------:R3:W2:Y:S01]  /*14c0*/  @P0 LDG.E R9, desc[UR40][R4.64+0x4] ;  /* 0x0000042804090981 */ /* 0x0006a2000c1e1900 */
[----:B------:R-:W-:Y:S01]  /*14d0*/  ISETP.NE.U32.AND P1, PT, RZ, UR4, PT ;  /* 0x00000004ff007c0c */ /* 0x000fe2000bf25070 */
[----:B-----5:R-:W-:-:S03]  /*14e0*/  IMAD.MOV.U32 R24, RZ, RZ, R32 ;  /* 0x000000ffff187224 */ /* 0x020fc600078e0020 */
[----:B------:R-:W-:-:S13]  /*14f0*/  ISETP.NE.AND.EX P1, PT, RZ, UR5, PT, P1 ;  /* 0x00000005ff007c0c */ /* 0x000fda000bf25310 */
[----:B------:R-:W-:-:S04]  /*1500*/  @P1 IADD3 R6, P2, R34, UR4, RZ ;  /* 0x0000000422061c10 */ /* 0x000fc8000ff5e0ff */
[----:B------:R-:W-:-:S05]  /*1510*/  @P1 IADD3.X R7, R35, UR5, RZ, P2, !PT ;  /* 0x0000000523071c10 */ /* 0x000fca00097fe4ff */
[----:B------:R4:W5:Y:S01]  /*1520*/  @P1 LDG.E R24, desc[UR40][R6.64] ;  /* 0x0000002806181981 */ /* 0x000962000c1e1900 */
[----:B0-----:R-:W-:Y:S01]  /*1530*/  ISETP.NE.AND P1, PT, R8, 0x1, PT ;  /* 0x000000010800780c */ /* 0x001fe20003f25270 */
[----:B------:R-:W-:Y:S02]  /*1540*/  IMAD R12, R29, 0xc0, RZ ;  /* 0x000000c01d0c7824 */ /* 0x000fe400078e02ff */
[----:B------:R-:W-:Y:S02]  /*1550*/  IMAD.IADD R8, R32, 0x1, -R3 ;  /* 0x0000000120087824 */ /* 0x000fe400078e0a03 */
[----:B---3--:R-:W-:Y:S01]  /*1560*/  VIADD R4, R12, 0xbf ;  /* 0x000000bf0c047836 */ /* 0x008fe20000000000 */
[----:B------:R0:W-:Y:S01]  /*1570*/  STL [R1+0x24], R12 ;  /* 0x0000240c01007387 */ /* 0x0001e20000100800 */
[----:B------:R-:W-:-:S05]  /*1580*/  IMAD.MOV R27, RZ, RZ, -R8 ;  /* 0x000000ffff1b7224 */ /* 0x000fca00078e0a08 */
[----:B------:R-:W-:Y:S01]  /*1590*/  VIMNMX R27, RZ, R27, !PT ;  /* 0x0000001bff1b7248 */ /* 0x000fe20007fe0100 */
[----:B------:R-:W3:Y:S08]  /*15a0*/  @P1 LDC R11, c[0x0][0x44c] ;  /* 0x00011300ff0b1b82 */ /* 0x000ef00000000800 */
[----:B------:R-:W1:Y:S01]  /*15b0*/  @P1 LDC R5, c[0x0][0x450] ;  /* 0x00011400ff051b82 */ /* 0x000e620000000800 */
[----:B--2---:R-:W-:-:S02]  /*15c0*/  @P0 IMAD.IADD R28, R9, 0x1, -R0 ;  /* 0x00000001091c0824 */ /* 0x004fc400078e0a00 */
[----:B---3--:R-:W-:-:S04]  /*15d0*/  @P1 IMAD.HI.U32 R0, R4, R11, RZ ;  /* 0x0000000b04001227 */ /* 0x008fc800078e00ff */
[----:B----4-:R-:W-:Y:S01]  /*15e0*/  IMAD.IADD R6, R8, 0x1, R28 ;  /* 0x0000000108067824 */ /* 0x010fe200078e021c */
[----:B-1----:R-:W-:-:S03]  /*15f0*/  @P1 SHF.R.U32.HI R4, RZ, R5, R0 ;  /* 0x00000005ff041219 */ /* 0x002fc60000011600 */
[C---:B------:R-:W-:Y:S01]  /*1600*/  VIADD R0, R6.reuse, 0x7f ;  /* 0x0000007f06007836 */ /* 0x040fe20000000000 */
[----:B------:R-:W-:Y:S01]  /*1610*/  IADD3 R91, R6, 0x80, -R10 ;  /* 0x00000080065b7810 */ /* 0x000fe20007ffe80a */
[----:B------:R0:W-:Y:S03]  /*1620*/  STL [R1+0x2c], R6 ;  /* 0x00002c0601007387 */ /* 0x0001e60000100800 */
[----:B------:R-:W-:Y:S01]  /*1630*/  SHF.R.S32.HI R3, RZ, 0x1f, R0 ;  /* 0x0000001fff037819 */ /* 0x000fe20000011400 */
[----:B------:R-:W-:-:S03]  /*1640*/  IMAD.IADD R4, R91, 0x1, R4 ;  /* 0x000000015b047824 */ /* 0x000fc600078e0204 */
[----:B------:R-:W-:Y:S02]  /*1650*/  LEA.HI R3, R3, R0, RZ, 0x7 ;  /* 0x0000000003037211 */ /* 0x000fe400078f38ff */
[----:B------:R-:W-:Y:S02]  /*1660*/  SHF.R.S32.HI R5, RZ, 0x1f, R4 ;  /* 0x0000001fff057819 */ /* 0x000fe40000011404 */
[----:B------:R-:W-:Y:S02]  /*1670*/  SHF.R.S32.HI R92, RZ, 0x7, R3 ;  /* 0x00000007ff5c7819 */ /* 0x000fe40000011403 */
[----:B------:R-:W-:-:S04]  /*1680*/  LEA.HI R5, R5, R4, RZ, 0x7 ;  /* 0x0000000405057211 */ /* 0x000fc800078f38ff */
[----:B------:R-:W-:-:S04]  /*1690*/  SHF.R.S32.HI R5, RZ, 0x7, R5 ;  /* 0x00000007ff057819 */ /* 0x000fc80000011405 */
[----:B------:R-:W-:-:S05]  /*16a0*/  VIMNMX R5, R92, R5, PT ;  /* 0x000000055c057248 */ /* 0x000fca0003fe0100 */
[----:B------:R-:W-:-:S05]  /*16b0*/  IMAD R5, R5, 0x80, -R8 ;  /* 0x0000008005057824 */ /* 0x000fca00078e0a08 */
[----:B------:R-:W-:-:S04]  /*16c0*/  VIMNMX R0, R5, R28, PT ;  /* 0x0000001c05007248 */ /* 0x000fc80003fe0100 */
[----:B------:R-:W-:Y:S02]  /*16d0*/  ISETP.GT.AND P0, PT, R0, R27, PT ;  /* 0x0000001b0000720c */ /* 0x000fe40003f04270 */
[----:B------:R-:W-:-:S05]  /*16e0*/  SHF.R.U32.HI R27, RZ, 0x7, R27 ;  /* 0x00000007ff1b7819 */ /* 0x000fca000001161b */
[----:B------:R-:W-:-:S06]  /*16f0*/  IMAD.MOV.U32 R26, RZ, RZ, R27 ;  /* 0x000000ffff1a7224 */ /* 0x000fcc00078e001b */
[----:B------:R-:W-:-:S05]  /*1700*/  @P0 VIADD R0, R0, 0x7f ;  /* 0x0000007f00000836 */ /* 0x000fca0000000000 */
[----:B------:R-:W-:-:S04]  /*1710*/  @P0 SHF.R.S32.HI R3, RZ, 0x1f, R0 ;  /* 0x0000001fff030819 */ /* 0x000fc80000011400 */
[----:B------:R-:W-:-:S04]  /*1720*/  @P0 LEA.HI R3, R3, R0, RZ, 0x7 ;  /* 0x0000000003030211 */ /* 0x000fc800078f38ff */
[----:B------:R-:W-:Y:S02]  /*1730*/  @P0 SHF.R.S32.HI R26, RZ, 0x7, R3 ;  /* 0x00000007ff1a0819 */ /* 0x000fe40000011403 */
        /* <DEDUP_REMOVED lines=23> */
.L_x_2246:
[----:B------:R-:W-:Y:S05]  /*18b0*/  BSYNC B6 ;  /* 0x0000000000067941 */ /* 0x000fea0003800000 */
.L_x_2245:
        /* <DEDUP_REMOVED lines=20> */
.L_x_2248:
[----:B------:R-:W-:Y:S05]  /*1a00*/  BSYNC B6 ;  /* 0x0000000000067941 */ /* 0x000fea0003800000 */
.L_x_2247:
[----:B------:R-:W-:Y:S01]  /*1a10*/  ULDC.64 UR4, c[0x0][0x9f8] ;  /* 0x00027e0000047ab9 */ /* 0x000fe20000000a00 */
[----:B------:R-:W2:Y:S01]  /*1a20*/  LDL R37, [R1+0x38] ;  /* 0x0000380001257983 */ /* 0x000ea20000100800 */
[----:B------:R-:W-:Y:S01]  /*1a30*/  ISETP.NE.U32.AND P0, PT, RZ, UR4, PT ;  /* 0x00000004ff007c0c */ /* 0x000fe2000bf05070 */
[----:B------:R-:W0:Y:S01]  /*1a40*/  LDC.64 R4, c[0x0][0x300] ;  /* 0x0000c000ff047b82 */ /* 0x000e220000000a00 */
[----:B------:R-:W-:Y:S01]  /*1a50*/  IMAD.IADD R32, R33, 0x1, R32 ;  /* 0x0000000121207824 */ /* 0x000fe200078e0220 */
[----:B------:R-:W3:Y:S01]  /*1a60*/  LDL.LU R41, [R1] ;  /* 0x0000000001297983 */ /* 0x000ee20000300800 */
[----:B------:R-:W-:Y:S01]  /*1a70*/  ISETP.NE.AND.EX P0, PT, RZ, UR5, PT, P0 ;  /* 0x00000005ff007c0c */ /* 0x000fe2000bf05300 */
[----:B------:R-:W-:Y:S02]  /*1a80*/  ULDC.64 UR6, c[0x0][0xa08] ;  /* 0x0002820000067ab9 */ /* 0x000fe40000000a00 */
[----:B------:R-:W4:Y:S01]  /*1a90*/  LDL R36, [R1+0x3c] ;  /* 0x00003c0001247983 */ /* 0x000f220000100800 */
[----:B------:R-:W-:Y:S01]  /*1aa0*/  SHF.R.S32.HI R13, RZ, 0x1f, R30 ;  /* 0x0000001fff0d7819 */ /* 0x000fe2000001141e */
[----:B------:R-:W1:Y:S08]  /*1ab0*/  LDC R63, c[0x0][0x3f4] ;  /* 0x0000fd00ff3f7b82 */ /* 0x000e700000000800 */
[----:B------:R-:W-:Y:S01]  /*1ac0*/  @P0 IADD3 R6, P1, R34, UR4, RZ ;  /* 0x0000000422060c10 */ /* 0x000fe2000ff3e0ff */
[----:B------:R-:W1:Y:S01]  /*1ad0*/  S2R R40, SR_TID.X ;  /* 0x0000000000287919 */ /* 0x000e620000002100 */
[----:B------:R-:W-:Y:S01]  /*1ae0*/  SHF.R.S32.HI R17, RZ, 0x1f, R16 ;  /* 0x0000001fff117819 */ /* 0x000fe20000011410 */
[----:B------:R-:W1:Y:S01]  /*1af0*/  LDC.64 R68, c[0x0][0x408] ;  /* 0x00010200ff447b82 */ /* 0x000e620000000a00 */
[----:B------:R-:W-:Y:S01]  /*1b00*/  @P0 IADD3.X R7, R35, UR5, RZ, P1, !PT ;  /* 0x0000000523070c10 */ /* 0x000fe20008ffe4ff */
[----:B------:R-:W-:-:S04]  /*1b10*/  ULDC.64 UR4, c[0x0][0x308] ;  /* 0x0000c20000047ab9 */ /* 0x000fc80000000a00 */
[----:B------:R0:W4:Y:S01]  /*1b20*/  @P0 LDG.E R31, desc[UR40][R6.64] ;  /* 0x00000028061f0981 */ /* 0x000122000c1e1900 */
[----:B------:R-:W-:Y:S01]  /*1b30*/  SHF.R.S32.HI R35, RZ, 0x1f, R32 ;  /* 0x0000001fff237819 */ /* 0x000fe20000011420 */
[-C--:B0-----:R-:W-:Y:S01]  /*1b40*/  IMAD.WIDE.U32 R8, R32, R4.reuse, RZ ;  /* 0x0000000420087225 */ /* 0x081fe200078e00ff */
[----:B------:R-:W-:Y:S02]  /*1b50*/  ISETP.NE.U32.AND P0, PT, RZ, UR6, PT ;  /* 0x00000006ff007c0c */ /* 0x000fe4000bf05070 */
[----:B------:R-:W-:Y:S01]  /*1b60*/  SHF.R.S32.HI R38, RZ, 0x1f, R19 ;  /* 0x0000001fff267819 */ /* 0x000fe20000011413 */
[-C--:B------:R-:W-:Y:S01]  /*1b70*/  IMAD R0, R35, R4.reuse, RZ ;  /* 0x0000000423007224 */ /* 0x080fe200078e02ff */
[----:B------:R-:W-:Y:S01]  /*1b80*/  ISETP.NE.AND.EX P0, PT, RZ, UR7, PT, P0 ;  /* 0x00000007ff007c0c */ /* 0x000fe2000bf05300 */
[----:B------:R-:W-:Y:S01]  /*1b90*/  IMAD.WIDE.U32 R10, R19, R4, R16 ;  /* 0x00000004130a7225 */ /* 0x000fe200078e0010 */
[----:B------:R-:W-:Y:S02]  /*1ba0*/  SHF.R.S32.HI R153, RZ, 0x1f, R152 ;  /* 0x0000001fff997819 */ /* 0x000fe40000011498 */
[----:B------:R-:W-:Y:S01]  /*1bb0*/  SHF.L.U64.HI R74, R4, 0x7, R5 ;  /* 0x00000007044a7819 */ /* 0x000fe20000010205 */
[----:B------:R-:W-:-:S02]  /*1bc0*/  IMAD R3, R32, R5, R0 ;  /* 0x0000000520037224 */ /* 0x000fc400078e0200 */
[----:B------:R-:W-:Y:S02]  /*1bd0*/  IMAD.SHL.U32 R73, R4, 0x80, RZ ;  /* 0x0000008004497824 */ /* 0x000fe400078e00ff */
[----:B------:R-:W-:Y:S02]  /*1be0*/  IMAD.IADD R9, R9, 0x1, R3 ;  /* 0x0000000109097824 */ /* 0x000fe400078e0203 */
[----:B------:R-:W-:Y:S02]  /*1bf0*/  IMAD R3, R13, UR4, RZ ;  /* 0x000000040d037c24 */ /* 0x000fe4000f8e02ff */
[----:B------:R-:W-:-:S04]  /*1c00*/  IMAD.WIDE.U32 R6, R30, UR4, R8 ;  /* 0x000000041e067c25 */ /* 0x000fc8000f8e0008 */
[----:B------:R-:W-:Y:S01]  /*1c10*/  IMAD R3, R30, UR5, R3 ;  /* 0x000000051e037c24 */ /* 0x000fe2000f8e0203 */
[----:B------:R-:W-:Y:S01]  /*1c20*/  ULDC.64 UR4, c[0x0][0x310] ;  /* 0x0000c40000047ab9 */ /* 0x000fe20000000a00 */
[----:B-1----:R-:W-:Y:S01]  /*1c30*/  SHF.R.U32.HI R39, RZ, 0x7, R40 ;  /* 0x00000007ff277819 */ /* 0x002fe20000011628 */
[----:B------:R-:W-:-:S03]  /*1c40*/  IMAD.WIDE.U32 R20, R19, R68, R16 ;  /* 0x0000004413147225 */ /* 0x000fc600078e0010 */
[----:B------:R-:W-:Y:S01]  /*1c50*/  ISETP.NE.AND P6, PT, R39, 0x1, PT ;  /* 0x000000012700780c */ /* 0x000fe20003fc5270 */
[----:B------:R-:W-:Y:S02]  /*1c60*/  IMAD.IADD R7, R7, 0x1, R3 ;  /* 0x0000000107077824 */ /* 0x000fe400078e0203 */
[----:B------:R-:W-:Y:S02]  /*1c70*/  VIADD R40, R40, 0xffffff80 ;  /* 0xffffff8028287836 */ /* 0x000fe40000000000 */
[----:B------:R-:W-:Y:S02]  /*1c80*/  VIADD R66, R16, 0x20 ;  /* 0x0000002010427836 */ /* 0x000fe40000000000 */
[----:B------:R-:W-:Y:S01]  /*1c90*/  VIADD R64, R39, 0x8 ;  /* 0x0000000827407836 */ /* 0x000fe20000000000 */
[C---:B--2---:R-:W-:Y:S01]  /*1ca0*/  LOP3.LUT P1, RZ, R37.reuse, 0x4, RZ, 0xc0, !PT ;  /* 0x0000000425ff7812 */ /* 0x044fe2000782c0ff */
[----:B------:R-:W-:Y:S02]  /*1cb0*/  IMAD.SHL.U32 R70, R37, 0x40, RZ ;  /* 0x0000004025467824 */ /* 0x000fe400078e00ff */
[----:B------:R-:W-:Y:S01]  /*1cc0*/  VIADD R37, R19, 0x60 ;  /* 0x0000006013257836 */ /* 0x000fe20000000000 */
[----:B---3--:R-:W-:-:S02]  /*1cd0*/  LOP3.LUT R41, R41, 0xfffffffb, RZ, 0xc0, !PT ;  /* 0xfffffffb29297812 */ /* 0x008fc400078ec0ff */
[----:B------:R-:W-:Y:S02]  /*1ce0*/  LOP3.LUT R70, R70, 0x1c0, RZ, 0xc0, !PT ;  /* 0x000001c046467812 */ /* 0x000fe400078ec0ff */
[----:B------:R-:W-:Y:S02]  /*1cf0*/  SHF.R.S32.HI R65, RZ, 0x1f, R37 ;  /* 0x0000001fff417819 */ /* 0x000fe40000011425 */
[----:B------:R-:W-:Y:S02]  /*1d00*/  SHF.R.S32.HI R37, RZ, 0x1f, R40 ;  /* 0x0000001fff257819 */ /* 0x000fe40000011428 */
[----:B------:R-:W-:Y:S02]  /*1d10*/  SHF.R.U32.HI R67, RZ, 0x3, R70 ;  /* 0x00000003ff437819 */ /* 0x000fe40000011646 */
[----:B------:R-:W-:Y:S02]  /*1d20*/  @P1 LOP3.LUT R41, R41, 0x4, RZ, 0xfc, !PT ;  /* 0x0000000429291812 */ /* 0x000fe400078efcff */
[----:B------:R-:W-:-:S03]  /*1d30*/  LEA.HI R37, R37, R40, RZ, 0x5 ;  /* 0x0000002825257211 */ /* 0x000fc600078f28ff */
[----:B------:R0:W-:Y:S01]  /*1d40*/  STL [R1], R41 ;  /* 0x0000002901007387 */ /* 0x0001e20000100800 */
[----:B------:R-:W-:Y:S02]  /*1d50*/  SHF.R.S32.HI R37, RZ, 0x5, R37 ;  /* 0x00000005ff257819 */ /* 0x000fe40000011425 */
[----:B----4-:R-:W-:Y:S02]  /*1d60*/  SEL R57, R31, RZ, !P0 ;  /* 0x000000ff1f397207 */ /* 0x010fe40004000000 */
[----:B------:R-:W-:-:S03]  /*1d70*/  SHF.R.S32.HI R0, RZ, 0x1f, R31 ;  /* 0x0000001fff007819 */ /* 0x000fc6000001141f */
[----:B------:R-:W-:Y:S01]  /*1d80*/  IMAD.WIDE.U32 R8, R57, UR4, R6 ;  /* 0x0000000439087c25 */ /* 0x000fe2000f8e0006 */
[----:B------:R-:W-:Y:S01]  /*1d90*/  SEL R14, R0, RZ, !P0 ;  /* 0x000000ff000e7207 */ /* 0x000fe20004000000 */
[----:B------:R-:W1:Y:S01]  /*1da0*/  LDC.64 R6, c[0x0][0x3f8] ;  /* 0x0000fe00ff067b82 */ /* 0x000e620000000a00 */
[----:B------:R-:W-:-:S03]  /*1db0*/  IADD3 R77, P0, R8, R10, RZ ;  /* 0x0000000a084d7210 */ /* 0x000fc60007f1e0ff */
[----:B------:R-:W-:-:S04]  /*1dc0*/  IMAD R0, R14, UR4, RZ ;  /* 0x000000040e007c24 */ /* 0x000fc8000f8e02ff */
[----:B------:R-:W-:Y:S01]  /*1dd0*/  IMAD R3, R57, UR5, R0 ;  /* 0x0000000539037c24 */ /* 0x000fe2000f8e0200 */
[----:B------:R-:W-:Y:S05]  /*1de0*/  @!P6 WARPSYNC.ALL ;  /* 0x000000000000e948 */ /* 0x000fea0003800000 */
[----:B------:R-:W-:Y:S01]  /*1df0*/  ULDC.64 UR4, c[0x0][0x330] ;  /* 0x0000cc0000047ab9 */ /* 0x000fe20000000a00 */
[----:B------:R-:W-:Y:S02]  /*1e00*/  IMAD R0, R38, R4, RZ ;  /* 0x0000000426007224 */ /* 0x000fe400078e02ff */
[----:B------:R-:W-:Y:S02]  /*1e10*/  IMAD R13, R13, UR4, RZ ;  /* 0x000000040d0d7c24 */ /* 0x000fe4000f8e02ff */
[----:B------:R-:W-:-:S02]  /*1e20*/  IMAD R75, R19, R5, R0 ;  /* 0x00000005134b7224 */ /* 0x000fc400078e0200 */
[----:B------:R-:W-:Y:S02]  /*1e30*/  IMAD R15, R30, UR5, R13 ;  /* 0x000000051e0f7c24 */ /* 0x000fe4000f8e020d */
[----:B------:R-:W-:Y:S01]  /*1e40*/  IMAD.IADD R76, R9, 0x1, R3 ;  /* 0x00000001094c7824 */ /* 0x000fe200078e0203 */
[----:B-1----:R-:W-:Y:S01]  /*1e50*/  SHF.L.U64.HI R72, R6, 0x7, R7 ;  /* 0x0000000706487819 */ /* 0x002fe20000010207 */
[----:B------:R-:W-:Y:S01]  /*1e60*/  IMAD.WIDE.U32 R12, R30, UR4, R16 ;  /* 0x000000041e0c7c25 */ /* 0x000fe2000f8e0010 */
[----:B------:R-:W-:Y:S02]  /*1e70*/  ULDC.64 UR4, c[0x0][0x338] ;  /* 0x0000ce0000047ab9 */ /* 0x000fe40000000a00 */
[----:B------:R-:W-:Y:S01]  /*1e80*/  IADD3.X R75, R76, R11, R75, P0, !PT ;  /* 0x0000000b4c4b7210 */ /* 0x000fe200007fe44b */
[----:B------:R-:W-:Y:S01]  /*1e90*/  IMAD R0, R38, R6, RZ ;  /* 0x0000000626007224 */ /* 0x000fe200078e02ff */
[----:B------:R-:W-:Y:S01]  /*1ea0*/  @!P6 BAR.SYNC.DEFER_BLOCKING 0x9, 0x100 ;  /* 0x024400000000eb1d */ /* 0x000fe20000010000 */
[----:B------:R-:W-:Y:S01]  /*1eb0*/  IMAD.IADD R13, R13, 0x1, R15 ;  /* 0x000000010d0d7824 */ /* 0x000fe200078e020f */
[----:B------:R-:W-:Y:S01]  /*1ec0*/  ISETP.GE.AND P0, PT, R16, R63, PT ;  /* 0x0000003f1000720c */ /* 0x000fe20003f06270 */
[----:B------:R-:W-:-:S02]  /*1ed0*/  IMAD R15, R19, R7, R0 ;  /* 0x00000007130f7224 */ /* 0x000fc400078e0200 */
[----:B------:R-:W-:-:S04]  /*1ee0*/  IMAD.WIDE.U32 R10, R19, R6, R16 ;  /* 0x00000006130a7225 */ /* 0x000fc800078e0010 */
[----:B------:R-:W-:Y:S02]  /*1ef0*/  IMAD.IADD R11, R15, 0x1, R11 ;  /* 0x000000010f0b7824 */ /* 0x000fe400078e020b */
[----:B------:R-:W-:Y:S02]  /*1f00*/  IMAD R3, R14, UR4, RZ ;  /* 0x000000040e037c24 */ /* 0x000fe4000f8e02ff */
[----:B-----5:R-:W-:Y:S01]  /*1f10*/  IMAD.WIDE.U32 R52, R24, R6, R10 ;  /* 0x0000000618347225 */ /* 0x020fe200078e000a */
[----:B------:R-:W-:-:S03]  /*1f20*/  IADD3 R10, P1, R19, R32, RZ ;  /* 0x00000020130a7210 */ /* 0x000fc60007f3e0ff */
[----:B------:R-:W-:Y:S01]  /*1f30*/  IMAD R33, R57, UR5, R3 ;  /* 0x0000000539217c24 */ /* 0x000fe2000f8e0203 */
[----:B------:R-:W-:Y:S01]  /*1f40*/  SEL R3, R63, RZ, P0 ;  /* 0x000000ff3f037207 */ /* 0x000fe20000000000 */
[C---:B------:R-:W-:Y:S02]  /*1f50*/  IMAD R0, R38.reuse, R68, RZ ;  /* 0x0000004426007224 */ /* 0x040fe400078e02ff */
[----:B------:R-:W-:Y:S02]  /*1f60*/  IMAD.X R11, R38, 0x1, R35, P1 ;  /* 0x00000001260b7824 */ /* 0x000fe400008e0623 */
[----:B------:R-:W-:Y:S01]  /*1f70*/  IMAD.WIDE.U32 R56, R57, UR4, R12 ;  /* 0x0000000439387c25 */ /* 0x000fe2000f8e000c */
[----:B------:R-:W-:Y:S02]  /*1f80*/  ULDC UR4, c[0x0][0x2f4] ;  /* 0x0000bd0000047ab9 */ /* 0x000fe40000000800 */
[C---:B------:R-:W-:Y:S01]  /*1f90*/  ISETP.GE.AND P1, PT, R16.reuse, UR4, PT ;  /* 0x0000000410007c0c */ /* 0x040fe2000bf26270 */
[----:B------:R-:W-:Y:S01]  /*1fa0*/  IMAD.IADD R3, R16, 0x1, R3 ;  /* 0x0000000110037824 */ /* 0x000fe200078e0203 */
[----:B------:R-:W-:Y:S01]  /*1fb0*/  ISETP.GE.AND P2, PT, R66, UR4, PT ;  /* 0x0000000442007c0c */ /* 0x000fe2000bf46270 */
[----:B------:R-:W-:-:S02]  /*1fc0*/  VIADD R38, R19, 0x60 ;  /* 0x0000006013267836 */ /* 0x000fc40000000000 */
[----:B------:R-:W-:-:S04]  /*1fd0*/  IMAD.WIDE.U32 R30, R19, R68, R152 ;  /* 0x00000044131e7225 */ /* 0x000fc800078e0098 */
[----:B------:R-:W-:Y:S01]  /*1fe0*/  IMAD R13, R19, R69, R0 ;  /* 0x00000045130d7224 */ /* 0x000fe200078e0200 */
[----:B------:R-:W-:Y:S01]  /*1ff0*/  SHF.R.S32.HI R0, RZ, 0x1f, R3 ;  /* 0x0000001fff007819 */ /* 0x000fe20000011403 */
[----:B------:R-:W-:Y:S02]  /*2000*/  IMAD.SHL.U32 R38, R38, 0x40, RZ ;  /* 0x0000004026267824 */ /* 0x000fe400078e00ff */
[----:B------:R-:W-:Y:S01]  /*2010*/  IMAD.IADD R31, R31, 0x1, R13 ;  /* 0x000000011f1f7824 */ /* 0x000fe200078e020d */
[----:B------:R-:W-:Y:S01]  /*2020*/  LEA.HI R3, R0, R3, RZ, 0x3 ;  /* 0x0000000300037211 */ /* 0x000fe200078f18ff */
[----:B------:R-:W-:Y:S01]  /*2030*/  IMAD.IADD R21, R13, 0x1, R21 ;  /* 0x000000010d157824 */ /* 0x000fe200078e0215 */
[----:B------:R-:W-:Y:S01]  /*2040*/  SHF.R.S32.HI R13, RZ, 0x1f, R24 ;  /* 0x0000001fff0d7819 */ /* 0x000fe20000011418 */
[----:B------:R-:W-:Y:S01]  /*2050*/  IMAD.WIDE.U32 R54, R19, R6, R152 ;  /* 0x0000000613367225 */ /* 0x000fe200078e0098 */
[----:B------:R-:W-:-:S03]  /*2060*/  LOP3.LUT R38, R38, 0x1c0, RZ, 0xc0, !PT ;  /* 0x000001c026267812 */ /* 0x000fc600078ec0ff */
[----:B------:R-:W-:Y:S01]  /*2070*/  IMAD R0, R13, R6, RZ ;  /* 0x000000060d007224 */ /* 0x000fe200078e02ff */
[----:B------:R-:W-:Y:S01]  /*2080*/  LOP3.LUT R4, R38, 0x38, R3, 0xf8, !PT ;  /* 0x0000003826047812 */ /* 0x000fe200078ef803 */
[----:B------:R-:W-:Y:S02]  /*2090*/  VIADD R38, R19, 0x60 ;  /* 0x0000006013267836 */ /* 0x000fe40000000000 */
[----:B------:R-:W-:Y:S01]  /*20a0*/  IMAD R5, R24, R7, R0 ;  /* 0x0000000718057224 */ /* 0x000fe200078e0200 */
[----:B------:R-:W-:Y:S01]  /*20b0*/  LOP3.LUT R0, R70, 0x18, R16, 0xf8, !PT ;  /* 0x0000001846007812 */ /* 0x000fe200078ef810 */
[----:B------:R-:W-:Y:S01]  /*20c0*/  IMAD.SHL.U32 R38, R38, 0x40, RZ ;  /* 0x0000004026267824 */ /* 0x000fe200078e00ff */
[----:B------:R-:W-:Y:S01]  /*20d0*/  LOP3.LUT R7, R3, 0xfffffff8, RZ, 0xc0, !PT ;  /* 0xfffffff803077812 */ /* 0x000fe200078ec0ff */
[----:B------:R-:W-:Y:S01]  /*20e0*/  IMAD.IADD R55, R55, 0x1, R15 ;  /* 0x0000000137377824 */ /* 0x000fe200078e020f */
[----:B------:R-:W-:Y:S01]  /*20f0*/  LOP3.LUT R0, R0, R67, RZ, 0x3c, !PT ;  /* 0x0000004300007212 */ /* 0x000fe200078e3cff */
[----:B------:R-:W-:Y:S01]  /*2100*/  IMAD R13, R13, R68, RZ ;  /* 0x000000440d0d7224 */ /* 0x000fe200078e02ff */
[----:B------:R-:W-:Y:S01]  /*2110*/  LOP3.LUT R38, R38, 0x1c0, RZ, 0xc0, !PT ;  /* 0x000001c026267812 */ /* 0x000fe200078ec0ff */
[----:B------:R-:W-:-:S03]  /*2120*/  IMAD.WIDE.U32 R54, R24, R6, R54 ;  /* 0x0000000618367225 */ /* 0x000fc600078e0036 */
[----:B------:R-:W-:Y:S01]  /*2130*/  SHF.R.U32.HI R38, RZ, 0x3, R38 ;  /* 0x00000003ff267819 */ /* 0x000fe20000011626 */
[----:B------:R-:W-:Y:S01]  /*2140*/  IMAD R62, R37, 0x200, R0 ;  /* 0x00000200253e7824 */ /* 0x000fe200078e0200 */
[----:B------:R-:W-:Y:S01]  /*2150*/  LOP3.LUT R0, R70, 0x38, R3, 0xf8, !PT ;  /* 0x0000003846007812 */ /* 0x000fe200078ef803 */
[----:B------:R-:W-:Y:S01]  /*2160*/  IMAD R13, R24, R69, R13 ;  /* 0x00000045180d7224 */ /* 0x000fe200078e020d */
[----:B------:R-:W-:Y:S01]  /*2170*/  LOP3.LUT R12, R4, R38, RZ, 0x3c, !PT ;  /* 0x00000026040c7212 */ /* 0x000fe200078e3cff */
[-C--:B------:R-:W-:Y:S01]  /*2180*/  IMAD.WIDE.U32 R30, R24, R68.reuse, R30 ;  /* 0x00000044181e7225 */ /* 0x080fe200078e001e */
[----:B------:R-:W-:Y:S02]  /*2190*/  LOP3.LUT R0, R0, R67, RZ, 0x3c, !PT ;  /* 0x0000004300007212 */ /* 0x000fe400078e3cff */
[----:B------:R-:W-:Y:S01]  /*21a0*/  SHF.L.U64.HI R69, R68, 0x7, R69 ;  /* 0x0000000744457819 */ /* 0x000fe20000010245 */
[----:B------:R-:W-:-:S04]  /*21b0*/  IMAD.WIDE.U32 R20, R24, R68, R20 ;  /* 0x0000004418147225 */ /* 0x000fc800078e0014 */
[----:B------:R-:W-:Y:S01]  /*21c0*/  IMAD.SHL.U32 R71, R6, 0x80, RZ ;  /* 0x0000008006477824 */ /* 0x000fe200078e00ff */
[----:B------:R-:W-:Y:S01]  /*21d0*/  SHF.R.S32.HI R6, RZ, 0x3, R3 ;  /* 0x00000003ff067819 */ /* 0x000fe20000011403 */
[----:B------:R-:W-:Y:S02]  /*21e0*/  IMAD.IADD R61, R55, 0x1, R5 ;  /* 0x00000001373d7824 */ /* 0x000fe400078e0205 */
[----:B------:R-:W-:Y:S01]  /*21f0*/  IMAD.IADD R60, R5, 0x1, R53 ;  /* 0x00000001053c7824 */ /* 0x000fe200078e0235 */
[----:B------:R-:W-:Y:S01]  /*2200*/  SHF.R.S32.HI R5, RZ, 0x1f, R7 ;  /* 0x0000001fff057819 */ /* 0x000fe20000011407 */
[----:B------:R-:W-:Y:S02]  /*2210*/  IMAD R4, R37, 0x200, R0 ;  /* 0x0000020025047824 */ /* 0x000fe400078e0200 */
[----:B------:R-:W-:Y:S02]  /*2220*/  IMAD.SHL.U32 R68, R68, 0x80, RZ ;  /* 0x0000008044447824 */ /* 0x000fe400078e00ff */
[----:B------:R-:W-:-:S02]  /*2230*/  IMAD.SHL.U32 R63, R63, 0x2, RZ ;  /* 0x000000023f3f7824 */ /* 0x000fc400078e00ff */
[----:B------:R-:W-:Y:S02]  /*2240*/  IMAD.IADD R59, R31, 0x1, R13 ;  /* 0x000000011f3b7824 */ /* 0x000fe400078e020d */
[----:B------:R-:W-:Y:S02]  /*2250*/  IMAD.IADD R58, R13, 0x1, R21 ;  /* 0x000000010d3a7824 */ /* 0x000fe400078e0215 */
[----:B------:R-:W-:Y:S02]  /*2260*/  IMAD.IADD R3, R36, 0x1, R12 ;  /* 0x0000000124037824 */ /* 0x000fe400078e020c */
[----:B0-----:R-:W-:-:S07]  /*2270*/  IMAD.IADD R0, R57, 0x1, R33 ;  /* 0x0000000139007824 */ /* 0x001fce00078e0221 */
.L_x_2298:
[----:B------:R-:W2:Y:S01]  /*2280*/  LDL R35, [R1+0x38] ;  /* 0x0000380001237983 */ /* 0x000ea20000100800 */
[----:B------:R-:W0:Y:S03]  /*2290*/  LDC.64 R86, c[0x0][0x300] ;  /* 0x0000c000ff567b82 */ /* 0x000e260000000a00 */
        /* <DEDUP_REMOVED lines=9> */
[----:B------:R-:W4:Y:S01]  /*2330*/  LDC R88, c[0x0][0x3f4] ;  /* 0x0000fd00ff587b82 */ /* 0x000f220000000800 */
[----:B------:R-:W-:Y:S02]  /*2340*/  IMAD.MOV.U32 R84, RZ, RZ, R14 ;  /* 0x000000ffff547224 */ /* 0x000fe400078e000e */
[----:B------:R-:W-:Y:S02]  /*2350*/  IMAD.IADD R85, R15, 0x1, R85 ;  /* 0x000000010f557824 */ /* 0x000fe400078e0255 */
[----:B0-----:R-:W-:Y:S02]  /*2360*/  IMAD R26, R87, 0x60, RZ ;  /* 0x00000060571a7824 */ /* 0x001fe400078e02ff */
[----:B------:R-:W-:-:S04]  /*2370*/  IMAD.WIDE.U32 R12, R86, 0x60, R84 ;  /* 0x00000060560c7825 */ /* 0x000fc800078e0054 */
[----:B------:R-:W-:Y:S01]  /*2380*/  IMAD R82, R22, 0x2000, R62 ;  /* 0x0000200016527824 */ /* 0x000fe200078e023e */
[C---:B------:R-:W-:Y:S02]  /*2390*/  IADD3 R15, P4, R77.reuse, R12, RZ ;  /* 0x0000000c4d0f7210 */ /* 0x040fe40007f9e0ff */
[----:B------:R-:W-:Y:S02]  /*23a0*/  IADD3 R12, P3, R77, R14, RZ ;  /* 0x0000000e4d0c7210 */ /* 0x000fe40007f7e0ff */
[----:B------:R-:W-:Y:S01]  /*23b0*/  IADD3.X R14, R75, R13, R26, P4, !PT ;  /* 0x0000000d4b0e7210 */ /* 0x000fe200027fe41a */
[----:B------:R-:W-:Y:S01]  /*23c0*/  IMAD.MOV.U32 R26, RZ, RZ, R32 ;  /* 0x000000ffff1a7224 */ /* 0x000fe200078e0020 */
[-C--:B-1----:R-:W-:Y:S01]  /*23d0*/  LEA R36, P4, R15, R80.reuse, 0x1 ;  /* 0x000000500f247211 */ /* 0x082fe200078808ff */
[----:B------:R-:W-:Y:S01]  /*23e0*/  IMAD.X R13, R85, 0x1, R75, P3 ;  /* 0x00000001550d7824 */ /* 0x000fe200018e064b */
[----:B------:R-:W-:Y:S02]  /*23f0*/  LEA R38, P3, R12, R80, 0x1 ;  /* 0x000000500c267211 */ /* 0x000fe400078608ff */
[----:B------:R-:W-:-:S02]  /*2400*/  LEA.HI.X R37, R15, R81, R14, 0x1, P4 ;  /* 0x000000510f257211 */ /* 0x000fc400020f0c0e */
[----:B------:R-:W-:Y:S02]  /*2410*/  ISETP.GT.AND P4, PT, R32, R27, PT ;  /* 0x0000001b2000720c */ /* 0x000fe40003f84270 */
[----:B------:R-:W-:Y:S01]  /*2420*/  LEA.HI.X R39, R12, R81, R13, 0x1, P3 ;  /* 0x000000510c277211 */ /* 0x000fe200018f0c0d */
[----:B------:R-:W-:Y:S01]  /*2430*/  VIADD R12, R82, 0x20 ;  /* 0x00000020520c7836 */ /* 0x000fe20000000000 */
[----:B----4-:R-:W-:Y:S02]  /*2440*/  ISETP.GE.AND P3, PT, R88, 0x1, PT ;  /* 0x000000015800780c */ /* 0x010fe40003f66270 */
[----:B--2---:R-:W-:Y:S02]  /*2450*/  LOP3.LUT P5, RZ, R35, 0x4, RZ, 0xc0, !PT ;  /* 0x0000000423ff7812 */ /* 0x004fe400078ac0ff */
[----:B---3--:R-:W-:-:S05]  /*2460*/  LOP3.LUT R34, R34, 0xfffffffd, RZ, 0xc0, !PT ;  /* 0xfffffffd22227812 */ /* 0x008fca00078ec0ff */
[----:B------:R-:W-:-:S05]  /*2470*/  @P4 LOP3.LUT R34, R34, 0x2, RZ, 0xfc, !PT ;  /* 0x0000000222224812 */ /* 0x000fca00078efcff */
[----:B------:R0:W-:Y:S01]  /*2480*/  STL [R1], R34 ;  /* 0x0000002201007387 */ /* 0x0001e20000100800 */
[C---:B------:R-:W-:Y:S02]  /*2490*/  @P5 VIADD R12, R82.reuse, 0xffffffe0 ;  /* 0xffffffe0520c5836 */ /* 0x040fe40000000000 */
[--C-:B------:R-:W-:Y:S02]  /*24a0*/  IMAD R82, R82, 0x2, R25.reuse ;  /* 0x0000000252527824 */ /* 0x100fe400078e0219 */
[----:B------:R-:W-:Y:S01]  /*24b0*/  IMAD R79, R12, 0x2, R25 ;  /* 0x000000020c4f7824 */ /* 0x000fe200078e0219 */
[----:B------:R-:W-:Y:S06]  /*24c0*/  @!P3 BRA `(.L_x_2250) ;  /* 0x0000002c0008b947 */ /* 0x000fec0003800000 */
[----:B------:R-:W-:Y:S01]  /*24d0*/  ULDC.U8 UR4, c[0x0][0x410] ;  /* 0x0001040000047ab9 */ /* 0x000fe20000000000 */
[-C--:B------:R-:W-:Y:S01]  /*24e0*/  IMAD R12, R72, R32.reuse, RZ ;  /* 0x00000020480c7224 */ /* 0x080fe200078e02ff */
[----:B------:R-:W-:Y:S01]  /*24f0*/  ISETP.NE.AND P3, PT, RZ, UR4, PT ;  /* 0x00000004ff007c0c */ /* 0x000fe2000bf65270 */
[----:B------:R-:W-:Y:S02]  /*2500*/  IMAD R13, R69, R32, RZ ;  /* 0x00000020450d7224 */ /* 0x000fe400078e02ff */
[----:B------:R-:W-:Y:S02]  /*2510*/  IMAD R83, R26, -0x80, R28 ;  /* 0xffffff801a537824 */ /* 0x000fe400078e021c */
[C---:B------:R-:W-:Y:S02]  /*2520*/  IMAD R89, R33.reuse, R71, R12 ;  /* 0x0000004721597224 */ /* 0x040fe400078e020c */
[----:B------:R-:W-:Y:S01]  /*2530*/  IMAD R13, R33, R68, R13 ;  /* 0x00000044210d7224 */ /* 0x000fe200078e020d */
[----:B------:R-:W-:Y:S01]  /*2540*/  VIMNMX R83, R83, 0x80, PT ;  /* 0x0000008053537848 */ /* 0x000fe20003fe0100 */
[----:B------:R-:W-:-:S04]  /*2550*/  IMAD.WIDE.U32 R46, R71, R32, RZ ;  /* 0x00000020472e7225 */ /* 0x000fc800078e00ff */
[----:B------:R-:W-:-:S04]  /*2560*/  IMAD.WIDE.U32 R44, R68, R32, RZ ;  /* 0x00000020442c7225 */ /* 0x000fc800078e00ff */
[----:B------:R-:W-:Y:S02]  /*2570*/  IMAD.IADD R89, R47, 0x1, R89 ;  /* 0x000000012f597824 */ /* 0x000fe400078e0259 */
        /* <DEDUP_REMOVED lines=33> */
.L_x_2253:
[----:B------:R-:W-:Y:S05]  /*2790*/  BSYNC B1 ;  /* 0x0000000000017941 */ /* 0x000fea0003800000 */
.L_x_2252:
        /* <DEDUP_REMOVED lines=34> */
.L_x_2255:
[----:B------:R-:W-:Y:S05]  /*29c0*/  BSYNC B1 ;  /* 0x0000000000017941 */ /* 0x000fea0003800000 */
.L_x_2254:
        /* <DEDUP_REMOVED lines=33> */
.L_x_2256:
[----:B------:R-:W-:Y:S01]  /*2be0*/  IMAD R78, R22, 0x8, R2 ;  /* 0x00000008164e7824 */ /* 0x000fe200078e0202 */
[----:B------:R-:W-:Y:S01]  /*2bf0*/  SHF.L.U32 R90, R154, 0x1f, RZ ;  /* 0x0000001f9a5a7819 */ /* 0x000fe200000006ff */
[----:B------:R-:W-:Y:S03]  /*2c00*/  BSSY B1, `(.L_x_2257) ;  /* 0x0000003000017945 */ /* 0x000fe60003800000 */
[----:B------:R-:W0:Y:S02]  /*2c10*/  SYNCS.PHASECHK.TRANS64.TRYWAIT P6, [R78+URZ+0x16890], R90 ;  /* 0x0168905a4e0075a7 */ /* 0x000e2400080c017f */
[----:B0-----:R-:W-:Y:S05]  /*2c20*/  @!P6 BRA `(.L_x_2258) ;  /* 0x0000015400b8e947 */ /* 0x001fea0003800000 */
.L_x_2516:
[----:B------:R-:W-:Y:S05]  /*2c30*/  BSYNC B1 ;  /* 0x0000000000017941 */ /* 0x000fea0003800000 */
.L_x_2257:
        /* <DEDUP_REMOVED lines=10> */
[----:B------:R-:W-:Y:S02]  /*2ce0*/  PRMT R101, R99, 0x5410, R101 ;  /* 0x0000541063657816 */ /* 0x000fe40000000065 */
[----:B------:R-:W-:Y:S02]  /*2cf0*/  PRMT R98, R44, 0x5432, R98 ;  /* 0x000054322c627816 */ /* 0x000fe40000000062 */
[----:B------:R-:W-:Y:S01]  /*2d00*/  SHF.R.U32.HI R100, RZ, 0x10, R81 ;  /* 0x00000010ff647819 */ /* 0x000fe20000011651 */
[----:B--2---:R-:W-:Y:S01]  /*2d10*/  IMAD.U32 R81, R14, 0x10000, RZ ;  /* 0x000100000e517824 */ /* 0x004fe200078e00ff */
[----:B------:R-:W-:-:S02]  /*2d20*/  SHF.R.U32.HI R104, RZ, 0x10, R85 ;  /* 0x00000010ff687819 */ /* 0x000fc40000011655 */
[----:B------:R-:W-:Y:S02]  /*2d30*/  LOP3.LUT R84, R13, 0xffff0000, RZ, 0xc0, !PT ;  /* 0xffff00000d547812 */ /* 0x000fe400078ec0ff */
[C---:B------:R-:W-:Y:S01]  /*2d40*/  LOP3.LUT R103, R101.reuse, 0xffff0000, RZ, 0xc0, !PT ;  /* 0xffff000065677812 */ /* 0x040fe200078ec0ff */
[----:B------:R-:W-:Y:S01]  /*2d50*/  IMAD.U32 R101, R101, 0x10000, RZ ;  /* 0x0001000065657824 */ /* 0x000fe200078e00ff */
[C---:B------:R-:W-:Y:S01]  /*2d60*/  LOP3.LUT R99, R98.reuse, 0xffff0000, RZ, 0xc0, !PT ;  /* 0xffff000062637812 */ /* 0x040fe200078ec0ff */
[----:B------:R-:W-:Y:S01]  /*2d70*/  IMAD.U32 R98, R98, 0x10000, RZ ;  /* 0x0001000062627824 */ /* 0x000fe200078e00ff */
[----:B------:R-:W-:Y:S01]  /*2d80*/  PRMT R100, R45, 0x5432, R100 ;  /* 0x000054322d647816 */ /* 0x000fe20000000064 */
[----:B------:R-:W-:Y:S01]  /*2d90*/  FMUL.FTZ R108, R84, R103 ;  /* 0x00000067546c7220 */ /* 0x000fe20000410000 */
[----:B------:R-:W-:Y:S01]  /*2da0*/  PRMT R104, R46, 0x5432, R104 ;  /* 0x000054322e687816 */ /* 0x000fe20000000068 */
[----:B------:R-:W-:Y:S01]  /*2db0*/  FMUL.FTZ R84, R84, R99 ;  /* 0x0000006354547220 */ /* 0x000fe20000410000 */
[----:B------:R-:W-:Y:S01]  /*2dc0*/  LOP3.LUT R85, R14, 0xffff0000, RZ, 0xc0, !PT ;  /* 0xffff00000e557812 */ /* 0x000fe200078ec0ff */
[C---:B------:R-:W-:Y:S01]  /*2dd0*/  IMAD.U32 R14, R15.reuse, 0x10000, RZ ;  /* 0x000100000f0e7824 */ /* 0x040fe200078e00ff */
[----:B------:R-:W-:Y:S01]  /*2de0*/  LOP3.LUT R80, R15, 0xffff0000, RZ, 0xc0, !PT ;  /* 0xffff00000f507812 */ /* 0x000fe200078ec0ff */
[----:B------:R-:W-:-:S02]  /*2df0*/  IMAD.U32 R15, R13, 0x10000, RZ ;  /* 0x000100000d0f7824 */ /* 0x000fc400078e00ff */
[----:B------:R-:W-:Y:S02]  /*2e00*/  IMAD.U32 R106, R104, 0x10000, RZ ;  /* 0x00010000686a7824 */ /* 0x000fe400078e00ff */
[----:B------:R-:W-:Y:S02]  /*2e10*/  IMAD.U32 R102, R100, 0x10000, RZ ;  /* 0x0001000064667824 */ /* 0x000fe400078e00ff */
[----:B------:R-:W-:Y:S01]  /*2e20*/  FFMA.FTZ R103, R15, R103, R84 ;  /* 0x000000670f677223 */ /* 0x000fe20000010054 */
[----:B------:R-:W-:Y:S01]  /*2e30*/  FMUL.FTZ R110, R85, R106 ;  /* 0x0000006a556e7220 */ /* 0x000fe20000410000 */
[----:B------:R-:W-:Y:S01]  /*2e40*/  FFMA.FTZ R108, R15, R99, -R108 ;  /* 0x000000630f6c7223 */ /* 0x000fe2000001086c */
[-C--:B------:R-:W-:Y:S01]  /*2e50*/  FMUL.FTZ R84, R85, R102.reuse ;  /* 0x0000006655547220 */ /* 0x080fe20000410000 */
[----:B------:R-:W-:Y:S01]  /*2e60*/  IMAD.U32 R13, R12, 0x10000, RZ ;  /* 0x000100000c0d7824 */ /* 0x000fe200078e00ff */
[----:B------:R-:W-:Y:S01]  /*2e70*/  LOP3.LUT R85, R104, 0xffff0000, RZ, 0xc0, !PT ;  /* 0xffff000068557812 */ /* 0x000fe200078ec0ff */
[C---:B------:R-:W-:Y:S01]  /*2e80*/  FFMA.FTZ R110, R81.reuse, R102, -R110 ;  /* 0x00000066516e7223 */ /* 0x040fe2000001086e */
[----:B------:R-:W-:Y:S01]  /*2e90*/  LOP3.LUT R15, R100, 0xffff0000, RZ, 0xc0, !PT ;  /* 0xffff0000640f7812 */ /* 0x000fe200078ec0ff */
[----:B------:R-:W-:Y:S01]  /*2ea0*/  FFMA.FTZ R81, R81, R106, R84 ;  /* 0x0000006a51517223 */ /* 0x000fe20000010054 */
[----:B------:R-:W-:Y:S01]  /*2eb0*/  LOP3.LUT R12, R12, 0xffff0000, RZ, 0xc0, !PT ;  /* 0xffff00000c0c7812 */ /* 0x000fe200078ec0ff */
[C---:B------:R-:W-:Y:S01]  /*2ec0*/  FMUL.FTZ R99, R80.reuse, R85 ;  /* 0x0000005550637220 */ /* 0x040fe20000410000 */
[----:B------:R-:W-:Y:S01]  /*2ed0*/  F2FP.BF16.F32.PACK_AB R103, R103, R108 ;  /* 0x0000006c6767723e */ /* 0x000fe200000010ff */
[----:B------:R-:W-:-:S02]  /*2ee0*/  FMUL.FTZ R84, R80, R15 ;  /* 0x0000000f50547220 */ /* 0x000fc40000410000 */
[C---:B------:R-:W-:Y:S01]  /*2ef0*/  FMUL.FTZ R80, R12.reuse, R101 ;  /* 0x000000650c507220 */ /* 0x040fe20000410000 */
[-C--:B------:R-:W-:Y:S01]  /*2f00*/  FMUL.FTZ R12, R12, R98.reuse ;  /* 0x000000620c0c7220 */ /* 0x080fe20000410000 */
[C---:B------:R-:W-:Y:S01]  /*2f10*/  FFMA.FTZ R99, R14.reuse, R15, -R99 ;  /* 0x0000000f0e637223 */ /* 0x040fe20000010863 */
[----:B------:R-:W-:Y:S01]  /*2f20*/  FFMA.FTZ R84, R14, R85, R84 ;  /* 0x000000550e547223 */ /* 0x000fe20000010054 */
[C---:B------:R-:W-:Y:S01]  /*2f30*/  FFMA.FTZ R80, R13.reuse, R98, -R80 ;  /* 0x000000620d507223 */ /* 0x040fe20000010850 */
[----:B------:R-:W-:Y:S01]  /*2f40*/  FFMA.FTZ R13, R13, R101, R12 ;  /* 0x000000650d0d7223 */ /* 0x000fe2000001000c */
[----:B------:R-:W-:Y:S02]  /*2f50*/  F2FP.BF16.F32.PACK_AB R14, R81, R110 ;  /* 0x0000006e510e723e */ /* 0x000fe400000010ff */
[----:B------:R-:W-:Y:S02]  /*2f60*/  F2FP.BF16.F32.PACK_AB R15, R84, R99 ;  /* 0x00000063540f723e */ /* 0x000fe400000010ff */
[----:B------:R-:W-:Y:S01]  /*2f70*/  F2FP.BF16.F32.PACK_AB R12, R13, R80 ;  /* 0x000000500d0c723e */ /* 0x000fe200000010ff */
[----:B------:R-:W-:-:S07]  /*2f80*/  IMAD.MOV.U32 R13, RZ, RZ, R103 ;  /* 0x000000ffff0d7224 */ /* 0x000fce00078e0067 */
.L_x_2264:
[----:B------:R-:W-:Y:S05]  /*2f90*/  BSYNC B3 ;  /* 0x0000000000037941 */ /* 0x000fea0003800000 */
.L_x_2263:
[----:B--2---:R1:W-:Y:S02]  /*2fa0*/  STG.E.128 desc[UR40][R38.64], R12 ;  /* 0x0000000c26007986 */ /* 0x0043e4000c101d28 */
.L_x_2262:
[----:B------:R-:W-:Y:S05]  /*2fb0*/  BSYNC B2 ;  /* 0x0000000000027941 */ /* 0x000fea0003800000 */
.L_x_2261:
[----:B------:R-:W-:Y:S05]  /*2fc0*/  @P2 BRA `(.L_x_2260) ;  /* 0x0000000000d02947 */ /* 0x000fea0003800000 */
[----:B-1----:R1:W2:Y:S01]  /*2fd0*/  LDS.128 R12, [R79+0xe000] ;  /* 0x00e000004f0c7984 */ /* 0x0022a20000000c00 */
        /* <DEDUP_REMOVED lines=49> */
.L_x_2266:
[----:B------:R-:W-:Y:S05]  /*32f0*/  BSYNC B2 ;  /* 0x0000000000027941 */ /* 0x000fea0003800000 */
.L_x_2265:
[----:B--2---:R2:W-:Y:S02]  /*3300*/  STG.E.128 desc[UR40][R38.64+0x40], R12 ;  /* 0x0000400c26007986 */ /* 0x0045e4000c101d28 */
.L_x_2260:
[----:B------:R-:W-:Y:S05]  /*3310*/  BSYNC B1 ;  /* 0x0000000000017941 */ /* 0x000fea0003800000 */
.L_x_2259:
        /* <DEDUP_REMOVED lines=31> */
[-C--:B------:R-:W-:Y:S01]  /*3510*/  FMUL.FTZ R39, R39, R43.reuse ;  /* 0x0000002b27277220 */ /* 0x080fe20000410000 */
[----:B------:R-:W-:Y:S01]  /*3520*/  LOP3.LUT R93, R93, 0xffff0000, RZ, 0xc0, !PT ;  /* 0xffff00005d5d7812 */ /* 0x000fe200078ec0ff */
[----:B------:R-:W-:Y:S01]  /*3530*/  IMAD.U32 R86, R86, 0x10000, RZ ;  /* 0x0001000056567824 */ /* 0x000fe200078e00ff */
[----:B------:R-:W-:Y:S01]  /*3540*/  LOP3.LUT R87, R87, 0xffff0000, RZ, 0xc0, !PT ;  /* 0xffff000057577812 */ /* 0x000fe200078ec0ff */
[C---:B------:R-:W-:Y:S01]  /*3550*/  FFMA.FTZ R51, R14.reuse, R42, -R51 ;  /* 0x0000002a0e337223 */ /* 0x040fe20000010833 */
[----:B------:R-:W-:Y:S01]  /*3560*/  FFMA.FTZ R48, R14, R48, R15 ;  /* 0x000000300e307223 */ /* 0x000fe2000001000f */
[----:B------:R-:W-:Y:S01]  /*3570*/  FFMA.FTZ R81, R38, R43, -R81 ;  /* 0x0000002b26517223 */ /* 0x000fe20000010851 */
[----:B------:R-:W-:Y:S01]  /*3580*/  FMUL.FTZ R14, R12, R89 ;  /* 0x000000590c0e7220 */ /* 0x000fe20000410000 */
[----:B------:R-:W-:Y:S01]  /*3590*/  FFMA.FTZ R38, R38, R49, R39 ;  /* 0x0000003126267223 */ /* 0x000fe20000010027 */
        /* <DEDUP_REMOVED lines=13> */
.L_x_2271:
[----:B------:R-:W-:Y:S05]  /*3670*/  BSYNC B2 ;  /* 0x0000000000027941 */ /* 0x000fea0003800000 */
.L_x_2270:
[----:B--2---:R3:W-:Y:S02]  /*3680*/  STG.E.128 desc[UR40][R36.64], R12 ;  /* 0x0000000c24007986 */ /* 0x0047e4000c101d28 */
.L_x_2269:
[----:B------:R-:W-:Y:S05]  /*3690*/  BSYNC B1 ;  /* 0x0000000000017941 */ /* 0x000fea0003800000 */
.L_x_2268:
[----:B------:R-:W-:Y:S05]  /*36a0*/  @P2 BRA `(.L_x_2267) ;  /* 0x0000001800f82947 */ /* 0x000fea0003800000 */
[----:B-123--:R1:W2:Y:S01]  /*36b0*/  LDS.128 R12, [R79+0x11000] ;  /* 0x011000004f0c7984 */ /* 0x00e2a20000000c00 */
[----:B------:R-:W-:Y:S01]  /*36c0*/  ISETP.GE.AND P4, PT, R155, R88, PT ;  /* 0x000000589b00720c */ /* 0x000fe20003f86270 */
[----:B------:R-:W-:-:S12]  /*36d0*/  BSSY B1, `(.L_x_2272) ;  /* 0x0000030000017945 */ /* 0x000fd80003800000 */
[----:B-1----:R-:W-:Y:S05]  /*36e0*/  @P4 BRA `(.L_x_2273) ;  /* 0x0000000000b84947 */ /* 0x002fea0003800000 */
[----:B------:R-:W-:Y:S02]  /*36f0*/  SHF.R.U32.HI R38, RZ, 0x10, R35 ;  /* 0x00000010ff267819 */ /* 0x000fe40000011623 */
[----:B------:R-:W-:Y:S02]  /*3700*/  SHF.R.U32.HI R40, RZ, 0x10, R33 ;  /* 0x00000010ff287819 */ /* 0x000fe40000011621 */
[----:B------:R-:W-:Y:S01]  /*3710*/  SHF.R.U64 R39, R34, 0x10, R35 ;  /* 0x0000001022277819 */ /* 0x000fe20000001223 */
[----:B--2---:R-:W-:Y:S01]  /*3720*/  IMAD.U32 R34, R15, 0x10000, RZ ;  /* 0x000100000f227824 */ /* 0x004fe200078e00ff */
        /* <DEDUP_REMOVED lines=42> */
.L_x_2273:
[----:B------:R-:W-:Y:S05]  /*39d0*/  BSYNC B1 ;  /* 0x0000000000017941 */ /* 0x000fea0003800000 */
.L_x_2272:
[----:B--2---:R1:W-:Y:S01]  /*39e0*/  STG.E.128 desc[UR40][R36.64+0x40], R12 ;  /* 0x0000400c24007986 */ /* 0x0043e2000c101d28 */
[----:B------:R-:W-:Y:S05]  /*39f0*/  BRA `(.L_x_2267) ;  /* 0x0000001800247947 */ /* 0x000fea0003800000 */
.L_x_2251:
        /* <DEDUP_REMOVED lines=48> */
.L_x_2275:
[----:B------:R-:W-:Y:S05]  /*3d00*/  BSYNC B1 ;  /* 0x0000000000017941 */ /* 0x000fea0003800000 */
.L_x_2274:
        /* <DEDUP_REMOVED lines=32> */
[----:B------:R-:W-:Y:S01]  /*3f10*/  PRMT R118, R47, 0x7610, R118 ;  /* 0x000076102f767816 */ /* 0x000fe20000000076 */
[----:B------:R-:W-:Y:S06]  /*3f20*/  @!P3 BRA `(.L_x_2276) ;  /* 0x000000000004b947 */ /* 0x000fec0003800000 */
[----:B------:R-:W-:Y:S01]  /*3f30*/  BPT.TRAP 0x1 ;  /* 0x000000040000795c */ /* 0x000fe20000300000 */
.L_x_2276:
[----:B------:R-:W-:Y:S01]  /*3f40*/  IMAD R78, R22, 0x8, R2 ;  /* 0x00000008164e7824 */ /* 0x000fe200078e0202 */
[----:B------:R-:W-:Y:S01]  /*3f50*/  SHF.L.U32 R90, R154, 0x1f, RZ ;  /* 0x0000001f9a5a7819 */ /* 0x000fe200000006ff */
[----:B------:R-:W0:Y:S01]  /*3f60*/  LDC R94, c[0x0][0x2f4] ;  /* 0x0000bd00ff5e7b82 */ /* 0x000e220000000800 */
[----:B------:R-:W-:Y:S02]  /*3f70*/  BSSY B1, `(.L_x_2277) ;  /* 0x0000004000017945 */ /* 0x000fe40003800000 */
[----:B------:R-:W1:Y:S01]  /*3f80*/  SYNCS.PHASECHK.TRANS64.TRYWAIT P5, [R78+URZ+0x16890], R90 ;  /* 0x0168905a4e0075a7 */ /* 0x000e6200080a017f */
[----:B0-----:R-:W-:Y:S01]  /*3f90*/  IMAD.IADD R96, R94, 0x1, -R63 ;  /* 0x000000015e607824 */ /* 0x001fe200078e0a3f */
[----:B-1----:R-:W-:Y:S06]  /*3fa0*/  @!P5 BRA `(.L_x_2278) ;  /* 0x0000014000ecd947 */ /* 0x002fec0003800000 */
.L_x_2517:
[----:B------:R-:W-:Y:S05]  /*3fb0*/  BSYNC B1 ;  /* 0x0000000000017941 */ /* 0x000fea0003800000 */
.L_x_2277:
        /* <DEDUP_REMOVED lines=20> */
[----:B------:R-:W-:Y:S01]  /*4100*/  SHF.R.S32.HI R46, RZ, 0x5, R46 ;  /* 0x00000005ff2e7819 */ /* 0x000fe2000001142e */
[----:B------:R-:W-:-:S03]  /*4110*/  IMAD R45, R22, 0x2000, R4 ;  /* 0x00002000162d7824 */ /* 0x000fc600078e0204 */
[----:B------:R-:W-:Y:S01]  /*4120*/  LOP3.LUT R44, R70, 0x38, R97, 0xf8, !PT ;  /* 0x00000038462c7812 */ /* 0x000fe200078ef861 */
[----:B------:R-:W-:-:S03]  /*4130*/  IMAD R45, R45, 0x2, R2 ;  /* 0x000000022d2d7824 */ /* 0x000fc600078e0202 */
[----:B------:R-:W-:-:S05]  /*4140*/  LOP3.LUT R44, R44, R67, RZ, 0x3c, !PT ;  /* 0x000000432c2c7212 */ /* 0x000fca00078e3cff */
[----:B------:R-:W-:-:S04]  /*4150*/  IMAD R47, R46, 0x200, R44 ;  /* 0x000002002e2f7824 */ /* 0x000fc800078e022c */
[----:B------:R-:W-:-:S04]  /*4160*/  IMAD R47, R22, 0x2000, R47 ;  /* 0x00002000162f7824 */ /* 0x000fc800078e022f */
[----:B------:R-:W-:Y:S02]  /*4170*/  IMAD R48, R47, 0x2, R2 ;  /* 0x000000022f307824 */ /* 0x000fe400078e0202 */
[----:B------:R-:W1:Y:S04]  /*4180*/  LDS.128 R44, [R45+0xe400] ;  /* 0x00e400002d2c7984 */ /* 0x000e680000000c00 */
[----:B------:R-:W2:Y:S01]  /*4190*/  LDS.128 R48, [R48+0xe400] ;  /* 0x00e4000030307984 */ /* 0x000ea20000000c00 */
[----:B------:R-:W-:Y:S05]  /*41a0*/  @P4 BRA `(.L_x_2282) ;  /* 0x0000000400744947 */ /* 0x000fea0003800000 */
[--C-:B------:R-:W-:Y:S01]  /*41b0*/  SHF.R.U64 R14, R14, 0x10, R15.reuse ;  /* 0x000000100e0e7819 */ /* 0x100fe2000000120f */
[----:B--2---:R-:W-:Y:S01]  /*41c0*/  IMAD.U32 R102, R49, 0x10000, RZ ;  /* 0x0001000031667824 */ /* 0x004fe200078e00ff */
[----:B------:R-:W-:Y:S01]  /*41d0*/  SHF.R.U32.HI R99, RZ, 0x10, R15 ;  /* 0x00000010ff637819 */ /* 0x000fe2000001160f */
[----:B------:R-:W-:Y:S01]  /*41e0*/  IMAD.U32 R114, R51, 0x10000, RZ ;  /* 0x0001000033727824 */ /* 0x000fe200078e00ff */
[----:B------:R-:W-:Y:S01]  /*41f0*/  SHF.R.U64 R15, R32, 0x10, R33 ;  /* 0x00000010200f7819 */ /* 0x000fe20000001221 */
[----:B-1----:R-:W-:Y:S01]  /*4200*/  IMAD.U32 R104, R47, 0x10000, RZ ;  /* 0x000100002f687824 */ /* 0x002fe200078e00ff */
[----:B------:R-:W-:Y:S01]  /*4210*/  SHF.R.U64 R12, R12, 0x10, R13 ;  /* 0x000000100c0c7819 */ /* 0x000fe2000000120d */
[----:B------:R-:W-:Y:S01]  /*4220*/  IMAD.U32 R103, R46, 0x10000, RZ ;  /* 0x000100002e677824 */ /* 0x000fe200078e00ff */
[----:B------:R-:W-:Y:S02]  /*4230*/  SHF.R.U32.HI R33, RZ, 0x10, R33 ;  /* 0x00000010ff217819 */ /* 0x000fe40000011621 */
[----:B------:R-:W-:-:S02]  /*4240*/  SHF.R.U32.HI R13, RZ, 0x10, R13 ;  /* 0x00000010ff0d7819 */ /* 0x000fc4000001160d */
[----:B------:R-:W-:Y:S02]  /*4250*/  PRMT R118, R118, 0x5410, R33 ;  /* 0x0000541076767816 */ /* 0x000fe40000000021 */
[----:B------:R-:W-:Y:S02]  /*4260*/  PRMT R115, R115, 0x5410, R13 ;  /* 0x0000541073737816 */ /* 0x000fe4000000000d */
[--C-:B------:R-:W-:Y:S01]  /*4270*/  SHF.R.U64 R32, R34, 0x10, R35.reuse ;  /* 0x0000001022207819 */ /* 0x100fe20000001223 */
[----:B------:R-:W-:Y:S01]  /*4280*/  IMAD.U32 R33, R118, 0x10000, RZ ;  /* 0x0001000076217824 */ /* 0x000fe200078e00ff */
[----:B------:R-:W-:Y:S01]  /*4290*/  SHF.R.U32.HI R34, RZ, 0x10, R35 ;  /* 0x00000010ff227819 */ /* 0x000fe20000011623 */
[----:B------:R-:W-:Y:S01]  /*42a0*/  IMAD.U32 R13, R115, 0x10000, RZ ;  /* 0x00010000730d7824 */ /* 0x000fe200078e00ff */
[----:B------:R-:W-:Y:S01]  /*42b0*/  PRMT R99, R117, 0x5410, R99 ;  /* 0x0000541075637816 */ /* 0x000fe20000000063 */
[----:B------:R-:W-:Y:S01]  /*42c0*/  IMAD.U32 R35, R45, 0x10000, RZ ;  /* 0x000100002d237824 */ /* 0x000fe200078e00ff */
[----:B------:R-:W-:Y:S01]  /*42d0*/  LOP3.LUT R101, R49, 0xffff0000, RZ, 0xc0, !PT ;  /* 0xffff000031657812 */ /* 0x000fe200078ec0ff */
[----:B------:R-:W-:Y:S01]  /*42e0*/  FMUL.FTZ R120, R102, R33 ;  /* 0x0000002166787220 */ /* 0x000fe20000410000 */
[----:B------:R-:W-:Y:S01]  /*42f0*/  PRMT R15, R116, 0x5410, R15 ;  /* 0x00005410740f7816 */ /* 0x000fe2000000000f */
[-C--:B------:R-:W-:Y:S01]  /*4300*/  FMUL.FTZ R102, R102, R13.reuse ;  /* 0x0000000d66667220 */ /* 0x080fe20000410000 */
[----:B------:R-:W-:Y:S01]  /*4310*/  LOP3.LUT R117, R118, 0xffff0000, RZ, 0xc0, !PT ;  /* 0xffff000076757812 */ /* 0x000fe200078ec0ff */
[----:B------:R-:W-:Y:S01]  /*4320*/  FFMA.FTZ R13, R35, R13, -R120 ;  /* 0x0000000d230d7223 */ /* 0x000fe20000010878 */
[----:B------:R-:W-:Y:S01]  /*4330*/  PRMT R116, R105, 0x5432, R34 ;  /* 0x0000543269747816 */ /* 0x000fe20000000022 */
[----:B------:R-:W-:Y:S01]  /*4340*/  FFMA.FTZ R35, R35, R33, R102 ;  /* 0x0000002123237223 */ /* 0x000fe20000010066 */
[----:B------:R-:W-:Y:S01]  /*4350*/  LOP3.LUT R34, R115, 0xffff0000, RZ, 0xc0, !PT ;  /* 0xffff000073227812 */ /* 0x000fe200078ec0ff */
[----:B------:R-:W-:Y:S01]  /*4360*/  FMUL.FTZ R119, R101, R117 ;  /* 0x0000007565777220 */ /* 0x000fe20000410000 */
[----:B------:R-:W-:Y:S01]  /*4370*/  LOP3.LUT R100, R45, 0xffff0000, RZ, 0xc0, !PT ;  /* 0xffff00002d647812 */ /* 0x000fe200078ec0ff */
[C---:B------:R-:W-:Y:S01]  /*4380*/  IMAD.U32 R115, R116.reuse, 0x10000, RZ ;  /* 0x0001000074737824 */ /* 0x040fe200078e00ff */
[----:B------:R-:W-:Y:S01]  /*4390*/  LOP3.LUT R102, R116, 0xffff0000, RZ, 0xc0, !PT ;  /* 0xffff000074667812 */ /* 0x000fe200078ec0ff */
[----:B------:R-:W-:-:S02]  /*43a0*/  IMAD.U32 R33, R99, 0x10000, RZ ;  /* 0x0001000063217824 */ /* 0x000fc400078e00ff */
[-C--:B------:R-:W-:Y:S01]  /*43b0*/  FMUL.FTZ R101, R101, R34.reuse ;  /* 0x0000002265657220 */ /* 0x080fe20000410000 */
[----:B------:R-:W-:Y:S01]  /*43c0*/  FFMA.FTZ R34, R100, R34, -R119 ;  /* 0x0000002264227223 */ /* 0x000fe20000010877 */
[----:B------:R-:W-:Y:S01]  /*43d0*/  FMUL.FTZ R119, R114, R115 ;  /* 0x0000007372777220 */ /* 0x000fe20000410000 */
[----:B------:R-:W-:Y:S01]  /*43e0*/  PRMT R12, R108, 0x5432, R12 ;  /* 0x000054326c0c7816 */ /* 0x000fe2000000000c */
[-C--:B------:R-:W-:Y:S01]  /*43f0*/  FMUL.FTZ R116, R114, R33.reuse ;  /* 0x0000002172747220 */ /* 0x080fe20000410000 */
[----:B------:R-:W-:Y:S01]  /*4400*/  LOP3.LUT R51, R51, 0xffff0000, RZ, 0xc0, !PT ;  /* 0xffff000033337812 */ /* 0x000fe200078ec0ff */
[----:B------:R-:W-:Y:S01]  /*4410*/  FFMA.FTZ R33, R104, R33, -R119 ;  /* 0x0000002168217223 */ /* 0x000fe20000010877 */
[----:B------:R-:W-:Y:S01]  /*4420*/  LOP3.LUT R114, R99, 0xffff0000, RZ, 0xc0, !PT ;  /* 0xffff000063727812 */ /* 0x000fe200078ec0ff */
[----:B------:R-:W-:Y:S02]  /*4430*/  IMAD.U32 R49, R48, 0x10000, RZ ;  /* 0x0001000030317824 */ /* 0x000fe400078e00ff */
[----:B------:R-:W-:Y:S01]  /*4440*/  FFMA.FTZ R104, R104, R115, R116 ;  /* 0x0000007368687223 */ /* 0x000fe20000010074 */
[C---:B------:R-:W-:Y:S01]  /*4450*/  IMAD.U32 R118, R15.reuse, 0x10000, RZ ;  /* 0x000100000f767824 */ /* 0x040fe200078e00ff */
[----:B------:R-:W-:Y:S01]  /*4460*/  LOP3.LUT R48, R48, 0xffff0000, RZ, 0xc0, !PT ;  /* 0xffff000030307812 */ /* 0x000fe200078ec0ff */
[C---:B------:R-:W-:Y:S01]  /*4470*/  IMAD.U32 R116, R12.reuse, 0x10000, RZ ;  /* 0x000100000c747824 */ /* 0x040fe200078e00ff */
[----:B------:R-:W-:Y:S01]  /*4480*/  LOP3.LUT R15, R15, 0xffff0000, RZ, 0xc0, !PT ;  /* 0xffff00000f0f7812 */ /* 0x000fe200078ec0ff */
[C---:B------:R-:W-:Y:S01]  /*4490*/  FMUL.FTZ R120, R51.reuse, R102 ;  /* 0x0000006633787220 */ /* 0x040fe20000410000 */
[----:B------:R-:W-:Y:S01]  /*44a0*/  FMUL.FTZ R122, R51, R114 ;  /* 0x00000072337a7220 */ /* 0x000fe20000410000 */
[----:B------:R-:W-:Y:S01]  /*44b0*/  LOP3.LUT R51, R12, 0xffff0000, RZ, 0xc0, !PT ;  /* 0xffff00000c337812 */ /* 0x000fe200078ec0ff */
[----:B------:R-:W-:-:S02]  /*44c0*/  IMAD.U32 R45, R44, 0x10000, RZ ;  /* 0x000100002c2d7824 */ /* 0x000fc400078e00ff */
[C---:B------:R-:W-:Y:S01]  /*44d0*/  FMUL.FTZ R12, R49.reuse, R118 ;  /* 0x00000076310c7220 */ /* 0x040fe20000410000 */
[----:B------:R-:W-:Y:S01]  /*44e0*/  LOP3.LUT R44, R44, 0xffff0000, RZ, 0xc0, !PT ;  /* 0xffff00002c2c7812 */ /* 0x000fe200078ec0ff */
[-C--:B------:R-:W-:Y:S01]  /*44f0*/  FMUL.FTZ R49, R49, R116.reuse ;  /* 0x0000007431317220 */ /* 0x080fe20000410000 */
[----:B------:R-:W-:Y:S01]  /*4500*/  PRMT R32, R106, 0x5432, R32 ;  /* 0x000054326a207816 */ /* 0x000fe20000000020 */
[----:B------:R-:W-:Y:S01]  /*4510*/  FMUL.FTZ R99, R48, R15 ;  /* 0x0000000f30637220 */ /* 0x000fe20000410000 */
[C---:B------:R-:W-:Y:S01]  /*4520*/  FFMA.FTZ R12, R45.reuse, R116, -R12 ;  /* 0x000000742d0c7223 */ /* 0x040fe2000001080c */
[----:B------:R-:W-:Y:S01]  /*4530*/  FFMA.FTZ R100, R100, R117, R101 ;  /* 0x0000007564647223 */ /* 0x000fe20000010065 */
[----:B------:R-:W-:Y:S01]  /*4540*/  FFMA.FTZ R45, R45, R118, R49 ;  /* 0x000000762d2d7223 */ /* 0x000fe20000010031 */
[----:B------:R-:W-:Y:S01]  /*4550*/  LOP3.LUT R47, R47, 0xffff0000, RZ, 0xc0, !PT ;  /* 0xffff00002f2f7812 */ /* 0x000fe200078ec0ff */
[-C--:B------:R-:W-:Y:S01]  /*4560*/  FMUL.FTZ R101, R48, R51.reuse ;  /* 0x0000003330657220 */ /* 0x080fe20000410000 */
[----:B------:R-:W-:Y:S01]  /*4570*/  LOP3.LUT R113, R46, 0xffff0000, RZ, 0xc0, !PT ;  /* 0xffff00002e717812 */ /* 0x000fe200078ec0ff */
[----:B------:R-:W-:Y:S01]  /*4580*/  FFMA.FTZ R49, R44, R51, -R99 ;  /* 0x000000332c317223 */ /* 0x000fe20000010863 */
[----:B------:R-:W-:Y:S01]  /*4590*/  PRMT R14, R107, 0x5432, R14 ;  /* 0x000054326b0e7816 */ /* 0x000fe2000000000e */
[C---:B------:R-:W-:Y:S01]  /*45a0*/  IMAD.U32 R46, R50.reuse, 0x10000, RZ ;  /* 0x00010000322e7824 */ /* 0x040fe200078e00ff */
[----:B------:R-:W-:Y:S01]  /*45b0*/  LOP3.LUT R50, R50, 0xffff0000, RZ, 0xc0, !PT ;  /* 0xffff000032327812 */ /* 0x000fe200078ec0ff */
[C---:B------:R-:W-:Y:S01]  /*45c0*/  IMAD.U32 R51, R32.reuse, 0x10000, RZ ;  /* 0x0001000020337824 */ /* 0x040fe200078e00ff */
[----:B------:R-:W-:Y:S01]  /*45d0*/  LOP3.LUT R32, R32, 0xffff0000, RZ, 0xc0, !PT ;  /* 0xffff000020207812 */ /* 0x000fe200078ec0ff */
[----:B------:R-:W-:Y:S01]  /*45e0*/  FFMA.FTZ R114, R47, R114, -R120 ;  /* 0x000000722f727223 */ /* 0x000fe20000010878 */
[----:B------:R-:W-:-:S02]  /*45f0*/  IMAD.U32 R48, R14, 0x10000, RZ ;  /* 0x000100000e307824 */ /* 0x000fc400078e00ff */
[----:B------:R-:W-:Y:S01]  /*4600*/  FFMA.FTZ R47, R47, R102, R122 ;  /* 0x000000662f2f7223 */ /* 0x000fe2000001007a */
[----:B------:R-:W-:Y:S01]  /*4610*/  LOP3.LUT R14, R14, 0xffff0000, RZ, 0xc0, !PT ;  /* 0xffff00000e0e7812 */ /* 0x000fe200078ec0ff */
[----:B------:R-:W-:Y:S01]  /*4620*/  FMUL.FTZ R102, R46, R51 ;  /* 0x000000332e667220 */ /* 0x000fe20000410000 */
[----:B------:R-:W-:Y:S01]  /*4630*/  FMUL.FTZ R116, R50, R32 ;  /* 0x0000002032747220 */ /* 0x000fe20000410000 */
[----:B------:R-:W-:Y:S01]  /*4640*/  FFMA.FTZ R44, R44, R15, R101 ;  /* 0x0000000f2c2c7223 */ /* 0x000fe20000010065 */
[----:B------:R-:W-:Y:S01]  /*4650*/  FMUL.FTZ R46, R46, R48 ;  /* 0x000000302e2e7220 */ /* 0x000fe20000410000 */
[----:B------:R-:W-:Y:S01]  /*4660*/  FMUL.FTZ R99, R50, R14 ;  /* 0x0000000e32637220 */ /* 0x000fe20000410000 */
[----:B------:R-:W-:Y:S01]  /*4670*/  FFMA.FTZ R102, R103, R48, -R102 ;  /* 0x0000003067667223 */ /* 0x000fe20000010866 */
[----:B------:R-:W-:Y:S01]  /*4680*/  FFMA.FTZ R15, R113, R14, -R116 ;  /* 0x0000000e710f7223 */ /* 0x000fe20000010874 */
[----:B------:R-:W-:Y:S01]  /*4690*/  FFMA.FTZ R46, R103, R51, R46 ;  /* 0x00000033672e7223 */ /* 0x000fe2000001002e */
[----:B------:R-:W-:Y:S01]  /*46a0*/  FFMA.FTZ R99, R113, R32, R99 ;  /* 0x0000002071637223 */ /* 0x000fe20000010063 */
[----:B------:R-:W-:-:S02]  /*46b0*/  F2FP.BF16.F32.PACK_AB R13, R34, R13 ;  /* 0x0000000d220d723e */ /* 0x000fc400000010ff */
[----:B------:R-:W-:Y:S02]  /*46c0*/  F2FP.BF16.F32.PACK_AB R33, R114, R33 ;  /* 0x000000217221723e */ /* 0x000fe400000010ff */
        /* <DEDUP_REMOVED lines=9> */
[----:B------:R-:W-:-:S02]  /*4760*/  IMAD.MOV.U32 R45, RZ, RZ, R13 ;  /* 0x000000ffff2d7224 */ /* 0x000fc400078e000d */
[----:B------:R-:W-:-:S07]  /*4770*/  IMAD.MOV.U32 R46, RZ, RZ, R32 ;  /* 0x000000ffff2e7224 */ /* 0x000fce00078e0020 */
.L_x_2282:
[----:B------:R-:W-:Y:S05]  /*4780*/  BSYNC B2 ;  /* 0x0000000000027941 */ /* 0x000fea0003800000 */
.L_x_2281:
        /* <DEDUP_REMOVED lines=12> */
.L_x_2280:
[----:B------:R-:W-:Y:S05]  /*4850*/  BSYNC B1 ;  /* 0x0000000000017941 */ /* 0x000fea0003800000 */
.L_x_2279:
        /* <DEDUP_REMOVED lines=9> */
[----:B------:R-:W-:Y:S01]  /*48f0*/  VIADD R15, R19, 0x60 ;  /* 0x00000060130f7836 */ /* 0x000fe20000000000 */
        /* <DEDUP_REMOVED lines=10> */
[----:B------:R-:W-:Y:S02]  /*49a0*/  LEA.HI R13, R13, R96, RZ, 0x4 ;  /* 0x000000600d0d7211 */ /* 0x000fe400078f20ff */
[----:B------:R-:W-:Y:S02]  /*49b0*/  LOP3.LUT R32, R32, 0x1c0, RZ, 0xc0, !PT ;  /* 0x000001c020207812 */ /* 0x000fe400078ec0ff */
[----:B------:R-:W-:Y:S02]  /*49c0*/  LEA.HI.SX32 R13, R13, R6, 0x1c ;  /* 0x000000060d0d7211 */ /* 0x000fe400078fe2ff */
[----:B------:R-:W-:-:S03]  /*49d0*/  SHF.R.U32.HI R15, RZ, 0x3, R15 ;  /* 0x00000003ff0f7819 */ /* 0x000fc6000001160f */
[----:B------:R-:W-:Y:S02]  /*49e0*/  IMAD.SHL.U32 R49, R13, 0x8, RZ ;  /* 0x000000080d317824 */ /* 0x000fe400078e00ff */
[----:B------:R-:W-:-:S03]  /*49f0*/  IMAD R13, R22, 0x2000, R3 ;  /* 0x00002000160d7824 */ /* 0x000fc600078e0203 */
[----:B------:R-:W-:Y:S01]  /*4a00*/  LOP3.LUT R12, R32, 0x38, R49, 0xf8, !PT ;  /* 0x00000038200c7812 */ /* 0x000fe200078ef831 */
[----:B------:R-:W-:-:S03]  /*4a10*/  IMAD R13, R13, 0x2, R2 ;  /* 0x000000020d0d7824 */ /* 0x000fc600078e0202 */
        /* <DEDUP_REMOVED lines=12> */
[----:B------:R-:W-:Y:S01]  /*4ae0*/  SHF.R.U32.HI R89, RZ, 0x10, R43 ;  /* 0x00000010ff597819 */ /* 0x000fe2000001162b */
[----:B------:R-:W-:Y:S01]  /*4af0*/  IMAD.U32 R51, R112, 0x10000, RZ ;  /* 0x0001000070337824 */ /* 0x000fe200078e00ff */
[----:B------:R-:W-:-:S02]  /*4b00*/  SHF.R.U32.HI R87, RZ, 0x10, R39 ;  /* 0x00000010ff577819 */ /* 0x000fc40000011627 */
[----:B------:R-:W-:Y:S01]  /*4b10*/  SHF.R.U64 R86, R38, 0x10, R39 ;  /* 0x0000001026567819 */ /* 0x000fe20000001227 */
[----:B-1----:R-:W-:Y:S01]  /*4b20*/  IMAD.U32 R38, R13, 0x10000, RZ ;  /* 0x000100000d267824 */ /* 0x002fe200078e00ff */
[----:B------:R-:W-:Y:S01]  /*4b30*/  SHF.R.U64 R48, R42, 0x10, R43 ;  /* 0x000000102a307819 */ /* 0x000fe2000000122b */
[C---:B------:R-:W-:Y:S01]  /*4b40*/  IMAD.U32 R43, R35.reuse, 0x10000, RZ ;  /* 0x00010000232b7824 */ /* 0x040fe200078e00ff */
[----:B------:R-:W-:Y:S01]  /*4b50*/  LOP3.LUT R39, R35, 0xffff0000, RZ, 0xc0, !PT ;  /* 0xffff000023277812 */ /* 0x000fe200078ec0ff */
[----:B------:R-:W-:Y:S01]  /*4b60*/  IMAD.U32 R35, R108, 0x10000, RZ ;  /* 0x000100006c237824 */ /* 0x000fe200078e00ff */
[----:B------:R-:W-:Y:S01]  /*4b70*/  PRMT R110, R110, 0x5410, R89 ;  /* 0x000054106e6e7816 */ /* 0x000fe20000000059 */
[----:B------:R-:W-:Y:S01]  /*4b80*/  IMAD.U32 R42, R15, 0x10000, RZ ;  /* 0x000100000f2a7824 */ /* 0x000fe200078e00ff */
[----:B------:R-:W-:Y:S01]  /*4b90*/  PRMT R106, R106, 0x5410, R87 ;  /* 0x000054106a6a7816 */ /* 0x000fe20000000057 */
[C---:B------:R-:W-:Y:S01]  /*4ba0*/  FMUL.FTZ R87, R46.reuse, R51 ;  /* 0x000000332e577220 */ /* 0x040fe20000410000 */
[----:B------:R-:W-:Y:S01]  /*4bb0*/  PRMT R109, R109, 0x5410, R48 ;  /* 0x000054106d6d7816 */ /* 0x000fe20000000030 */
[-C--:B------:R-:W-:Y:S01]  /*4bc0*/  FMUL.FTZ R89, R46, R35.reuse ;  /* 0x000000232e597220 */ /* 0x080fe20000410000 */
[----:B------:R-:W-:Y:S01]  /*4bd0*/  IMAD.U32 R48, R110, 0x10000, RZ ;  /* 0x000100006e307824 */ /* 0x000fe200078e00ff */
[----:B------:R-:W-:Y:S01]  /*4be0*/  SHF.R.U64 R50, R40, 0x10, R41 ;  /* 0x0000001028327819 */ /* 0x000fe20000001229 */
[----:B------:R-:W-:Y:S01]  /*4bf0*/  IMAD.U32 R46, R106, 0x10000, RZ ;  /* 0x000100006a2e7824 */ /* 0x000fe200078e00ff */
[----:B------:R-:W-:Y:S01]  /*4c00*/  SHF.R.U64 R88, R36, 0x10, R37 ;  /* 0x0000001024587819 */ /* 0x000fe20000001225 */
[C---:B------:R-:W-:Y:S01]  /*4c10*/  FFMA.FTZ R35, R38.reuse, R35, -R87 ;  /* 0x0000002326237223 */ /* 0x040fe20000010857 */
[----:B------:R-:W-:Y:S01]  /*4c20*/  LOP3.LUT R40, R33, 0xffff0000, RZ, 0xc0, !PT ;  /* 0xffff000021287812 */ /* 0x000fe200078ec0ff */
[----:B------:R-:W-:Y:S01]  /*4c30*/  FFMA.FTZ R38, R38, R51, R89 ;  /* 0x0000003326267223 */ /* 0x000fe20000010059 */
[----:B------:R-:W-:Y:S01]  /*4c40*/  LOP3.LUT R112, R112, 0xffff0000, RZ, 0xc0, !PT ;  /* 0xffff000070707812 */ /* 0x000fe200078ec0ff */
[----:B------:R-:W-:Y:S01]  /*4c50*/  FMUL.FTZ R51, R43, R48 ;  /* 0x000000302b337220 */ /* 0x000fe20000410000 */
[----:B------:R-:W-:Y:S01]  /*4c60*/  PRMT R111, R111, 0x5410, R50 ;  /* 0x000054106f6f7816 */ /* 0x000fe20000000032 */
[----:B------:R-:W-:Y:S01]  /*4c70*/  FMUL.FTZ R43, R43, R46 ;  /* 0x0000002e2b2b7220 */ /* 0x000fe20000410000 */
[----:B------:R-:W-:Y:S01]  /*4c80*/  LOP3.LUT R110, R110, 0xffff0000, RZ, 0xc0, !PT ;  /* 0xffff00006e6e7812 */ /* 0x000fe200078ec0ff */
[----:B------:R-:W-:Y:S01]  /*4c90*/  FMUL.FTZ R50, R40, R112 ;  /* 0x0000007028327220 */ /* 0x000fe20000410000 */
[----:B------:R-:W-:Y:S01]  /*4ca0*/  PRMT R107, R107, 0x5410, R88 ;  /* 0x000054106b6b7816 */ /* 0x000fe20000000058 */
[----:B------:R-:W-:Y:S01]  /*4cb0*/  FFMA.FTZ R51, R42, R46, -R51 ;  /* 0x0000002e2a337223 */ /* 0x000fe20000010833 */
[----:B------:R-:W-:Y:S01]  /*4cc0*/  LOP3.LUT R108, R108, 0xffff0000, RZ, 0xc0, !PT ;  /* 0xffff00006c6c7812 */ /* 0x000fe200078ec0ff */
[----:B------:R-:W-:Y:S01]  /*4cd0*/  FFMA.FTZ R48, R42, R48, R43 ;  /* 0x000000302a307223 */ /* 0x000fe2000001002b */
[----:B------:R-:W-:Y:S01]  /*4ce0*/  LOP3.LUT R41, R13, 0xffff0000, RZ, 0xc0, !PT ;  /* 0xffff00000d297812 */ /* 0x000fe200078ec0ff */
[----:B------:R-:W-:Y:S01]  /*4cf0*/  IMAD.U32 R33, R32, 0x10000, RZ ;  /* 0x0001000020217824 */ /* 0x000fe200078e00ff */
[----:B------:R-:W-:Y:S01]  /*4d00*/  LOP3.LUT R106, R106, 0xffff0000, RZ, 0xc0, !PT ;  /* 0xffff00006a6a7812 */ /* 0x000fe200078ec0ff */
[----:B------:R-:W-:Y:S01]  /*4d10*/  FMUL.FTZ R46, R39, R110 ;  /* 0x0000006e272e7220 */ /* 0x000fe20000410000 */
[----:B------:R-:W-:Y:S01]  /*4d20*/  LOP3.LUT R37, R15, 0xffff0000, RZ, 0xc0, !PT ;  /* 0xffff00000f257812 */ /* 0x000fe200078ec0ff */
[----:B------:R-:W-:Y:S01]  /*4d30*/  IMAD.U32 R43, R111, 0x10000, RZ ;  /* 0x000100006f2b7824 */ /* 0x000fe200078e00ff */
[----:B------:R-:W-:Y:S01]  /*4d40*/  PRMT R105, R105, 0x5410, R86 ;  /* 0x0000541069697816 */ /* 0x000fe20000000056 */
[-C--:B------:R-:W-:Y:S01]  /*4d50*/  FMUL.FTZ R86, R40, R108.reuse ;  /* 0x0000006c28567220 */ /* 0x080fe20000410000 */
[----:B------:R-:W-:Y:S01]  /*4d60*/  LOP3.LUT R32, R32, 0xffff0000, RZ, 0xc0, !PT ;  /* 0xffff000020207812 */ /* 0x000fe200078ec0ff */
[----:B------:R-:W-:Y:S01]  /*4d70*/  IMAD.U32 R42, R107, 0x10000, RZ ;  /* 0x000100006b2a7824 */ /* 0x000fe200078e00ff */
[----:B------:R-:W-:Y:S01]  /*4d80*/  LOP3.LUT R111, R111, 0xffff0000, RZ, 0xc0, !PT ;  /* 0xffff00006f6f7812 */ /* 0x000fe200078ec0ff */
[----:B------:R-:W-:Y:S01]  /*4d90*/  FFMA.FTZ R40, R41, R108, -R50 ;  /* 0x0000006c29287223 */ /* 0x000fe20000010832 */
[----:B------:R-:W-:Y:S01]  /*4da0*/  FMUL.FTZ R50, R39, R106 ;  /* 0x0000006a27327220 */ /* 0x000fe20000410000 */
[----:B------:R-:W-:-:S02]  /*4db0*/  IMAD.U32 R36, R12, 0x10000, RZ ;  /* 0x000100000c247824 */ /* 0x000fc400078e00ff */
[----:B------:R-:W-:Y:S01]  /*4dc0*/  FFMA.FTZ R106, R37, R106, -R46 ;  /* 0x0000006a256a7223 */ /* 0x000fe2000001082e */
[----:B------:R-:W-:Y:S01]  /*4dd0*/  LOP3.LUT R12, R12, 0xffff0000, RZ, 0xc0, !PT ;  /* 0xffff00000c0c7812 */ /* 0x000fe200078ec0ff */
[----:B------:R-:W-:Y:S01]  /*4de0*/  FMUL.FTZ R39, R33, R43 ;  /* 0x0000002b21277220 */ /* 0x000fe20000410000 */
[----:B------:R-:W-:Y:S01]  /*4df0*/  LOP3.LUT R107, R107, 0xffff0000, RZ, 0xc0, !PT ;  /* 0xffff00006b6b7812 */ /* 0x000fe200078ec0ff */
[-C--:B------:R-:W-:Y:S01]  /*4e00*/  FMUL.FTZ R46, R33, R42.reuse ;  /* 0x0000002a212e7220 */ /* 0x080fe20000410000 */
[----:B------:R-:W-:Y:S01]  /*4e10*/  FMUL.FTZ R33, R32, R111 ;  /* 0x0000006f20217220 */ /* 0x000fe20000410000 */
[----:B------:R-:W-:Y:S01]  /*4e20*/  FFMA.FTZ R39, R36, R42, -R39 ;  /* 0x0000002a24277223 */ /* 0x000fe20000010827 */
[----:B------:R-:W-:Y:S02]  /*4e30*/  IMAD.U32 R13, R14, 0x10000, RZ ;  /* 0x000100000e0d7824 */ /* 0x000fe400078e00ff */
[----:B------:R-:W-:Y:S01]  /*4e40*/  FFMA.FTZ R46, R36, R43, R46 ;  /* 0x0000002b242e7223 */ /* 0x000fe2000001002e */
[----:B------:R-:W-:Y:S01]  /*4e50*/  LOP3.LUT R15, R14, 0xffff0000, RZ, 0xc0, !PT ;  /* 0xffff00000e0f7812 */ /* 0x000fe200078ec0ff */
[----:B------:R-:W-:Y:S01]  /*4e60*/  FFMA.FTZ R36, R12, R107, -R33 ;  /* 0x0000006b0c247223 */ /* 0x000fe20000010821 */
[----:B------:R-:W-:-:S02]  /*4e70*/  IMAD.U32 R14, R34, 0x10000, RZ ;  /* 0x00010000220e7824 */ /* 0x000fc400078e00ff */
[----:B------:R-:W-:Y:S01]  /*4e80*/  FFMA.FTZ R87, R37, R110, R50 ;  /* 0x0000006e25577223 */ /* 0x000fe20000010032 */
[C---:B------:R-:W-:Y:S01]  /*4e90*/  IMAD.U32 R33, R109.reuse, 0x10000, RZ ;  /* 0x000100006d217824 */ /* 0x040fe200078e00ff */
[----:B------:R-:W-:Y:S01]  /*4ea0*/  LOP3.LUT R34, R34, 0xffff0000, RZ, 0xc0, !PT ;  /* 0xffff000022227812 */ /* 0x000fe200078ec0ff */
[----:B------:R-:W-:Y:S01]  /*4eb0*/  FMUL.FTZ R37, R32, R107 ;  /* 0x0000006b20257220 */ /* 0x000fe20000410000 */
[----:B------:R-:W-:Y:S01]  /*4ec0*/  LOP3.LUT R109, R109, 0xffff0000, RZ, 0xc0, !PT ;  /* 0xffff00006d6d7812 */ /* 0x000fe200078ec0ff */
[C---:B------:R-:W-:Y:S01]  /*4ed0*/  IMAD.U32 R32, R105.reuse, 0x10000, RZ ;  /* 0x0001000069207824 */ /* 0x040fe200078e00ff */
[----:B------:R-:W-:Y:S01]  /*4ee0*/  LOP3.LUT R105, R105, 0xffff0000, RZ, 0xc0, !PT ;  /* 0xffff000069697812 */ /* 0x000fe200078ec0ff */
[----:B------:R-:W-:Y:S01]  /*4ef0*/  FFMA.FTZ R37, R12, R111, R37 ;  /* 0x0000006f0c257223 */ /* 0x000fe20000010025 */
[----:B------:R-:W-:Y:S01]  /*4f00*/  FMUL.FTZ R12, R14, R33 ;  /* 0x000000210e0c7220 */ /* 0x000fe20000410000 */
[----:B------:R-:W-:Y:S01]  /*4f10*/  FMUL.FTZ R42, R34, R109 ;  /* 0x0000006d222a7220 */ /* 0x000fe20000410000 */
[-C--:B------:R-:W-:Y:S01]  /*4f20*/  FMUL.FTZ R14, R14, R32.reuse ;  /* 0x000000200e0e7220 */ /* 0x080fe20000410000 */
[-C--:B------:R-:W-:Y:S01]  /*4f30*/  FMUL.FTZ R34, R34, R105.reuse ;  /* 0x0000006922227220 */ /* 0x080fe20000410000 */
        /* <DEDUP_REMOVED lines=14> */
[----:B------:R-:W-:-:S02]  /*5020*/  F2FP.BF16.F32.PACK_AB R35, R87, R48 ;  /* 0x000000305723723e */ /* 0x000fc400000010ff */
[----:B------:R-:W-:-:S07]  /*5030*/  F2FP.BF16.F32.PACK_AB R32, R37, R46 ;  /* 0x0000002e2520723e */ /* 0x000fce00000010ff */
.L_x_2284:
[----:B------:R-:W-:Y:S05]  /*5040*/  BSYNC B1 ;  /* 0x0000000000017941 */ /* 0x000fea0003800000 */
.L_x_2283:
        /* <DEDUP_REMOVED lines=10> */
.L_x_2250:
[----:B------:R-:W-:-:S13]  /*50f0*/  ISETP.NE.AND P3, PT, R156, 0x3, PT ;  /* 0x000000039c00780c */ /* 0x000fda0003f65270 */
[----:B------:R-:W-:Y:S05]  /*5100*/  @!P3 BRA `(.L_x_2285) ;  /* 0x000000000004b947 */ /* 0x000fea0003800000 */
[----:B------:R-:W-:Y:S01]  /*5110*/  BPT.TRAP 0x1 ;  /* 0x000000040000795c */ /* 0x000fe20000300000 */
.L_x_2285:
[----:B------:R-:W-:Y:S01]  /*5120*/  IMAD R78, R22, 0x8, R2 ;  /* 0x00000008164e7824 */ /* 0x000fe200078e0202 */
[----:B------:R-:W-:Y:S01]  /*5130*/  SHF.L.U32 R90, R154, 0x1f, RZ ;  /* 0x0000001f9a5a7819 */ /* 0x000fe200000006ff */
[----:B------:R-:W-:Y:S01]  /*5140*/  IMAD R83, R26, -0x80, R28 ;  /* 0xffffff801a537824 */ /* 0x000fe200078e021c */
[----:B------:R-:W-:Y:S02]  /*5150*/  BSSY B1, `(.L_x_2286) ;  /* 0x0000004000017945 */ /* 0x000fe40003800000 */
[----:B------:R-:W1:Y:S02]  /*5160*/  SYNCS.PHASECHK.TRANS64.TRYWAIT P4, [R78+URZ+0x16890], R90 ;  /* 0x0168905a4e0075a7 */ /* 0x000e64000808017f */
[----:B------:R-:W-:Y:S01]  /*5170*/  VIMNMX R83, R83, 0x80, PT ;  /* 0x0000008053537848 */ /* 0x000fe20003fe0100 */
[----:B-1----:R-:W-:Y:S06]  /*5180*/  @!P4 BRA `(.L_x_2287) ;  /* 0x000001300088c947 */ /* 0x002fec0003800000 */
.L_x_2518:
[----:B------:R-:W-:Y:S05]  /*5190*/  BSYNC B1 ;  /* 0x0000000000017941 */ /* 0x000fea0003800000 */
.L_x_2286:
[----:B------:R-:W-:Y:S01]  /*51a0*/  ISETP.GE.AND P4, PT, R19, R83, PT ;  /* 0x000000531300720c */ /* 0x000fe20003f86270 */
[----:B------:R-:W-:-:S12]  /*51b0*/  BSSY B1, `(.L_x_2288) ;  /* 0x0000006000017945 */ /* 0x000fd80003800000 */
[----:B------:R-:W-:Y:S05]  /*51c0*/  @P4 BRA `(.L_x_2289) ;  /* 0x0000000000104947 */ /* 0x000fea0003800000 */
[----:B------:R-:W2:Y:S04]  /*51d0*/  @!P1 LDS.128 R12, [R82+0xe000] ;  /* 0x00e00000520c9984 */ /* 0x000ea80000000c00 */
[----:B0-----:R-:W0:Y:S04]  /*51e0*/  @!P2 LDS.128 R32, [R79+0xe000] ;  /* 0x00e000004f20a984 */ /* 0x001e280000000c00 */
[----:B--2---:R2:W-:Y:S04]  /*51f0*/  @!P1 STG.E.128 desc[UR40][R38.64], R12 ;  /* 0x0000000c26009986 */ /* 0x0045e8000c101d28 */
[----:B0-----:R2:W-:Y:S02]  /*5200*/  @!P2 STG.E.128 desc[UR40][R38.64+0x40], R32 ;  /* 0x000040202600a986 */ /* 0x0015e4000c101d28 */
.L_x_2289:
[----:B------:R-:W-:Y:S05]  /*5210*/  BSYNC B1 ;  /* 0x0000000000017941 */ /* 0x000fea0003800000 */
.L_x_2288:
[----:B--2---:R-:W-:-:S05]  /*5220*/  VIADD R12, R19, 0x60 ;  /* 0x00000060130c7836 */ /* 0x004fca0000000000 */
[----:B------:R-:W-:-:S13]  /*5230*/  ISETP.GE.AND P4, PT, R12, R83, PT ;  /* 0x000000530c00720c */ /* 0x000fda0003f86270 */
[----:B------:R-:W-:Y:S05]  /*5240*/  @P4 BRA `(.L_x_2267) ;  /* 0x0000000000104947 */ /* 0x000fea0003800000 */
[----:B------:R-:W2:Y:S04]  /*5250*/  @!P1 LDS.128 R12, [R82+0x11000] ;  /* 0x01100000520c9984 */ /* 0x000ea80000000c00 */
[----:B0-----:R-:W0:Y:S04]  /*5260*/  @!P2 LDS.128 R32, [R79+0x11000] ;  /* 0x011000004f20a984 */ /* 0x001e280000000c00 */
[----:B--2---:R2:W-:Y:S04]  /*5270*/  @!P1 STG.E.128 desc[UR40][R36.64], R12 ;  /* 0x0000000c24009986 */ /* 0x0045e8000c101d28 */
[----:B0-----:R2:W-:Y:S02]  /*5280*/  @!P2 STG.E.128 desc[UR40][R36.64+0x40], R32 ;  /* 0x000040202400a986 */ /* 0x0015e4000c101d28 */
.L_x_2267:
[----:B------:R-:W-:Y:S05]  /*5290*/  BSYNC B0 ;  /* 0x0000000000007941 */ /* 0x000fea0003800000 */
.L_x_2249:
        /* <DEDUP_REMOVED lines=17> */
.L_x_2291:
[----:B------:R-:W-:Y:S05]  /*53b0*/  BSYNC B0 ;  /* 0x0000000000007941 */ /* 0x000fea0003800000 */
.L_x_2290:
[----:B------:R-:W2:Y:S01]  /*53c0*/  SYNCS.PHASECHK.TRANS64.TRYWAIT P3, [R78+URZ+0x168b0], R90 ;  /* 0x0168b05a4e0075a7 */ /* 0x000ea2000806017f */
[----:B------:R-:W-:Y:S01]  /*53d0*/  ULDC UR42, c[0x0][0x2f4] ;  /* 0x0000bd00002a7ab9 */ /* 0x000fe20000000800 */
[----:B------:R-:W-:Y:S01]  /*53e0*/  ULDC.64 UR38, c[0x0][0x328] ;  /* 0x0000ca0000267ab9 */ /* 0x000fe20000000a00 */
[----:B------:R-:W-:Y:S01]  /*53f0*/  ULDC.64 UR36, c[0x0][0x318] ;  /* 0x0000c60000247ab9 */ /* 0x000fe20000000a00 */
[----:B------:R-:W-:Y:S01]  /*5400*/  BSSY B0, `(.L_x_2292) ;  /* 0x0000003000007945 */ /* 0x000fe20003800000 */
[----:B----4-:R-:W-:-:S03]  /*5410*/  IMAD.WIDE R32, R26, 0x80, R10 ;  /* 0x000000801a207825 */ /* 0x010fc600078e020a */
[----:B--2---:R-:W-:Y:S05]  /*5420*/  @!P3 BRA `(.L_x_2293) ;  /* 0x0000012c00f4b947 */ /* 0x004fea0003800000 */
.L_x_2519:
[----:B------:R-:W-:Y:S05]  /*5430*/  BSYNC B0 ;  /* 0x0000000000007941 */ /* 0x000fea0003800000 */
.L_x_2292:
        /* <DEDUP_REMOVED lines=17> */
.L_x_2295:
[----:B------:R-:W-:Y:S05]  /*5550*/  BSYNC B0 ;  /* 0x0000000000007941 */ /* 0x000fea0003800000 */
.L_x_2294:
        /* <DEDUP_REMOVED lines=20> */
.L_x_2297:
[----:B------:R-:W-:Y:S05]  /*56a0*/  BSYNC B0 ;  /* 0x0000000000007941 */ /* 0x000fea0003800000 */
.L_x_2296:
        /* <DEDUP_REMOVED lines=12> */
[----:B------:R-:W-:Y:S02]  /*5770*/  SEL R13, RZ, 0x1, P3 ;  /* 0x00000001ff0d7807 */ /* 0x000fe40001800000 */
[----:B------:R-:W-:Y:S02]  /*5780*/  SEL R22, R22, RZ, P3 ;  /* 0x000000ff16167207 */ /* 0x000fe40001800000 */
[----:B------:R-:W-:Y:S01]  /*5790*/  LOP3.LUT R154, R154, R13, RZ, 0x3c, !PT ;  /* 0x0000000d9a9a7212 */ /* 0x000fe200078e3cff */
[----:B------:R0:W-:Y:S01]  /*57a0*/  @!P4 SYNCS.ARRIVE.TRANS64.RED.A1T0 RZ, [R78+URZ], RZ ;  /* 0x000000ff4effc9a7 */ /* 0x0001e2000810043f */
[----:B---3--:R-:W-:-:S13]  /*57b0*/  LOP3.LUT P5, RZ, R12, 0x2, RZ, 0xc0, !PT ;  /* 0x000000020cff7812 */ /* 0x008fda00078ac0ff */
[----:B0-----:R-:W-:Y:S05]  /*57c0*/  @P5 BRA `(.L_x_2298) ;  /* 0xffffffc800ac5947 */ /* 0x001fea000383ffff */
[----:B------:R-:W0:Y:S01]  /*57d0*/  S2R R12, SR_TID.X ;  /* 0x00000000000c7919 */ /* 0x000e220000002100 */
[----:B------:R-:W-:Y:S02]  /*57e0*/  PLOP3.LUT P0, PT, PT, PT, PT, 0x8, 0x0 ;  /* 0x000000000000781c */ /* 0x000fe40003f0e170 */
[----:B0-----:R-:W-:-:S04]  /*57f0*/  SHF.R.U32.HI R12, RZ, 0x7, R12 ;  /* 0x00000007ff0c7819 */ /* 0x001fc8000001160c */
[----:B------:R-:W-:-:S13]  /*5800*/  ISETP.NE.AND P5, PT, R12, 0x1, PT ;  /* 0x000000010c00780c */ /* 0x000fda0003fa5270 */
[----:B------:R-:W-:Y:S06]  /*5810*/  @!P5 BAR.ARV 0x9, 0x100 ;  /* 0x024400000000db1d */ /* 0x000fec0000002000 */
.L_x_2244:
[----:B------:R-:W2:Y:S01]  /*5820*/  LDL R5, [R1+0x24] ;  /* 0x0000240001057983 */ /* 0x000ea20000100800 */
[----:B------:R-:W0:Y:S01]  /*5830*/  LDC R0, c[0x0][0x448] ;  /* 0x00011200ff007b82 */ /* 0x000e220000000800 */
[----:B------:R-:W-:Y:S01]  /*5840*/  IMAD.MOV.U32 R35, RZ, RZ, RZ ;  /* 0x000000ffff237224 */ /* 0x000fe200078e00ff */
[----:B------:R-:W-:Y:S01]  /*5850*/  CS2R R118, SRZ ;  /* 0x0000000000767805 */ /* 0x000fe2000001ff00 */
[----:B------:R-:W-:Y:S01]  /*5860*/  IMAD.MOV.U32 R36, RZ, RZ, RZ ;  /* 0x000000ffff247224 */ /* 0x000fe200078e00ff */
        /* <DEDUP_REMOVED lines=11> */
[----:B------:R-:W-:Y:S01]  /*5920*/  CS2R R14, SRZ ;  /* 0x00000000000e7805 */ /* 0x000fe2000001ff00 */
[----:B------:R-:W-:Y:S02]  /*5930*/  IMAD.MOV.U32 R94, RZ, RZ, RZ ;  /* 0x000000ffff5e7224 */ /* 0x000fe400078e00ff */
[----:B------:R-:W-:Y:S02]  /*5940*/  IMAD.MOV.U32 R25, RZ, RZ, RZ ;  /* 0x000000ffff197224 */ /* 0x000fe400078e00ff */
[----:B------:R-:W-:Y:S02]  /*5950*/  IMAD.MOV.U32 R13, RZ, RZ, RZ ;  /* 0x000000ffff0d7224 */ /* 0x000fe400078e00ff */
[----:B------:R-:W-:Y:S01]  /*5960*/  IMAD.MOV.U32 R90, RZ, RZ, RZ ;  /* 0x000000ffff5a7224 */ /* 0x000fe200078e00ff */
[----:B0-----:R-:W-:-:S13]  /*5970*/  ISETP.NE.AND P1, PT, R0, 0x1, PT ;  /* 0x000000010000780c */ /* 0x001fda0003f25270 */
[----:B------:R-:W0:Y:S08]  /*5980*/  @P1 LDC R3, c[0x0][0x44c] ;  /* 0x00011300ff031b82 */ /* 0x000e300000000800 */
[----:B------:R-:W1:Y:S01]  /*5990*/  @P1 LDC R4, c[0x0][0x450] ;  /* 0x00011400ff041b82 */ /* 0x000e620000000800 */
[----:B--2---:R-:W-:-:S04]  /*59a0*/  VIADD R0, R5, 0xbf ;  /* 0x000000bf05007836 */ /* 0x004fc80000000000 */
[----:B0-----:R-:W-:-:S05]  /*59b0*/  @P1 IMAD.HI.U32 R3, R0, R3, RZ ;  /* 0x0000000300031227 */ /* 0x001fca00078e00ff */
[----:B-1----:R-:W-:Y:S02]  /*59c0*/  @P1 SHF.R.U32.HI R0, RZ, R4, R3 ;  /* 0x00000004ff001219 */ /* 0x002fe40000011603 */
[----:B------:R-:W-:-:S03]  /*59d0*/  PLOP3.LUT P1, PT, PT, PT, PT, 0x80, 0x0 ;  /* 0x000000000000781c */ /* 0x000fc60003f2f070 */
[----:B------:R-:W-:-:S05]  /*59e0*/  IMAD.IADD R0, R91, 0x1, R0 ;  /* 0x000000015b007824 */ /* 0x000fca00078e0200 */
[----:B------:R-:W-:-:S04]  /*59f0*/  SHF.R.S32.HI R3, RZ, 0x1f, R0 ;  /* 0x0000001fff037819 */ /* 0x000fc80000011400 */
[----:B------:R-:W-:-:S04]  /*5a00*/  LEA.HI R3, R3, R0, RZ, 0x7 ;  /* 0x0000000003037211 */ /* 0x000fc800078f38ff */
[----:B------:R-:W-:-:S04]  /*5a10*/  SHF.R.S32.HI R3, RZ, 0x7, R3 ;  /* 0x00000007ff037819 */ /* 0x000fc80000011403 */
[----:B------:R-:W-:-:S04]  /*5a20*/  VIMNMX R92, R92, R3, PT ;  /* 0x000000035c5c7248 */ /* 0x000fc80003fe0100 */
[----:B------:R-:W-:Y:S01]  /*5a30*/  ISETP.GE.AND P2, PT, R92, 0x1, PT ;  /* 0x000000015c00780c */ /* 0x000fe20003f46270 */
[----:B------:R-:W-:-:S12]  /*5a40*/  @P0 BRA `(.L_x_2299) ;  /* 0x00000000000c0947 */ /* 0x000fd80003800000 */
[----:B------:R-:W0:Y:S01]  /*5a50*/  FENCE.VIEW.ASYNC.G ;  /* 0x00000000000073c6 */ /* 0x000e220000000100 */
[----:B------:R-:W-:Y:S05]  /*5a60*/  WARPSYNC.ALL ;  /* 0x0000000000007948 */ /* 0x000fea0003800000 */
[----:B0-----:R-:W-:Y:S06]  /*5a70*/  BAR.ARV 0xc, 0x200 ;  /* 0x0308000000007b1d */ /* 0x001fec0000002000 */
.L_x_2299:
[----:B------:R-:W-:Y:S02]  /*5a80*/  IMAD.MOV.U32 R12, RZ, RZ, RZ ;  /* 0x000000ffff0c7224 */ /* 0x000fe400078e00ff */
        /* <DEDUP_REMOVED lines=8> */
[----:B------:R-:W-:-:S05]  /*5b10*/  SHF.R.S32.HI R0, RZ, 0x7, R0 ;  /* 0x00000007ff007819 */ /* 0x000fca0000011400 */
[----:B------:R0:W1:Y:S02]  /*5b20*/  SHFL.IDX PT, R157, R0, RZ, 0x1f ;  /* 0x00001fff009d7589 */ /* 0x00006400000e0000 */
.L_x_2522:
[----:B01----:R-:W-:Y:S01]  /*5b30*/  IMAD.HI R0, R157, 0x55555556, RZ ;  /* 0x555555569d007827 */ /* 0x003fe200078e02ff */
[----:B------:R-:W-:Y:S03]  /*5b40*/  BSSY B6, `(.L_x_2302) ;  /* 0x000001a000067945 */ /* 0x000fe60003800000 */
[----:B------:R-:W-:Y:S01]  /*5b50*/  VIADD R3, R2, 0x8400 ;  /* 0x0000840002037836 */ /* 0x000fe20000000000 */
[----:B------:R-:W-:-:S04]  /*5b60*/  LEA.HI R0, R0, R0, RZ, 0x1 ;  /* 0x0000000000007211 */ /* 0x000fc800078f08ff */
[----:B------:R-:W-:Y:S01]  /*5b70*/  LOP3.LUT P0, RZ, R3, 0x3ff, RZ, 0xc0, !PT ;  /* 0x000003ff03ff7812 */ /* 0x000fe2000780c0ff */
[----:B------:R-:W-:-:S03]  /*5b80*/  IMAD R0, R0, -0x3, R157 ;  /* 0xfffffffd00007824 */ /* 0x000fc600078e029d */
[----:B------:R-:W-:Y:S01]  /*5b90*/  P2R R25, PR, RZ, 0x1 ;  /* 0x00000001ff197803 */ /* 0x000fe20000000000 */
[----:B------:R-:W-:-:S05]  /*5ba0*/  IMAD R0, R0, 0x2000, R3 ;  /* 0x0000200000007824 */ /* 0x000fca00078e0203 */
[----:B------:R-:W-:-:S04]  /*5bb0*/  SHF.R.U32.HI R0, RZ, 0x4, R0 ;  /* 0x00000004ff007819 */ /* 0x000fc80000011600 */
[----:B------:R-:W-:Y:S01]  /*5bc0*/  LOP3.LUT R28, R0, 0x3fff, RZ, 0xc0, !PT ;  /* 0x00003fff001c7812 */ /* 0x000fe200078ec0ff */
[----:B------:R-:W-:Y:S06]  /*5bd0*/  @!P0 BRA `(.L_x_2303) ;  /* 0x0000000000408947 */ /* 0x000fec0003800000 */
        /* <DEDUP_REMOVED lines=16> */
.L_x_2303:
[----:B------:R-:W-:Y:S05]  /*5ce0*/  BSYNC B6 ;  /* 0x0000000000067941 */ /* 0x000fea0003800000 */
.L_x_2302:
        /* <DEDUP_REMOVED lines=8> */
[----:B------:R0:W1:Y:S03]  /*5d70*/  SYNCS.PHASECHK.TRANS64.TRYWAIT P0, [R2+URZ+0x16800], R3 ;  /* 0x01680003020075a7 */ /* 0x000066000800017f */
[----:B-1----:R-:W-:Y:S05]  /*5d80*/  @!P0 NANOSLEEP.SYNCS 0x989680 ;  /* 0x009896800000895d */ /* 0x002fea0003900000 */
[----:B------:R-:W1:Y:S01]  /*5d90*/  @!P0 SYNCS.PHASECHK.TRANS64 P0, [R2+URZ+0x16800], R3 ;  /* 0x01680003020085a7 */ /* 0x000e62000800007f */
[----:B------:R-:W-:Y:S04]  /*5da0*/  BSSY B0, `(.L_x_2305) ;  /* 0x0000006000007945 */ /* 0x000fe80003800000 */
[----:B-1----:R-:W-:Y:S05]  /*5db0*/  @P0 BRA `(.L_x_2306) ;  /* 0x0000000000100947 */ /* 0x002fea0003800000 */
.L_x_2307:
[----:B-1----:R1:W2:Y:S02]  /*5dc0*/  SYNCS.PHASECHK.TRANS64.TRYWAIT P0, [R2+URZ+0x16800], R3 ;  /* 0x01680003020075a7 */ /* 0x0022a4000800017f */
[----:B--2---:R-:W-:Y:S05]  /*5dd0*/  @!P0 NANOSLEEP.SYNCS 0x989680 ;  /* 0x009896800000895d */ /* 0x004fea0003900000 */
[----:B------:R-:W2:Y:S02]  /*5de0*/  @!P0 SYNCS.PHASECHK.TRANS64 P0, [R2+URZ+0x16800], R3 ;  /* 0x01680003020085a7 */ /* 0x000ea4000800007f */
[----:B--2---:R-:W-:Y:S05]  /*5df0*/  @!P0 BRA `(.L_x_2307) ;  /* 0xfffffffc00f08947 */ /* 0x004fea000383ffff */
.L_x_2306:
[----:B------:R-:W-:Y:S05]  /*5e00*/  BSYNC B0 ;  /* 0x0000000000007941 */ /* 0x000fea0003800000 */
.L_x_2305:
[----:B------:R-:W-:Y:S05]  /*5e10*/  BRA `(.L_x_2308) ;  /* 0x0000003000247947 */ /* 0x000fea0003800000 */
.L_x_2304:
        /* <DEDUP_REMOVED lines=30> */
.L_x_2310:
[----:B------:R-:W-:Y:S05]  /*6000*/  BSYNC B6 ;  /* 0x0000000000067941 */ /* 0x000fea0003800000 */
.L_x_2309:
[----:B------:R-:W2:Y:S01]  /*6010*/  LDL R20, [R1+0x24] ;  /* 0x0000240001147983 */ /* 0x000ea20000100800 */
[----:B------:R-:W-:Y:S01]  /*6020*/  ULDC.U8 UR4, c[0x0][0x410] ;  /* 0x0001040000047ab9 */ /* 0x000fe20000000000 */
[----:B------:R-:W-:Y:S01]  /*6030*/  BSSY B0, `(.L_x_2311) ;  /* 0x00002df000007945 */ /* 0x000fe20003800000 */
[----:B------:R-:W-:Y:S01]  /*6040*/  ISETP.NE.AND P0, PT, RZ, UR4, PT ;  /* 0x00000004ff007c0c */ /* 0x000fe2000bf05270 */
[----:B--2---:R-:W-:-:S12]  /*6050*/  IMAD.IADD R41, R19, 0x1, R20 ;  /* 0x0000000113297824 */ /* 0x004fd800078e0214 */
[----:B------:R-:W-:Y:S05]  /*6060*/  @!P0 BRA `(.L_x_2312) ;  /* 0x0000001400d88947 */ /* 0x000fea0003800000 */
[----:B------:R-:W0:Y:S01]  /*6070*/  LDC R36, c[0x0][0x448] ;  /* 0x00011200ff247b82 */ /* 0x000e220000000800 */
[----:B------:R-:W1:Y:S01]  /*6080*/  S2R R20, SR_TID.X ;  /* 0x0000000000147919 */ /* 0x000e620000002100 */
[----:B------:R-:W-:Y:S01]  /*6090*/  ULDC.64 UR4, c[0x0][0x3f8] ;  /* 0x0000fe0000047ab9 */ /* 0x000fe20000000a00 */
[----:B------:R-:W-:Y:S01]  /*60a0*/  ULDC.64 UR6, c[0x0][0x408] ;  /* 0x0001020000067ab9 */ /* 0x000fe20000000a00 */
[----:B------:R-:W-:Y:S01]  /*60b0*/  IMAD.MOV.U32 R6, RZ, RZ, R26 ;  /* 0x000000ffff067224 */ /* 0x000fe200078e001a */
[----:B------:R-:W-:Y:S01]  /*60c0*/  SHF.R.S32.HI R38, RZ, 0x1f, R155 ;  /* 0x0000001fff267819 */ /* 0x000fe2000001149b */
[----:B------:R-:W-:Y:S02]  /*60d0*/  IMAD.MOV.U32 R7, RZ, RZ, R31 ;  /* 0x000000ffff077224 */ /* 0x000fe400078e001f */
[----:B------:R-:W-:Y:S02]  /*60e0*/  IMAD.MOV.U32 R8, RZ, RZ, R24 ;  /* 0x000000ffff087224 */ /* 0x000fe400078e0018 */
[----:B------:R-:W-:Y:S01]  /*60f0*/  IMAD.MOV.U32 R9, RZ, RZ, R33 ;  /* 0x000000ffff097224 */ /* 0x000fe200078e0021 */
[----:B0-----:R-:W-:Y:S01]  /*6100*/  ISETP.NE.AND P0, PT, R36, 0x1, PT ;  /* 0x000000012400780c */ /* 0x001fe20003f05270 */
[----:B-1----:R-:W-:-:S12]  /*6110*/  VIADD R21, R20, 0xffffff80 ;  /* 0xffffff8014157836 */ /* 0x002fd80000000000 */
[----:B------:R-:W0:Y:S01]  /*6120*/  @P0 LDC R0, c[0x0][0x44c] ;  /* 0x00011300ff000b82 */ /* 0x000e220000000800 */
[----:B------:R-:W-:-:S04]  /*6130*/  SHF.R.S32.HI R20, RZ, 0x1f, R21 ;  /* 0x0000001fff147819 */ /* 0x000fc80000011415 */
[----:B------:R-:W-:-:S03]  /*6140*/  LEA.HI R20, R20, R21, RZ, 0x2 ;  /* 0x0000001514147211 */ /* 0x000fc600078f10ff */
[----:B------:R-:W1:Y:S01]  /*6150*/  @P0 LDC R5, c[0x0][0x450] ;  /* 0x00011400ff050b82 */ /* 0x000e620000000800 */
[----:B------:R-:W-:-:S05]  /*6160*/  LOP3.LUT R20, R20, 0xfffffffc, RZ, 0xc0, !PT ;  /* 0xfffffffc14147812 */ /* 0x000fca00078ec0ff */
[----:B------:R-:W-:-:S04]  /*6170*/  IMAD.IADD R20, R21, 0x1, -R20 ;  /* 0x0000000115147824 */ /* 0x000fc800078e0a14 */
[----:B------:R-:W-:-:S04]  /*6180*/  IMAD R3, R20, 0x60, R41 ;  /* 0x0000006014037824 */ /* 0x000fc800078e0229 */
[----:B0-----:R-:W-:-:S05]  /*6190*/  @P0 IMAD.HI.U32 R0, R3, R0, RZ ;  /* 0x0000000003000227 */ /* 0x001fca00078e00ff */
[----:B-1----:R-:W-:-:S04]  /*61a0*/  @P0 SHF.R.U32.HI R3, RZ, R5, R0 ;  /* 0x00000005ff030219 */ /* 0x002fc80000011600 */
        /* <DEDUP_REMOVED lines=17> */
[----:B------:R0:W1:Y:S04]  /*62c0*/  SHFL.IDX PT, R3, R6, RZ, 0x1c1f ;  /* 0x001c1fff06037589 */ /* 0x00006800000e0000 */
[----:B------:R0:W2:Y:S04]  /*62d0*/  SHFL.IDX PT, R0, R4, RZ, 0x1c1f ;  /* 0x001c1fff04007589 */ /* 0x0000a800000e0000 */
[----:B------:R0:W3:Y:S04]  /*62e0*/  SHFL.IDX PT, R5, R8, RZ, 0x1c1f ;  /* 0x001c1fff08057589 */ /* 0x0000e800000e0000 */
[----:B------:R0:W4:Y:S02]  /*62f0*/  SHFL.IDX PT, R14, R7, RZ, 0x1c1f ;  /* 0x001c1fff070e7589 */ /* 0x00012400000e0000 */
.L_x_2528:
        /* <DEDUP_REMOVED lines=10> */
[----:B--2---:R-:W-:Y:S01]  /*63a0*/  IMAD.MOV.U32 R10, RZ, RZ, R0 ;  /* 0x000000ffff0a7224 */ /* 0x004fe200078e0000 */
[----:B------:R-:W-:Y:S01]  /*63b0*/  ISETP.GE.AND P3, PT, R155, UR4, PT ;  /* 0x000000049b007c0c */ /* 0x000fe2000bf66270 */
[----:B-1----:R-:W-:Y:S01]  /*63c0*/  IMAD.MOV.U32 R11, RZ, RZ, R3 ;  /* 0x000000ffff0b7224 */ /* 0x002fe200078e0003 */
[----:B------:R-:W-:Y:S01]  /*63d0*/  ISETP.GE.AND P2, PT, R152, UR4, PT ;  /* 0x0000000498007c0c */ /* 0x000fe2000bf46270 */
[----:B---3--:R-:W-:Y:S01]  /*63e0*/  IMAD.MOV.U32 R15, RZ, RZ, R5 ;  /* 0x000000ffff0f7224 */ /* 0x008fe200078e0005 */
[----:B------:R-:W-:-:S09]  /*63f0*/  CS2R R30, SRZ ;  /* 0x00000000001e7805 */ /* 0x000fd2000001ff00 */
[C---:B------:R-:W-:Y:S01]  /*6400*/  @!P3 IMAD.SHL.U32 R35, R155.reuse, 0x2, RZ ;  /* 0x000000029b23b824 */ /* 0x040fe200078e00ff */
[----:B------:R-:W-:Y:S02]  /*6410*/  @!P3 SHF.L.U64.HI R26, R155, 0x1, R38 ;  /* 0x000000019b1ab819 */ /* 0x000fe40000010226 */
[----:B------:R-:W-:Y:S02]  /*6420*/  CS2R R32, SRZ ;  /* 0x0000000000207805 */ /* 0x000fe4000001ff00 */
[----:B------:R-:W-:Y:S01]  /*6430*/  CS2R R24, SRZ ;  /* 0x0000000000187805 */ /* 0x000fe2000001ff00 */
[----:B------:R-:W-:Y:S01]  /*6440*/  @!P2 IMAD.WIDE R10, R152, 0x2, R10 ;  /* 0x00000002980aa825 */ /* 0x000fe200078e020a */
[-C--:B------:R-:W-:Y:S02]  /*6450*/  @!P3 IADD3 R20, P0, R0, R35.reuse, RZ ;  /* 0x000000230014b210 */ /* 0x080fe40007f1e0ff */
[----:B----4-:R-:W-:Y:S01]  /*6460*/  @!P3 IADD3 R34, P1, R14, R35, RZ ;  /* 0x000000230e22b210 */ /* 0x010fe20007f3e0ff */
        /* <DEDUP_REMOVED lines=8> */
.L_x_2315:
[----:B------:R-:W-:Y:S05]  /*64f0*/  BSYNC B1 ;  /* 0x0000000000017941 */ /* 0x000fea0003800000 */
.L_x_2314:
[----:B--2--5:R-:W-:Y:S01]  /*6500*/  IMAD.MOV.U32 R0, RZ, RZ, R32 ;  /* 0x000000ffff007224 */ /* 0x024fe200078e0020 */
[----:B------:R-:W-:Y:S01]  /*6510*/  UMOV UR4, 0xffffffff ;  /* 0xffffffff00047882 */ /* 0x000fe20000000000 */
[----:B-1----:R-:W-:Y:S01]  /*6520*/  IMAD.MOV.U32 R3, RZ, RZ, R33 ;  /* 0x000000ffff037224 */ /* 0x002fe200078e0021 */
[----:B------:R-:W-:Y:S01]  /*6530*/  CS2R R20, SRZ ;  /* 0x0000000000147805 */ /* 0x000fe2000001ff00 */
[----:B---3--:R-:W-:Y:S01]  /*6540*/  IMAD.MOV.U32 R5, RZ, RZ, R26 ;  /* 0x000000ffff057224 */ /* 0x008fe200078e001a */
        /* <DEDUP_REMOVED lines=10> */
[----:B------:R-:W-:Y:S01]  /*65f0*/  PRMT R50, R9, 0x5410, R5 ;  /* 0x0000541009327816 */ /* 0x000fe20000000005 */
[----:B------:R-:W-:Y:S06]  /*6600*/  BRA.DIV UR4, `(.L_x_2316) ;  /* 0x0000012204407947 */ /* 0x000fec000b800000 */
[----:B------:R1:W2:Y:S04]  /*6610*/  SHFL.IDX PT, R3, R6, 0x1, 0x1c1f ;  /* 0x003c1f0006037f89 */ /* 0x0002a800000e0000 */
[----:B------:R1:W3:Y:S04]  /*6620*/  SHFL.IDX PT, R0, R4, 0x1, 0x1c1f ;  /* 0x003c1f0004007f89 */ /* 0x0002e800000e0000 */
[----:B------:R1:W0:Y:S04]  /*6630*/  SHFL.IDX PT, R5, R8, 0x1, 0x1c1f ;  /* 0x003c1f0008057f89 */ /* 0x00022800000e0000 */
[----:B----4-:R1:W4:Y:S02]  /*6640*/  SHFL.IDX PT, R14, R7, 0x1, 0x1c1f ;  /* 0x003c1f00070e7f89 */ /* 0x01032400000e0000 */
.L_x_2534:
        /* <DEDUP_REMOVED lines=19> */
[----:B------:R-:W-:Y:S01]  /*6780*/  IMAD.MOV.U32 R15, RZ, RZ, R5 ;  /* 0x000000ffff0f7224 */ /* 0x000fe200078e0005 */
        /* <DEDUP_REMOVED lines=16> */
.L_x_2318:
[----:B------:R-:W-:Y:S05]  /*6890*/  BSYNC B1 ;  /* 0x0000000000017941 */ /* 0x000fea0003800000 */
.L_x_2317:
[----:B0-----:R-:W0:Y:S01]  /*68a0*/  S2R R7, SR_TID.X ;  /* 0x0000000000077919 */ /* 0x001e220000002100 */
[----:B------:R-:W1:Y:S01]  /*68b0*/  SYNCS.PHASECHK.TRANS64.TRYWAIT P0, [R2+URZ+0x16800], R43 ;  /* 0x0168002b020075a7 */ /* 0x000e62000800017f */
[----:B------:R-:W-:Y:S01]  /*68c0*/  LOP3.LUT R37, R37, 0x1c0, RZ, 0xc0, !PT ;  /* 0x000001c025257812 */ /* 0x000fe200078ec0ff */
[----:B-----5:R-:W-:Y:S01]  /*68d0*/  IMAD.MOV.U32 R3, RZ, RZ, R20 ;  /* 0x000000ffff037224 */ /* 0x020fe200078e0014 */
[----:B------:R-:W-:Y:S01]  /*68e0*/  BSSY B1, `(.L_x_2319) ;  /* 0x000001f000017945 */ /* 0x000fe20003800000 */
[----:B------:R-:W-:Y:S01]  /*68f0*/  IMAD.MOV.U32 R4, RZ, RZ, R8 ;  /* 0x000000ffff047224 */ /* 0x000fe200078e0008 */
[----:B---3--:R-:W-:Y:S01]  /*6900*/  LOP3.LUT R0, R37, 0x18, R16, 0xf8, !PT ;  /* 0x0000001825007812 */ /* 0x008fe200078ef810 */
[----:B----4-:R-:W-:Y:S01]  /*6910*/  IMAD R14, R29, -0xc0, R36 ;  /* 0xffffff401d0e7824 */ /* 0x010fe200078e0224 */
[----:B------:R-:W-:Y:S01]  /*6920*/  SHF.R.U32.HI R37, RZ, 0x3, R37 ;  /* 0x00000003ff257819 */ /* 0x000fe20000011625 */
[----:B------:R-:W-:Y:S01]  /*6930*/  IMAD.MOV.U32 R5, RZ, RZ, R9 ;  /* 0x000000ffff057224 */ /* 0x000fe200078e0009 */
[----:B------:R-:W-:Y:S01]  /*6940*/  PRMT R15, R4, 0x7610, R15 ;  /* 0x00007610040f7816 */ /* 0x000fe2000000000f */
[----:B------:R-:W-:Y:S01]  /*6950*/  IMAD.MOV.U32 R4, RZ, RZ, R10 ;  /* 0x000000ffff047224 */ /* 0x000fe200078e000a */
[----:B------:R-:W-:Y:S01]  /*6960*/  LOP3.LUT R0, R0, R37, RZ, 0x3c, !PT ;  /* 0x0000002500007212 */ /* 0x000fe200078e3cff */
[----:B------:R-:W-:Y:S01]  /*6970*/  IMAD.MOV.U32 R6, RZ, RZ, R12 ;  /* 0x000000ffff067224 */ /* 0x000fe200078e000c */
[----:B------:R-:W-:Y:S01]  /*6980*/  PRMT R37, R3, 0x7610, R37 ;  /* 0x0000761003257816 */ /* 0x000fe20000000025 */
[----:B------:R-:W-:Y:S01]  /*6990*/  IMAD.MOV.U32 R3, RZ, RZ, R21 ;  /* 0x000000ffff037224 */ /* 0x000fe200078e0015 */
[----:B------:R-:W-:-:S02]  /*69a0*/  VIMNMX R14, R14, 0xc0, PT ;  /* 0x000000c00e0e7848 */ /* 0x000fc40003fe0100 */
[----:B------:R-:W-:Y:S01]  /*69b0*/  PRMT R29, R5, 0x7610, R29 ;  /* 0x00007610051d7816 */ /* 0x000fe2000000001d */
[----:B------:R-:W-:Y:S01]  /*69c0*/  IMAD.MOV.U32 R5, RZ, RZ, R11 ;  /* 0x000000ffff057224 */ /* 0x000fe200078e000b */
[----:B------:R-:W-:Y:S02]  /*69d0*/  PRMT R36, R3, 0x7610, R36 ;  /* 0x0000761003247816 */ /* 0x000fe40000000024 */
        /* <DEDUP_REMOVED lines=15> */
.L_x_2535:
[----:B------:R-:W-:Y:S05]  /*6ad0*/  BSYNC B1 ;  /* 0x0000000000017941 */ /* 0x000fea0003800000 */
.L_x_2319:
[----:B------:R-:W-:Y:S01]  /*6ae0*/  BSSY B1, `(.L_x_2321) ;  /* 0x0000067000017945 */ /* 0x000fe20003800000 */
[----:B------:R-:W-:Y:S01]  /*6af0*/  PRMT R35, R5, 0x7610, R35 ;  /* 0x0000761005237816 */ /* 0x000fe20000000023 */
[----:B------:R-:W-:Y:S02]  /*6b00*/  @P2 VIADD R0, R4, 0xffffffc0 ;  /* 0xffffffc004002836 */ /* 0x000fe40000000000 */
[----:B------:R-:W-:Y:S05]  /*6b10*/  @P1 BRA `(.L_x_2322) ;  /* 0x00000004008c1947 */ /* 0x000fea0003800000 */
[----:B------:R-:W1:Y:S01]  /*6b20*/  LDC R4, c[0x0][0x3f4] ;  /* 0x0000fd00ff047b82 */ /* 0x000e620000000800 */
[----:B------:R-:W-:Y:S01]  /*6b30*/  BSSY B2, `(.L_x_2323) ;  /* 0x0000032000027945 */ /* 0x000fe20003800000 */
[-C--:B-1----:R-:W-:Y:S02]  /*6b40*/  ISETP.GE.AND P0, PT, R152, R4.reuse, PT ;  /* 0x000000049800720c */ /* 0x082fe40003f06270 */
[----:B------:R-:W-:-:S11]  /*6b50*/  ISETP.GE.AND P1, PT, R155, R4, PT ;  /* 0x000000049b00720c */ /* 0x000fd60003f26270 */
        /* <DEDUP_REMOVED lines=47> */
.L_x_2324:
[----:B------:R-:W-:Y:S05]  /*6e50*/  BSYNC B2 ;  /* 0x0000000000027941 */ /* 0x000fea0003800000 */
.L_x_2323:
[----:B------:R-:W-:Y:S05]  /*6e60*/  @P1 BRA `(.L_x_2322) ;  /* 0x0000000000b81947 */ /* 0x000fea0003800000 */
[----:B-1----:R-:W1:Y:S01]  /*6e70*/  LDS.128 R4, [R0] ;  /* 0x0000000000047984 */ /* 0x002e620000000c00 */
        /* <DEDUP_REMOVED lines=16> */
[C---:B0-----:R-:W-:Y:S01]  /*6f80*/  FMUL.FTZ R43, R25.reuse, R33 ;  /* 0x00000021192b7220 */ /* 0x041fe20000410000 */
[----:B------:R-:W-:Y:S01]  /*6f90*/  FMUL.FTZ R42, R25, R32 ;  /* 0x00000020192a7220 */ /* 0x000fe20000410000 */
[----:B------:R-:W-:Y:S01]  /*6fa0*/  FMUL.FTZ R25, R27, R40 ;  /* 0x000000281b197220 */ /* 0x000fe20000410000 */
[----:B------:R-:W-:Y:S02]  /*6fb0*/  IMAD.U32 R6, R4, 0x10000, RZ ;  /* 0x0001000004067824 */ /* 0x000fe400078e00ff */
[----:B------:R-:W-:Y:S01]  /*6fc0*/  FFMA.FTZ R43, R24, R32, -R43 ;  /* 0x00000020182b7223 */ /* 0x000fe2000001082b */
[----:B------:R-:W-:Y:S02]  /*6fd0*/  IMAD.U32 R7, R5, 0x10000, RZ ;  /* 0x0001000005077824 */ /* 0x000fe400078e00ff */
[----:B------:R-:W-:Y:S01]  /*6fe0*/  FFMA.FTZ R44, R26, R31, -R25 ;  /* 0x0000001f1a2c7223 */ /* 0x000fe20000010819 */
[----:B------:R-:W-:Y:S01]  /*6ff0*/  FFMA.FTZ R42, R24, R33, R42 ;  /* 0x00000021182a7223 */ /* 0x000fe2000001002a */
[----:B------:R-:W-:Y:S01]  /*7000*/  IMAD.U32 R25, R30, 0x10000, RZ ;  /* 0x000100001e197824 */ /* 0x000fe200078e00ff */
[----:B------:R-:W-:Y:S01]  /*7010*/  LOP3.LUT R4, R4, 0xffff0000, RZ, 0xc0, !PT ;  /* 0xffff000004047812 */ /* 0x000fe200078ec0ff */
[----:B------:R-:W-:Y:S01]  /*7020*/  FMUL.FTZ R33, R27, R31 ;  /* 0x0000001f1b217220 */ /* 0x000fe20000410000 */
[----:B------:R-:W-:Y:S01]  /*7030*/  LOP3.LUT R5, R5, 0xffff0000, RZ, 0xc0, !PT ;  /* 0xffff000005057812 */ /* 0x000fe200078ec0ff */
[C---:B------:R-:W-:Y:S01]  /*7040*/  IMAD.U32 R27, R39.reuse, 0x10000, RZ ;  /* 0x00010000271b7824 */ /* 0x040fe200078e00ff */
[----:B------:R-:W-:Y:S01]  /*7050*/  LOP3.LUT R24, R39, 0xffff0000, RZ, 0xc0, !PT ;  /* 0xffff000027187812 */ /* 0x000fe200078ec0ff */
[----:B------:R-:W-:Y:S01]  /*7060*/  FFMA.FTZ R39, R26, R40, R33 ;  /* 0x000000281a277223 */ /* 0x000fe20000010021 */
[----:B------:R-:W-:Y:S01]  /*7070*/  LOP3.LUT R30, R30, 0xffff0000, RZ, 0xc0, !PT ;  /* 0xffff00001e1e7812 */ /* 0x000fe200078ec0ff */
[C---:B------:R-:W-:Y:S01]  /*7080*/  FMUL.FTZ R31, R4.reuse, R27 ;  /* 0x0000001b041f7220 */ /* 0x040fe20000410000 */
[----:B------:R-:W-:Y:S01]  /*7090*/  FMUL.FTZ R26, R4, R25 ;  /* 0x00000019041a7220 */ /* 0x000fe20000410000 */
[----:B------:R-:W-:-:S02]  /*70a0*/  FMUL.FTZ R32, R5, R24 ;  /* 0x0000001805207220 */ /* 0x000fc40000410000 */
[-C--:B------:R-:W-:Y:S01]  /*70b0*/  FMUL.FTZ R33, R5, R30.reuse ;  /* 0x0000001e05217220 */ /* 0x080fe20000410000 */
[C---:B------:R-:W-:Y:S01]  /*70c0*/  FFMA.FTZ R4, R6.reuse, R25, -R31 ;  /* 0x0000001906047223 */ /* 0x040fe2000001081f */
[----:B------:R-:W-:Y:S01]  /*70d0*/  FFMA.FTZ R27, R6, R27, R26 ;  /* 0x0000001b061b7223 */ /* 0x000fe2000001001a */
[C---:B------:R-:W-:Y:S01]  /*70e0*/  FFMA.FTZ R5, R7.reuse, R30, -R32 ;  /* 0x0000001e07057223 */ /* 0x040fe20000010820 */
[----:B------:R-:W-:Y:S01]  /*70f0*/  FFMA.FTZ R24, R7, R24, R33 ;  /* 0x0000001807187223 */ /* 0x000fe20000010021 */
[----:B------:R-:W-:Y:S02]  /*7100*/  F2FP.BF16.F32.PACK_AB R6, R42, R43 ;  /* 0x0000002b2a06723e */ /* 0x000fe400000010ff */
[----:B------:R-:W-:Y:S02]  /*7110*/  F2FP.BF16.F32.PACK_AB R7, R39, R44 ;  /* 0x0000002c2707723e */ /* 0x000fe400000010ff */
[----:B------:R-:W-:Y:S02]  /*7120*/  F2FP.BF16.F32.PACK_AB R4, R27, R4 ;  /* 0x000000041b04723e */ /* 0x000fe400000010ff */
[----:B------:R-:W-:-:S05]  /*7130*/  F2FP.BF16.F32.PACK_AB R5, R24, R5 ;  /* 0x000000051805723e */ /* 0x000fca00000010ff */
[----:B------:R2:W-:Y:S02]  /*7140*/  STS.128 [R0], R4 ;  /* 0x0000000400007388 */ /* 0x0005e40000000c00 */
.L_x_2322:
[----:B------:R-:W-:Y:S05]  /*7150*/  BSYNC B1 ;  /* 0x0000000000017941 */ /* 0x000fea0003800000 */
.L_x_2321:
        /* <DEDUP_REMOVED lines=54> */
.L_x_2327:
[----:B------:R-:W-:Y:S05]  /*74c0*/  BSYNC B1 ;  /* 0x0000000000017941 */ /* 0x000fea0003800000 */
.L_x_2326:
        /* <DEDUP_REMOVED lines=48> */
.L_x_2312:
[----:B------:R-:W0:Y:S01]  /*77d0*/  S2R R0, SR_TID.X ;  /* 0x0000000000007919 */ /* 0x000e220000002100 */
[----:B------:R-:W1:Y:S01]  /*77e0*/  LDC R32, c[0x0][0x448] ;  /* 0x00011200ff207b82 */ /* 0x000e620000000800 */
[----:B------:R-:W-:Y:S01]  /*77f0*/  ULDC.64 UR4, c[0x0][0x3f8] ;  /* 0x0000fe0000047ab9 */ /* 0x000fe20000000a00 */
[----:B------:R-:W-:Y:S01]  /*7800*/  ULDC.64 UR6, c[0x0][0x408] ;  /* 0x0001020000067ab9 */ /* 0x000fe20000000a00 */
[----:B------:R-:W-:Y:S01]  /*7810*/  IMAD.MOV.U32 R27, RZ, RZ, R31 ;  /* 0x000000ffff1b7224 */ /* 0x000fe200078e001f */
[----:B------:R-:W-:Y:S01]  /*7820*/  SHF.R.S32.HI R43, RZ, 0x1f, R16 ;  /* 0x0000001fff2b7819 */ /* 0x000fe20000011410 */
[----:B------:R-:W-:Y:S01]  /*7830*/  IMAD.MOV.U32 R4, RZ, RZ, R24 ;  /* 0x000000ffff047224 */ /* 0x000fe200078e0018 */
[----:B-1----:R-:W-:Y:S01]  /*7840*/  ISETP.NE.AND P0, PT, R32, 0x1, PT ;  /* 0x000000012000780c */ /* 0x002fe20003f05270 */
[----:B0-----:R-:W-:-:S05]  /*7850*/  VIADD R0, R0, 0xffffff80 ;  /* 0xffffff8000007836 */ /* 0x001fca0000000000 */
[----:B------:R-:W-:-:S07]  /*7860*/  SHF.R.S32.HI R3, RZ, 0x1f, R0 ;  /* 0x0000001fff037819 */ /* 0x000fce0000011400 */
[----:B------:R-:W0:Y:S01]  /*7870*/  @P0 LDC R5, c[0x0][0x450] ;  /* 0x00011400ff050b82 */ /* 0x000e220000000800 */
[----:B------:R-:W-:-:S04]  /*7880*/  LEA.HI R3, R3, R0, RZ, 0x2 ;  /* 0x0000000003037211 */ /* 0x000fc800078f10ff */
[----:B------:R-:W-:-:S05]  /*7890*/  LOP3.LUT R3, R3, 0xfffffffc, RZ, 0xc0, !PT ;  /* 0xfffffffc03037812 */ /* 0x000fca00078ec0ff */
[----:B------:R-:W-:Y:S02]  /*78a0*/  IMAD.IADD R3, R0, 0x1, -R3 ;  /* 0x0000000100037824 */ /* 0x000fe400078e0a03 */
[----:B------:R-:W1:Y:S02]  /*78b0*/  @P0 LDC R0, c[0x0][0x44c] ;  /* 0x00011300ff000b82 */ /* 0x000e640000000800 */
[----:B------:R-:W-:-:S04]  /*78c0*/  IMAD R3, R3, 0x60, R41 ;  /* 0x0000006003037824 */ /* 0x000fc800078e0229 */
[----:B-1----:R-:W-:-:S05]  /*78d0*/  @P0 IMAD.HI.U32 R0, R3, R0, RZ ;  /* 0x0000000003000227 */ /* 0x002fca00078e00ff */
[----:B0-----:R-:W-:Y:S01]  /*78e0*/  @P0 SHF.R.U32.HI R3, RZ, R5, R0 ;  /* 0x00000005ff030219 */ /* 0x001fe20000011600 */
        /* <DEDUP_REMOVED lines=19> */
[----:B------:R-:W0:Y:S03]  /*7a20*/  LDC R35, c[0x0][0x3f4] ;  /* 0x0000fd00ff237b82 */ /* 0x000e260000000800 */
[----:B------:R-:W1:Y:S04]  /*7a30*/  SHFL.IDX PT, R3, R25, RZ, 0x1c1f ;  /* 0x001c1fff19037589 */ /* 0x000e6800000e0000 */
[----:B------:R-:W3:Y:S04]  /*7a40*/  SHFL.IDX PT, R0, R26, RZ, 0x1c1f ;  /* 0x001c1fff1a007589 */ /* 0x000ee800000e0000 */
[----:B------:R-:W4:Y:S04]  /*7a50*/  SHFL.IDX PT, R14, R27, RZ, 0x1c1f ;  /* 0x001c1fff1b0e7589 */ /* 0x000f2800000e0000 */
[----:B------:R-:W5:Y:S01]  /*7a60*/  SHFL.IDX PT, R4, R24, RZ, 0x1c1f ;  /* 0x001c1fff18047589 */ /* 0x000f6200000e0000 */
[----:B0-----:R-:W-:Y:S01]  /*7a70*/  ISETP.GE.AND P0, PT, R16, R35, PT ;  /* 0x000000231000720c */ /* 0x001fe20003f06270 */
[----:B--2---:R-:W-:-:S05]  /*7a80*/  IMAD R32, R6, R32, RZ ;  /* 0x0000002006207224 */ /* 0x004fca00078e02ff */
[----:B------:R-:W-:-:S13]  /*7a90*/  ISETP.GE.OR P1, PT, R41, R32, P0 ;  /* 0x000000202900720c */ /* 0x000fda0000726670 */
[C---:B------:R-:W-:Y:S01]  /*7aa0*/  @!P1 IMAD.SHL.U32 R5, R16.reuse, 0x2, RZ ;  /* 0x0000000210059824 */ /* 0x040fe200078e00ff */
[----:B------:R-:W-:-:S04]  /*7ab0*/  @!P1 SHF.L.U64.HI R21, R16, 0x1, R43 ;  /* 0x0000000110159819 */ /* 0x000fc8000001022b */
[----:B-1----:R-:W-:-:S05]  /*7ac0*/  @!P1 IADD3 R6, P2, R3, R5, RZ ;  /* 0x0000000503069210 */ /* 0x002fca0007f5e0ff */
[----:B---3--:R-:W-:-:S05]  /*7ad0*/  @!P1 IMAD.X R7, R0, 0x1, R21, P2 ;  /* 0x0000000100079824 */ /* 0x008fca00010e0615 */
[----:B------:R-:W2:Y:S01]  /*7ae0*/  @!P1 LD.E.128 R8, desc[UR40][R6.64] ;  /* 0x0000002806089980 */ /* 0x000ea2000c101d00 */
[----:B----4-:R-:W-:-:S05]  /*7af0*/  @!P1 IADD3 R14, P2, R14, R5, RZ ;  /* 0x000000050e0e9210 */ /* 0x010fca0007f5e0ff */
        /* <DEDUP_REMOVED lines=36> */
.L_x_2545:
        /* <DEDUP_REMOVED lines=24> */
.L_x_2330:
[----:B------:R-:W-:Y:S05]  /*7ec0*/  BSYNC B1 ;  /* 0x0000000000017941 */ /* 0x000fea0003800000 */
.L_x_2329:
[----:B------:R-:W0:Y:S01]  /*7ed0*/  SYNCS.PHASECHK.TRANS64.TRYWAIT P1, [R2+URZ+0x16800], R13 ;  /* 0x0168000d020075a7 */ /* 0x000e22000802017f */
[----:B------:R-:W-:Y:S01]  /*7ee0*/  IMAD R29, R29, -0xc0, R32 ;  /* 0xffffff401d1d7824 */ /* 0x000fe200078e0220 */
[----:B------:R-:W-:Y:S01]  /*7ef0*/  BSSY B1, `(.L_x_2331) ;  /* 0x0000014000017945 */ /* 0x000fe20003800000 */
[----:B------:R-:W-:Y:S02]  /*7f00*/  VIADD R14, R19, 0x60 ;  /* 0x00000060130e7836 */ /* 0x000fe40000000000 */
[----:B---3-5:R-:W-:Y:S01]  /*7f10*/  IMAD.MOV.U32 R3, RZ, RZ, R4 ;  /* 0x000000ffff037224 */ /* 0x028fe200078e0004 */
[----:B------:R-:W-:Y:S01]  /*7f20*/  VIMNMX R0, R29, 0xc0, PT ;  /* 0x000000c01d007848 */ /* 0x000fe20003fe0100 */
[----:B------:R-:W-:-:S03]  /*7f30*/  IMAD.MOV.U32 R12, RZ, RZ, R5 ;  /* 0x000000ffff0c7224 */ /* 0x000fc600078e0005 */
[-C--:B------:R-:W-:Y:S02]  /*7f40*/  ISETP.GE.OR P2, PT, R19, R0.reuse, P0 ;  /* 0x000000001300720c */ /* 0x080fe40000746670 */
[----:B------:R-:W-:Y:S01]  /*7f50*/  ISETP.GE.OR P0, PT, R14, R0, P0 ;  /* 0x000000000e00720c */ /* 0x000fe20000706670 */
        /* <DEDUP_REMOVED lines=12> */
[----:B0-----:R-:W-:Y:S06]  /*8020*/  @!P1 BRA `(.L_x_2332) ;  /* 0x0000010c00b09947 */ /* 0x001fec0003800000 */
.L_x_2546:
[----:B------:R-:W-:Y:S05]  /*8030*/  BSYNC B1 ;  /* 0x0000000000017941 */ /* 0x000fea0003800000 */
.L_x_2331:
        /* <DEDUP_REMOVED lines=30> */
[----:B------:R-:W-:Y:S02]  /*8220*/  SHF.R.U32.HI R15, RZ, 0x3, R14 ;  /* 0x00000003ff0f7819 */ /* 0x000fe4000001160e */
[C---:B------:R-:W-:Y:S02]  /*8230*/  LOP3.LUT R13, R14.reuse, 0x38, R13, 0xf8, !PT ;  /* 0x000000380e0d7812 */ /* 0x040fe400078ef80d */
        /* <DEDUP_REMOVED lines=13> */
[C---:B-1----:R-:W-:Y:S02]  /*8310*/  IMAD.U32 R20, R12.reuse, 0x10000, RZ ;  /* 0x000100000c147824 */ /* 0x042fe400078e00ff */
[C---:B------:R-:W-:Y:S01]  /*8320*/  FMUL.FTZ R55, R33.reuse, R50 ;  /* 0x0000003221377220 */ /* 0x040fe20000410000 */
[----:B------:R-:W-:Y:S01]  /*8330*/  FMUL.FTZ R57, R33, R39 ;  /* 0x0000002721397220 */ /* 0x000fe20000410000 */
[----:B------:R-:W-:Y:S01]  /*8340*/  LOP3.LUT R12, R12, 0xffff0000, RZ, 0xc0, !PT ;  /* 0xffff00000c0c7812 */ /* 0x000fe200078ec0ff */
[----:B------:R-:W-:-:S02]  /*8350*/  IMAD.U32 R21, R13, 0x10000, RZ ;  /* 0x000100000d157824 */ /* 0x000fc400078e00ff */
[----:B------:R-:W-:Y:S01]  /*8360*/  FFMA.FTZ R55, R20, R39, -R55 ;  /* 0x0000002714377223 */ /* 0x000fe20000010837 */
[----:B------:R-:W-:Y:S01]  /*8370*/  LOP3.LUT R33, R38, 0xffff0000, RZ, 0xc0, !PT ;  /* 0xffff000026217812 */ /* 0x000fe200078ec0ff */
[----:B------:R-:W-:Y:S01]  /*8380*/  FMUL.FTZ R39, R24, R49 ;  /* 0x0000003118277220 */ /* 0x000fe20000410000 */
[----:B------:R-:W-:Y:S01]  /*8390*/  FFMA.FTZ R57, R20, R50, R57 ;  /* 0x0000003214397223 */ /* 0x000fe20000010039 */
[C---:B------:R-:W-:Y:S01]  /*83a0*/  IMAD.U32 R20, R46.reuse, 0x10000, RZ ;  /* 0x000100002e147824 */ /* 0x040fe200078e00ff */
[----:B------:R-:W-:Y:S01]  /*83b0*/  LOP3.LUT R46, R46, 0xffff0000, RZ, 0xc0, !PT ;  /* 0xffff00002e2e7812 */ /* 0x000fe200078ec0ff */
[C---:B------:R-:W-:Y:S02]  /*83c0*/  IMAD.U32 R38, R51.reuse, 0x10000, RZ ;  /* 0x0001000033267824 */ /* 0x040fe400078e00ff */
[-C--:B------:R-:W-:Y:S01]  /*83d0*/  FMUL.FTZ R59, R24, R33.reuse ;  /* 0x00000021183b7220 */ /* 0x080fe20000410000 */
[----:B------:R-:W-:Y:S01]  /*83e0*/  FFMA.FTZ R50, R12, R33, -R39 ;  /* 0x000000210c327223 */ /* 0x000fe20000010827 */
[C---:B------:R-:W-:Y:S01]  /*83f0*/  FMUL.FTZ R33, R34.reuse, R20 ;  /* 0x0000001422217220 */ /* 0x040fe20000410000 */
[----:B------:R-:W-:Y:S01]  /*8400*/  FMUL.FTZ R54, R34, R38 ;  /* 0x0000002622367220 */ /* 0x000fe20000410000 */
[----:B------:R-:W-:Y:S01]  /*8410*/  LOP3.LUT R24, R51, 0xffff0000, RZ, 0xc0, !PT ;  /* 0xffff000033187812 */ /* 0x000fe200078ec0ff */
[----:B------:R-:W-:-:S02]  /*8420*/  IMAD.U32 R36, R26, 0x10000, RZ ;  /* 0x000100001a247824 */ /* 0x000fc400078e00ff */
[----:B------:R-:W-:Y:S01]  /*8430*/  FFMA.FTZ R38, R21, R38, R33 ;  /* 0x0000002615267223 */ /* 0x000fe20000010021 */
[----:B------:R-:W-:Y:S01]  /*8440*/  LOP3.LUT R13, R13, 0xffff0000, RZ, 0xc0, !PT ;  /* 0xffff00000d0d7812 */ /* 0x000fe200078ec0ff */
[----:B------:R-:W-:Y:S01]  /*8450*/  FFMA.FTZ R34, R12, R49, R59 ;  /* 0x000000310c227223 */ /* 0x000fe2000001003b */
[----:B------:R-:W-:Y:S01]  /*8460*/  FFMA.FTZ R54, R21, R20, -R54 ;  /* 0x0000001415367223 */ /* 0x000fe20000010836 */
[----:B------:R-:W-:Y:S02]  /*8470*/  IMAD.U32 R33, R52, 0x10000, RZ ;  /* 0x0001000034217824 */ /* 0x000fe400078e00ff */
[----:B------:R-:W-:Y:S01]  /*8480*/  FMUL.FTZ R12, R25, R24 ;  /* 0x00000018190c7220 */ /* 0x000fe20000410000 */
[----:B------:R-:W-:Y:S02]  /*8490*/  IMAD.U32 R21, R47, 0x10000, RZ ;  /* 0x000100002f157824 */ /* 0x000fe400078e00ff */
[----:B------:R-:W-:Y:S01]  /*84a0*/  FMUL.FTZ R56, R25, R46 ;  /* 0x0000002e19387220 */ /* 0x000fe20000410000 */
[----:B------:R-:W-:-:S02]  /*84b0*/  IMAD.U32 R37, R27, 0x10000, RZ ;  /* 0x000100001b257824 */ /* 0x000fc400078e00ff */
[----:B------:R-:W-:Y:S01]  /*84c0*/  FMUL.FTZ R49, R36, R33 ;  /* 0x0000002124317220 */ /* 0x000fe20000410000 */
[----:B------:R-:W-:Y:S02]  /*84d0*/  IMAD.U32 R20, R53, 0x10000, RZ ;  /* 0x0001000035147824 */ /* 0x000fe400078e00ff */
[C---:B------:R-:W-:Y:S01]  /*84e0*/  FFMA.FTZ R25, R13.reuse, R46, -R12 ;  /* 0x0000002e0d197223 */ /* 0x040fe2000001080c */
[----:B------:R-:W-:Y:S02]  /*84f0*/  IMAD.U32 R30, R14, 0x10000, RZ ;  /* 0x000100000e1e7824 */ /* 0x000fe400078e00ff */
[----:B------:R-:W-:Y:S01]  /*8500*/  FMUL.FTZ R36, R36, R21 ;  /* 0x0000001524247220 */ /* 0x000fe20000410000 */
[----:B------:R-:W-:Y:S01]  /*8510*/  FFMA.FTZ R39, R13, R24, R56 ;  /* 0x000000180d277223 */ /* 0x000fe20000010038 */
[----:B------:R-:W-:Y:S02]  /*8520*/  IMAD.U32 R31, R15, 0x10000, RZ ;  /* 0x000100000f1f7824 */ /* 0x000fe400078e00ff */
[----:B------:R-:W-:Y:S01]  /*8530*/  FMUL.FTZ R24, R37, R20 ;  /* 0x0000001425187220 */ /* 0x000fe20000410000 */
[----:B------:R-:W-:-:S02]  /*8540*/  IMAD.U32 R12, R48, 0x10000, RZ ;  /* 0x00010000300c7824 */ /* 0x000fc400078e00ff */
[C---:B------:R-:W-:Y:S01]  /*8550*/  FFMA.FTZ R49, R30.reuse, R21, -R49 ;  /* 0x000000151e317223 */ /* 0x040fe20000010831 */
[----:B------:R-:W-:Y:S01]  /*8560*/  FFMA.FTZ R36, R30, R33, R36 ;  /* 0x000000211e247223 */ /* 0x000fe20000010024 */
[----:B------:R-:W-:Y:S01]  /*8570*/  LOP3.LUT R26, R26, 0xffff0000, RZ, 0xc0, !PT ;  /* 0xffff00001a1a7812 */ /* 0x000fe200078ec0ff */
[-C--:B------:R-:W-:Y:S01]  /*8580*/  FMUL.FTZ R46, R37, R12.reuse ;  /* 0x0000000c252e7220 */ /* 0x080fe20000410000 */
[----:B------:R-:W-:Y:S01]  /*8590*/  FFMA.FTZ R30, R31, R12, -R24 ;  /* 0x0000000c1f1e7223 */ /* 0x000fe20000010818 */
[----:B------:R-:W-:Y:S02]  /*85a0*/  LOP3.LUT R27, R27, 0xffff0000, RZ, 0xc0, !PT ;  /* 0xffff00001b1b7812 */ /* 0x000fe400078ec0ff */
        /* <DEDUP_REMOVED lines=25> */
.L_x_2334:
[----:B------:R-:W-:Y:S05]  /*8740*/  BSYNC B1 ;  /* 0x0000000000017941 */ /* 0x000fea0003800000 */
.L_x_2333:
        /* <DEDUP_REMOVED lines=109> */
.L_x_2325:
[----:B------:R-:W-:Y:S05]  /*8e20*/  BSYNC B0 ;  /* 0x0000000000007941 */ /* 0x000fea0003800000 */
.L_x_2311:
        /* <DEDUP_REMOVED lines=8> */
.L_x_2308:
[----:B------:R-:W-:-:S13]  /*8eb0*/  ISETP.NE.AND P0, PT, R156, 0x3, PT ;  /* 0x000000039c00780c */ /* 0x000fda0003f05270 */
[----:B------:R-:W-:Y:S05]  /*8ec0*/  @!P0 BRA `(.L_x_2335) ;  /* 0x0000000000048947 */ /* 0x000fea0003800000 */
[----:B------:R-:W-:Y:S01]  /*8ed0*/  BPT.TRAP 0x1 ;  /* 0x000000040000795c */ /* 0x000fe20000300000 */
.L_x_2335:
[----:B-123--:R-:W-:Y:S01]  /*8ee0*/  IMAD R4, R18, 0x8, R2 ;  /* 0x0000000812047824 */ /* 0x00efe200078e0202 */
[----:B0-----:R-:W-:-:S04]  /*8ef0*/  SHF.L.U32 R3, R23, 0x1f, RZ ;  /* 0x0000001f17037819 */ /* 0x001fc800000006ff */
[----:B------:R0:W1:Y:S01]  /*8f00*/  SYNCS.PHASECHK.TRANS64.TRYWAIT P2, [R4+URZ+0x16830], R3 ;  /* 0x01683003040075a7 */ /* 0x000062000804017f */
[----:B------:R-:W-:Y:S05]  /*8f10*/  @!P0 BRA `(.L_x_2336) ;  /* 0x0000000000048947 */ /* 0x000fea0003800000 */
[----:B------:R-:W-:Y:S01]  /*8f20*/  BPT.TRAP 0x1 ;  /* 0x000000040000795c */ /* 0x000fe20000300000 */
.L_x_2336:
[----:B------:R-:W2:Y:S02]  /*8f30*/  S2R R0, SR_TID.X ;  /* 0x0000000000007919 */ /* 0x000ea40000002100 */
[----:B--2---:R-:W-:-:S04]  /*8f40*/  LOP3.LUT R0, R0, 0x7f, RZ, 0xc0, !PT ;  /* 0x0000007f00007812 */ /* 0x004fc800078ec0ff */
[----:B------:R-:W-:Y:S01]  /*8f50*/  ISETP.NE.AND P1, PT, R0, RZ, PT ;  /* 0x000000ff0000720c */ /* 0x000fe20003f25270 */
[----:B-1----:R-:W-:-:S12]  /*8f60*/  @P2 BRA `(.L_x_2337) ;  /* 0x0000000000082947 */ /* 0x002fd80003800000 */
[----:B------:R-:W1:Y:S02]  /*8f70*/  SYNCS.PHASECHK.TRANS64.TRYWAIT P2, [R4+URZ+0x16830], R3 ;  /* 0x01683003040075a7 */ /* 0x000e64000804017f */
[----:B-1----:R-:W-:Y:S05]  /*8f80*/  @!P2 BRA `(.L_x_2338) ;  /* 0x000000fc00eca947 */ /* 0x002fea0003800000 */
.L_x_2337:
[----:B------:R-:W-:Y:S05]  /*8f90*/  WARPSYNC.ALL ;  /* 0x0000000000007948 */ /* 0x000fea0003800000 */
[----:B------:R-:W-:Y:S01]  /*8fa0*/  VIADD R0, R2, 0xe400 ;  /* 0x0000e40002007836 */ /* 0x000fe20000000000 */
[----:B------:R-:W-:-:S04]  /*8fb0*/  LOP3.LUT R6, R28, 0x10000, RZ, 0xfc, !PT ;  /* 0x000100001c067812 */ /* 0x000fc800078efcff */
[----:B------:R-:W-:-:S04]  /*8fc0*/  SHF.R.U32.HI R0, RZ, 0x4, R0 ;  /* 0x00000004ff007819 */ /* 0x000fc80000011600 */
[----:B------:R-:W-:-:S04]  /*8fd0*/  LOP3.LUT R0, R0, 0x3fff, RZ, 0xc0, !PT ;  /* 0x00003fff00007812 */ /* 0x000fc800078ec0ff */
[----:B01----:R-:W-:Y:S01]  /*8fe0*/  LOP3.LUT R3, R0, 0x10000, RZ, 0xfc, !PT ;  /* 0x0001000000037812 */ /* 0x003fe200078efcff */
[----:B------:R-:W-:Y:S02]  /*8ff0*/  IMAD.MOV.U32 R7, RZ, RZ, 0x40000040 ;  /* 0x40000040ff077424 */ /* 0x000fe400078e00ff */
[----:B------:R-:W-:Y:S01]  /*9000*/  IMAD.MOV.U32 R9, RZ, RZ, 0x40000040 ;  /* 0x40000040ff097424 */ /* 0x000fe200078e00ff */
[----:B------:R-:W-:Y:S01]  /*9010*/  R2UR UR4, R6 ;  /* 0x00000000060472ca */ /* 0x000fe200000e0000 */
[----:B------:R-:W-:Y:S01]  /*9020*/  IMAD R8, R18, 0x400, R3 ;  /* 0x0000040012087824 */ /* 0x000fe200078e0203 */
[----:B------:R-:W-:Y:S01]  /*9030*/  R2UR UR5, R7 ;  /* 0x00000000070572ca */ /* 0x000fe200000e0000 */
[----:B-----5:R-:W-:Y:S01]  /*9040*/  WARPGROUP.ARRIVE ;  /* 0x00000000000079c5 */ /* 0x020fe20000000000 */
[----:B------:R-:W-:Y:S01]  /*9050*/  R2UR UR7, R9 ;  /* 0x00000000090772ca */ /* 0x000fe200000e0000 */
[----:B------:R-:W-:Y:S01]  /*9060*/  VIADD R90, R6, 0x2 ;  /* 0x00000002065a7836 */ /* 0x000fe20000000000 */
[C---:B------:R-:W-:Y:S01]  /*9070*/  R2UR UR6, R8.reuse ;  /* 0x00000000080672ca */ /* 0x040fe200000e0000 */
[----:B------:R-:W-:Y:S01]  /*9080*/  IMAD.MOV.U32 R91, RZ, RZ, 0x40000040 ;  /* 0x40000040ff5b7424 */ /* 0x000fe200078e00ff */
[----:B------:R-:W-:Y:S01]  /*9090*/  STL [R1+0x4], R3 ;  /* 0x0000040301007387 */ /* 0x000fe20000100800 */
[----:B------:R-:W-:Y:S01]  /*90a0*/  VIADD R10, R8, 0x2 ;  /* 0x00000002080a7836 */ /* 0x000fe20000000000 */
[----:B------:R-:W0:Y:S01]  /*90b0*/  LDC R0, c[0x0][0x448] ;  /* 0x00011200ff007b82 */ /* 0x000e220000000800 */
[----:B------:R-:W-:Y:S01]  /*90c0*/  IMAD.MOV.U32 R11, RZ, RZ, 0x40000040 ;  /* 0x40000040ff0b7424 */ /* 0x000fe200078e00ff */
[----:B------:R-:W2:Y:S04]  /*90d0*/  LDL R12, [R1+0x44] ;  /* 0x00004400010c7983 */ /* 0x000ea80000100800 */
[----:B------:R-:W2:Y:S03]  /*90e0*/  LDL R94, [R1+0x24] ;  /* 0x00002400015e7983 */ /* 0x000ea60000100800 */
[----:B------:R-:W-:Y:S01]  /*90f0*/  HGMMA.64x128x16.F32.BF16 R24, gdesc[UR4], RZ, !UPT, gsb0 ;  /* 0x01e00000041879f0 */ /* 0x000fe2000c0018ff */
[----:B------:R-:W-:Y:S01]  /*9100*/  R2UR UR4, R90 ;  /* 0x000000005a0472ca */ /* 0x000fe200000e0000 */
[----:B------:R-:W3:Y:S01]  /*9110*/  LDL R88, [R1+0x2c] ;  /* 0x00002c0001587983 */ /* 0x000ee20000100800 */
[----:B------:R-:W-:-:S02]  /*9120*/  R2UR UR5, R91 ;  /* 0x000000005b0572ca */ /* 0x000fc400000e0000 */
[----:B------:R-:W-:Y:S01]  /*9130*/  R2UR UR6, R10 ;  /* 0x000000000a0672ca */ /* 0x000fe200000e0000 */
[----:B------:R1:W-:Y:S01]  /*9140*/  STL.64 [R1+0x18], R90 ;  /* 0x0000185a01007387 */ /* 0x0003e20000100a00 */
[----:B------:R-:W-:-:S03]  /*9150*/  R2UR UR7, R11 ;  /* 0x000000000b0772ca */ /* 0x000fc600000e0000 */
[----:B------:R-:W4:Y:S04]  /*9160*/  LDL R13, [R1+0x40] ;  /* 0x00004000010d7983 */ /* 0x000f280000100800 */
[----:B-1----:R-:W4:Y:S01]  /*9170*/  LDL R90, [R1+0x20] ;  /* 0x00002000015a7983 */ /* 0x002f220000100800 */
[----:B------:R-:W-:Y:S02]  /*9180*/  VIADD R20, R6, 0x4 ;  /* 0x0000000406147836 */ /* 0x000fe40000000000 */
[----:B------:R-:W-:Y:S02]  /*9190*/  VIADD R10, R8, 0x4 ;  /* 0x00000004080a7836 */ /* 0x000fe40000000000 */
[----:B------:R-:W-:Y:S02]  /*91a0*/  IMAD.MOV.U32 R21, RZ, RZ, 0x40000040 ;  /* 0x40000040ff157424 */ /* 0x000fe400078e00ff */
[----:B------:R-:W-:Y:S01]  /*91b0*/  IMAD.MOV.U32 R11, RZ, RZ, 0x40000040 ;  /* 0x40000040ff0b7424 */ /* 0x000fe200078e00ff */
[----:B------:R-:W-:-:S02]  /*91c0*/  WARPGROUP.DEPBAR.LE gsb0, 0x0 ;  /* 0x00008000000079c5 */ /* 0x000fc40000010000 */
        /* <DEDUP_REMOVED lines=17> */
[----:B0-----:R-:W-:-:S13]  /*92e0*/  ISETP.NE.AND P2, PT, R0, 0x1, PT ;  /* 0x000000010000780c */ /* 0x001fda0003f45270 */
[----:B------:R-:W0:Y:S08]  /*92f0*/  @P2 LDC R3, c[0x0][0x44c] ;  /* 0x00011300ff032b82 */ /* 0x000e300000000800 */
[----:B------:R-:W1:Y:S01]  /*9300*/  @P2 LDC R5, c[0x0][0x450] ;  /* 0x00011400ff052b82 */ /* 0x000e620000000800 */
[----:B--2---:R-:W-:-:S04]  /*9310*/  IMAD.IADD R12, R12, 0x1, R94 ;  /* 0x000000010c0c7824 */ /* 0x004fc800078e025e */
[----:B0-----:R-:W-:-:S05]  /*9320*/  @P2 IMAD.HI.U32 R0, R12, R3, RZ ;  /* 0x000000030c002227 */ /* 0x001fca00078e00ff */
[----:B-1----:R-:W-:Y:S01]  /*9330*/  @P2 SHF.R.U32.HI R12, RZ, R5, R0 ;  /* 0x00000005ff0c2219 */ /* 0x002fe20000011600 */
[----:B------:R-:W-:Y:S02]  /*9340*/  WARPGROUP.DEPBAR.LE gsb0, 0x0 ;  /* 0x00008000000079c5 */ /* 0x000fe40000010000 */
[----:B------:R-:W-:-:S06]  /*9350*/  WARPGROUP.ARRIVE ;  /* 0x00000000000079c5 */ /* 0x000fcc0000000000 */
[----:B------:R-:W-:Y:S01]  /*9360*/  HGMMA.64x128x16.F32.BF16 R24, gdesc[UR4], R24, gsb0 ;  /* 0x01e00000041879f0 */ /* 0x000fe20008001818 */
[----:B------:R-:W0:Y:S01]  /*9370*/  SHFL.IDX PT, R5, R12, 0x1, 0x1c1f ;  /* 0x003c1f000c057f89 */ /* 0x000e2200000e0000 */
[----:B------:R-:W-:Y:S01]  /*9380*/  IMAD.MOV.U32 R3, RZ, RZ, -0x80 ;  /* 0xffffff80ff037424 */ /* 0x000fe200078e00ff */
[----:B------:R-:W-:Y:S01]  /*9390*/  ULDC UR4, c[0x0][0x988] ;  /* 0x0002620000047ab9 */ /* 0x000fe20000000800 */
[----:B------:R-:W-:Y:S01]  /*93a0*/  @!P1 VIADD R4, R4, 0x16840 ;  /* 0x0001684004049836 */ /* 0x000fe20000000000 */
[----:B------:R-:W-:Y:S01]  /*93b0*/  STL.64 [R1+0x10], R20 ;  /* 0x0000101401007387 */ /* 0x000fe20000100a00 */
[----:B------:R-:W-:Y:S01]  /*93c0*/  IMAD R0, R92, R3, 0x80 ;  /* 0x000000805c007424 */ /* 0x000fe200078e0203 */
[----:B------:R-:W-:-:S03]  /*93d0*/  ULDC UR5, c[0x0][0x988] ;  /* 0x0002620000057ab9 */ /* 0x000fc60000000800 */
[----:B------:R-:W-:Y:S02]  /*93e0*/  VIADD R3, R0, 0x1 ;  /* 0x0000000100037836 */ /* 0x000fe40000000000 */
[----:B---3--:R-:W-:Y:S02]  /*93f0*/  IMAD.IADD R8, R88, 0x1, R0 ;  /* 0x0000000158087824 */ /* 0x008fe400078e0200 */
[C---:B----4-:R-:W-:Y:S02]  /*9400*/  IMAD R3, R13.reuse, -0x2, R3 ;  /* 0xfffffffe0d037824 */ /* 0x050fe400078e0203 */
[----:B------:R-:W-:-:S03]  /*9410*/  IMAD R8, R13, -0x2, R8 ;  /* 0xfffffffe0d087824 */ /* 0x000fc600078e0208 */
[----:B------:R-:W-:-:S04]  /*9420*/  IADD3 R89, -R90, R3, R88 ;  /* 0x000000035a597210 */ /* 0x000fc80007ffe158 */
[----:B0-----:R-:W-:-:S04]  /*9430*/  VIADDMNMX R0, R5, R89, R8, PT ;  /* 0x0000005905007246 */ /* 0x001fc80003800108 */
[C---:B------:R-:W-:Y:S02]  /*9440*/  ISETP.GT.AND P4, PT, R0.reuse, RZ, PT ;  /* 0x000000ff0000720c */ /* 0x040fe40003f84270 */
[C---:B------:R-:W-:Y:S02]  /*9450*/  ISETP.GT.AND P5, PT, R0.reuse, 0x1, PT ;  /* 0x000000010000780c */ /* 0x040fe40003fa4270 */
[----:B------:R-:W-:Y:S01]  /*9460*/  ISETP.GT.AND P3, PT, R0, 0x8, PT ;  /* 0x000000080000780c */ /* 0x000fe20003f64270 */
[----:B------:R0:W-:Y:S01]  /*9470*/  STL.64 [R1+0x8], R14 ;  /* 0x0000080e01007387 */ /* 0x0001e20000100a00 */
[----:B------:R-:W-:Y:S02]  /*9480*/  WARPGROUP.DEPBAR.LE gsb0, 0x0 ;  /* 0x00008000000079c5 */ /* 0x000fe40000010000 */
[----:B------:R-:W-:Y:S02]  /*9490*/  FSEL R109, R26, -INF , P4 ;  /* 0xff8000001a6d7808 */ /* 0x000fe40002000000 */
[----:B------:R-:W-:-:S02]  /*94a0*/  FSEL R107, R27, -INF , P5 ;  /* 0xff8000001b6b7808 */ /* 0x000fc40002800000 */
        /* <DEDUP_REMOVED lines=49> */
[----:B0-----:R-:W-:Y:S02]  /*97c0*/  FSEL R15, R62, -INF , P3 ;  /* 0xff8000003e0f7808 */ /* 0x001fe40001800000 */
        /* <DEDUP_REMOVED lines=37> */
[----:B------:R-:W-:Y:S02]  /*9a20*/  FSEL R87, R87, -INF , P4 ;  /* 0xff80000057577808 */ /* 0x000fe40002000000 */
[----:B------:R-:W-:-:S04]  /*9a30*/  FMNMX.FTZ R10, R43, R10, !PT ;  /* 0x0000000a2b0a7209 */ /* 0x000fc80007810000 */
[----:B------:R-:W-:-:S05]  /*9a40*/  FMNMX.FTZ R14, R87, R10, !PT ;  /* 0x0000000a570e7209 */ /* 0x000fca0007810000 */
[----:B------:R-:W0:Y:S04]  /*9a50*/  SHFL.BFLY PT, R9, R14, 0x2, 0x1f ;  /* 0x0c401f000e097f89 */ /* 0x000e2800000e0000 */
[----:B------:R-:W1:Y:S01]  /*9a60*/  SHFL.IDX PT, R26, R12, RZ, 0x1c1f ;  /* 0x001c1fff0c1a7589 */ /* 0x000e6200000e0000 */
[----:B0-----:R-:W-:-:S05]  /*9a70*/  FMNMX.FTZ R20, R14, R9, !PT ;  /* 0x000000090e147209 */ /* 0x001fca0007810000 */
[----:B------:R-:W0:Y:S01]  /*9a80*/  SHFL.BFLY PT, R9, R20, 0x1, 0x1f ;  /* 0x0c201f0014097f89 */ /* 0x000e2200000e0000 */
[----:B------:R-:W-:Y:S01]  /*9a90*/  IMAD.U32 R0, RZ, RZ, UR4 ;  /* 0x00000004ff007e24 */ /* 0x000fe2000f8e00ff */
[----:B-1----:R-:W-:Y:S01]  /*9aa0*/  VIADDMNMX R26, R26, R89, R8, PT ;  /* 0x000000591a1a7246 */ /* 0x002fe20003800108 */
[----:B------:R-:W-:-:S03]  /*9ab0*/  ULDC UR4, c[0x0][0x988] ;  /* 0x0002620000047ab9 */ /* 0x000fc60000000800 */
[C---:B------:R-:W-:Y:S02]  /*9ac0*/  ISETP.GT.AND P4, PT, R26.reuse, RZ, PT ;  /* 0x000000ff1a00720c */ /* 0x040fe40003f84270 */
[----:B------:R-:W-:Y:S02]  /*9ad0*/  ISETP.GT.AND P5, PT, R26, 0x1, PT ;  /* 0x000000011a00780c */ /* 0x000fe40003fa4270 */
[----:B------:R-:W-:Y:S02]  /*9ae0*/  FSEL R89, R24, -INF , P4 ;  /* 0xff80000018597808 */ /* 0x000fe40002000000 */
[----:B------:R-:W-:Y:S02]  /*9af0*/  FSEL R25, R25, -INF , P5 ;  /* 0xff80000019197808 */ /* 0x000fe40002800000 */
[----:B0-----:R-:W-:-:S04]  /*9b00*/  FMNMX.FTZ R9, R20, R9, !PT ;  /* 0x0000000914097209 */ /* 0x001fc80007810000 */
[C---:B------:R-:W-:Y:S01]  /*9b10*/  FSETP.NEU.FTZ.AND P3, PT, R9.reuse, -INF , PT ;  /* 0xff8000000900780b */ /* 0x040fe20003f7d000 */
[----:B------:R-:W-:-:S05]  /*9b20*/  FMUL.FTZ R10, R9, R0 ;  /* 0x00000000090a7220 */ /* 0x000fca0000410000 */
[----:B------:R-:W-:Y:S02]  /*9b30*/  FSEL R10, R10, RZ, P3 ;  /* 0x000000ff0a0a7208 */ /* 0x000fe40001800000 */
[C---:B------:R-:W-:Y:S02]  /*9b40*/  ISETP.GT.AND P3, PT, R26.reuse, 0x8, PT ;  /* 0x000000081a00780c */ /* 0x040fe40003f64270 */
[----:B------:R-:W-:Y:S01]  /*9b50*/  ISETP.GT.AND P4, PT, R26, 0x9, PT ;  /* 0x000000091a00780c */ /* 0x000fe20003f84270 */
[----:B------:R-:W-:Y:S01]  /*9b60*/  FFMA.FTZ R151, R91, R0, -R10 ;  /* 0x000000005b977223 */ /* 0x000fe2000001080a */
[----:B------:R-:W-:Y:S02]  /*9b70*/  FSEL R91, R28, -INF , P3 ;  /* 0xff8000001c5b7808 */ /* 0x000fe40001800000 */
[----:B------:R-:W-:Y:S02]  /*9b80*/  FMNMX.FTZ R14, R89, R25, !PT ;  /* 0x00000019590e7209 */ /* 0x000fe40007810000 */
[----:B------:R-:W-:-:S02]  /*9b90*/  ISETP.GT.AND P3, PT, R26, 0x10, PT ;  /* 0x000000101a00780c */ /* 0x000fc40003f64270 */
[----:B------:R-:W-:Y:S02]  /*9ba0*/  FSEL R29, R29, -INF , P4 ;  /* 0xff8000001d1d7808 */ /* 0x000fe40002000000 */
[----:B------:R-:W-:Y:S01]  /*9bb0*/  FMNMX.FTZ R14, R91, R14, !PT ;  /* 0x0000000e5b0e7209 */ /* 0x000fe20007810000 */
[----:B------:R-:W-:Y:S01]  /*9bc0*/  FFMA.FTZ R12, R93, R0, -R10 ;  /* 0x000000005d0c7223 */ /* 0x000fe2000001080a */
[----:B------:R-:W-:Y:S02]  /*9bd0*/  ISETP.GT.AND P4, PT, R26, 0x11, PT ;  /* 0x000000111a00780c */ /* 0x000fe40003f84270 */
        /* <DEDUP_REMOVED lines=19> */
[----:B------:R0:W-:Y:S01]  /*9d10*/  MUFU.EX2 R14, R24 ;  /* 0x00000018000e7308 */ /* 0x0001e20000000800 */
[----:B------:R-:W-:Y:S01]  /*9d20*/  FFMA.FTZ R147, R103, R0, -R10 ;  /* 0x0000000067937223 */ /* 0x000fe2000001080a */
[----:B------:R-:W-:Y:S02]  /*9d30*/  ISETP.GT.AND P4, PT, R26, 0x29, PT ;  /* 0x000000291a00780c */ /* 0x000fe40003f84270 */
[----:B------:R-:W-:Y:S02]  /*9d40*/  FSEL R103, R44, -INF , P3 ;  /* 0xff8000002c677808 */ /* 0x000fe40001800000 */
[----:B0-----:R-:W-:Y:S02]  /*9d50*/  FMNMX.FTZ R24, R41, R20, !PT ;  /* 0x0000001429187209 */ /* 0x001fe40007810000 */
        /* <DEDUP_REMOVED lines=11> */
[--C-:B------:R-:W-:Y:S01]  /*9e10*/  FFMA.FTZ R141, R101, R0, -R10.reuse ;  /* 0x00000000658d7223 */ /* 0x100fe2000001080a */
[----:B------:R-:W-:Y:S02]  /*9e20*/  ISETP.GT.AND P4, PT, R26, 0x39, PT ;  /* 0x000000391a00780c */ /* 0x000fe40003f84270 */
[----:B------:R-:W-:Y:S02]  /*9e30*/  FSEL R101, R52, -INF , P3 ;  /* 0xff80000034657808 */ /* 0x000fe40001800000 */
[----:B0-----:R-:W-:Y:S01]  /*9e40*/  FMNMX.FTZ R28, R49, R24, !PT ;  /* 0x00000018311c7209 */ /* 0x001fe20007810000 */
[-CC-:B------:R-:W-:Y:S01]  /*9e50*/  FFMA.FTZ R30, R97, R0.reuse, -R10.reuse ;  /* 0x00000000611e7223 */ /* 0x180fe2000001080a */
[C---:B------:R-:W-:Y:S01]  /*9e60*/  ISETP.GT.AND P3, PT, R26.reuse, 0x40, PT ;  /* 0x000000401a00780c */ /* 0x040fe20003f64270 */
[-CC-:B------:R-:W-:Y:S01]  /*9e70*/  FFMA.FTZ R143, R5, R0.reuse, -R10.reuse ;  /* 0x00000000058f7223 */ /* 0x180fe2000001080a */
[----:B------:R-:W-:Y:S01]  /*9e80*/  FSEL R53, R53, -INF , P4 ;  /* 0xff80000035357808 */ /* 0x000fe20002000000 */
[--C-:B------:R-:W-:Y:S01]  /*9e90*/  FFMA.FTZ R32, R47, R0, -R10.reuse ;  /* 0x000000002f207223 */ /* 0x100fe2000001080a */
[----:B------:R-:W-:Y:S01]  /*9ea0*/  FMNMX.FTZ R28, R101, R28, !PT ;  /* 0x0000001c651c7209 */ /* 0x000fe20007810000 */
[-CC-:B------:R-:W-:Y:S01]  /*9eb0*/  FFMA.FTZ R107, R107, R0.reuse, -R10.reuse ;  /* 0x000000006b6b7223 */ /* 0x180fe2000001080a */
[----:B------:R-:W-:Y:S01]  /*9ec0*/  ISETP.GT.AND P4, PT, R26, 0x41, PT ;  /* 0x000000411a00780c */ /* 0x000fe20003f84270 */
[-CC-:B------:R-:W-:Y:S01]  /*9ed0*/  FFMA.FTZ R137, R3, R0.reuse, -R10.reuse ;  /* 0x0000000003897223 */ /* 0x180fe2000001080a */
[----:B------:R-:W-:Y:S01]  /*9ee0*/  FSEL R97, R56, -INF , P3 ;  /* 0xff80000038617808 */ /* 0x000fe20001800000 */
[--C-:B------:R-:W-:Y:S01]  /*9ef0*/  FFMA.FTZ R139, R11, R0, -R10.reuse ;  /* 0x000000000b8b7223 */ /* 0x100fe2000001080a */
[----:B------:R-:W-:Y:S01]  /*9f00*/  FMNMX.FTZ R28, R53, R28, !PT ;  /* 0x0000001c351c7209 */ /* 0x000fe20007810000 */
[-CC-:B------:R-:W-:Y:S01]  /*9f10*/  FFMA.FTZ R133, R13, R0.reuse, -R10.reuse ;  /* 0x000000000d857223 */ /* 0x180fe2000001080a */
[C---:B------:R-:W-:Y:S01]  /*9f20*/  ISETP.GT.AND P3, PT, R26.reuse, 0x48, PT ;  /* 0x000000481a00780c */ /* 0x040fe20003f64270 */
[-CC-:B------:R-:W-:Y:S01]  /*9f30*/  FFMA.FTZ R135, R15, R0.reuse, -R10.reuse ;  /* 0x000000000f877223 */ /* 0x180fe2000001080a */
[----:B------:R-:W-:Y:S01]  /*9f40*/  FSEL R57, R57, -INF , P4 ;  /* 0xff80000039397808 */ /* 0x000fe20002000000 */
[--C-:B------:R-:W-:Y:S01]  /*9f50*/  FFMA.FTZ R149, R109, R0, -R10.reuse ;  /* 0x000000006d957223 */ /* 0x100fe2000001080a */
[----:B------:R-:W-:Y:S01]  /*9f60*/  FMNMX.FTZ R28, R97, R28, !PT ;  /* 0x0000001c611c7209 */ /* 0x000fe20007810000 */
[----:B------:R0:W-:Y:S01]  /*9f70*/  MUFU.EX2 R24, R30 ;  /* 0x0000001e00187308 */ /* 0x0001e20000000800 */
[----:B------:R-:W-:Y:S01]  /*9f80*/  ISETP.GT.AND P4, PT, R26, 0x49, PT ;  /* 0x000000491a00780c */ /* 0x000fe20003f84270 */
[-CC-:B------:R-:W-:Y:S01]  /*9f90*/  FFMA.FTZ R129, R21, R0.reuse, -R10.reuse ;  /* 0x0000000015817223 */ /* 0x180fe2000001080a */
[----:B------:R-:W-:Y:S01]  /*9fa0*/  FSEL R5, R60, -INF , P3 ;  /* 0xff8000003c057808 */ /* 0x000fe20001800000 */
[-CC-:B------:R-:W-:Y:S01]  /*9fb0*/  FFMA.FTZ R36, R67, R0.reuse, -R10.reuse ;  /* 0x0000000043247223 */ /* 0x180fe2000001080a */
[C---:B------:R-:W-:Y:S01]  /*9fc0*/  ISETP.GT.AND P3, PT, R26.reuse, 0x50, PT ;  /* 0x000000501a00780c */ /* 0x040fe20003f64270 */
[-CC-:B------:R-:W-:Y:S01]  /*9fd0*/  FFMA.FTZ R131, R27, R0.reuse, -R10.reuse ;  /* 0x000000001b837223 */ /* 0x180fe2000001080a */
[--C-:B------:R-:W-:Y:S01]  /*9fe0*/  FFMA.FTZ R38, R71, R0, -R10.reuse ;  /* 0x0000000047267223 */ /* 0x100fe2000001080a */
[----:B------:R-:W-:Y:S01]  /*9ff0*/  MUFU.EX2 R151, R151 ;  /* 0x0000009700977308 */ /* 0x000fe20000000800 */
[----:B0-----:R-:W-:Y:S01]  /*a000*/  FMNMX.FTZ R30, R57, R28, !PT ;  /* 0x0000001c391e7209 */ /* 0x001fe20007810000 */
        /* <DEDUP_REMOVED lines=12> */
[----:B------:R0:W-:Y:S01]  /*a0d0*/  MUFU.EX2 R8, R107 ;  /* 0x0000006b00087308 */ /* 0x0001e20000000800 */
[----:B------:R-:W-:Y:S01]  /*a0e0*/  FSEL R65, R65, -INF , P4 ;  /* 0xff80000041417808 */ /* 0x000fe20002000000 */
[--C-:B------:R-:W-:Y:S01]  /*a0f0*/  FFMA.FTZ R3, R51, R0, -R10.reuse ;  /* 0x0000000033037223 */ /* 0x100fe2000001080a */
[----:B------:R-:W-:Y:S01]  /*a100*/  FMNMX.FTZ R30, R47, R30, !PT ;  /* 0x0000001e2f1e7209 */ /* 0x000fe20007810000 */
[----:B------:R-:W-:Y:S01]  /*a110*/  FFMA.FTZ R46, R87, R0, -R10 ;  /* 0x00000000572e7223 */ /* 0x000fe2000001080a */
[----:B------:R-:W-:Y:S01]  /*a120*/  ISETP.GT.AND P4, PT, R26, 0x59, PT ;  /* 0x000000591a00780c */ /* 0x000fe20003f84270 */
[----:B------:R-:W1:Y:S02]  /*a130*/  @P2 LDC R43, c[0x0][0x44c] ;  /* 0x00011300ff2b2b82 */ /* 0x000e640000000800 */
[----:B------:R2:W-:Y:S01]  /*a140*/  MUFU.EX2 R28, R32 ;  /* 0x00000020001c7308 */ /* 0x0005e20000000800 */
[----:B0-----:R-:W-:-:S02]  /*a150*/  FSEL R107, R68, -INF , P3 ;  /* 0xff800000446b7808 */ /* 0x001fc40001800000 */
[----:B------:R-:W-:Y:S02]  /*a160*/  ISETP.GT.AND P3, PT, R26, 0x60, PT ;  /* 0x000000601a00780c */ /* 0x000fe40003f64270 */
[----:B------:R-:W-:Y:S01]  /*a170*/  FSEL R69, R69, -INF , P4 ;  /* 0xff80000045457808 */ /* 0x000fe20002000000 */
[----:B------:R-:W0:Y:S01]  /*a180*/  @P2 LDC R52, c[0x0][0x450] ;  /* 0x00011400ff342b82 */ /* 0x000e220000000800 */
[----:B--2---:R-:W-:-:S04]  /*a190*/  FMNMX.FTZ R32, R65, R30, !PT ;  /* 0x0000001e41207209 */ /* 0x004fc80007810000 */
        /* <DEDUP_REMOVED lines=12> */
[----:B------:R-:W-:Y:S01]  /*a260*/  FMNMX.FTZ R34, R11, R34, !PT ;  /* 0x000000220b227209 */ /* 0x000fe20007810000 */
[----:B------:R2:W-:Y:S01]  /*a270*/  MUFU.EX2 R30, R3 ;  /* 0x00000003001e7308 */ /* 0x0005e20000000800 */
[----:B------:R-:W-:Y:S02]  /*a280*/  ISETP.GT.AND P4, PT, R26, 0x71, PT ;  /* 0x000000711a00780c */ /* 0x000fe40003f84270 */
[----:B------:R-:W-:Y:S01]  /*a290*/  FMNMX.FTZ R34, R77, R34, !PT ;  /* 0x000000224d227209 */ /* 0x000fe20007810000 */
[----:B--2---:R-:W-:Y:S01]  /*a2a0*/  FFMA.FTZ R3, R55, R0, -R10 ;  /* 0x0000000037037223 */ /* 0x004fe2000001080a */
[----:B------:R-:W-:Y:S02]  /*a2b0*/  FSEL R55, R80, -INF , P3 ;  /* 0xff80000050377808 */ /* 0x000fe40001800000 */
[----:B------:R-:W-:Y:S02]  /*a2c0*/  ISETP.GT.AND P3, PT, R26, 0x78, PT ;  /* 0x000000781a00780c */ /* 0x000fe40003f64270 */
[----:B------:R-:W-:-:S02]  /*a2d0*/  FSEL R81, R81, -INF , P4 ;  /* 0xff80000051517808 */ /* 0x000fc40002000000 */
[----:B------:R-:W-:Y:S02]  /*a2e0*/  FMNMX.FTZ R34, R55, R34, !PT ;  /* 0x0000002237227209 */ /* 0x000fe40007810000 */
[----:B------:R-:W-:Y:S02]  /*a2f0*/  ISETP.GT.AND P4, PT, R26, 0x79, PT ;  /* 0x000000791a00780c */ /* 0x000fe40003f84270 */
[----:B------:R-:W-:Y:S02]  /*a300*/  FSEL R13, R84, -INF , P3 ;  /* 0xff800000540d7808 */ /* 0x000fe40001800000 */
[----:B------:R-:W-:Y:S02]  /*a310*/  FMNMX.FTZ R34, R81, R34, !PT ;  /* 0x0000002251227209 */ /* 0x000fe40007810000 */
[----:B------:R-:W-:Y:S02]  /*a320*/  FSEL R85, R85, -INF , P4 ;  /* 0xff80000055557808 */ /* 0x000fe40002000000 */
[----:B------:R-:W-:Y:S01]  /*a330*/  FMNMX.FTZ R34, R13, R34, !PT ;  /* 0x000000220d227209 */ /* 0x000fe20007810000 */
[----:B------:R2:W-:Y:S03]  /*a340*/  MUFU.EX2 R32, R3 ;  /* 0x0000000300207308 */ /* 0x0005e60000000800 */
[----:B--2---:R-:W-:-:S05]  /*a350*/  FMNMX.FTZ R3, R85, R34, !PT ;  /* 0x0000002255037209 */ /* 0x004fca0007810000 */
[----:B------:R-:W2:Y:S02]  /*a360*/  SHFL.BFLY PT, R40, R3, 0x2, 0x1f ;  /* 0x0c401f0003287f89 */ /* 0x000ea400000e0000 */
[----:B--2---:R-:W-:-:S05]  /*a370*/  FMNMX.FTZ R15, R3, R40, !PT ;  /* 0x00000028030f7209 */ /* 0x004fca0007810000 */
[----:B------:R-:W2:Y:S01]  /*a380*/  SHFL.BFLY PT, R44, R15, 0x1, 0x1f ;  /* 0x0c201f000f2c7f89 */ /* 0x000ea200000e0000 */
[----:B------:R-:W3:Y:S01]  /*a390*/  MUFU.EX2 R149, R149 ;  /* 0x0000009500957308 */ /* 0x000ee20000000800 */
[-CC-:B------:R-:W-:Y:S01]  /*a3a0*/  FFMA.FTZ R26, R59, R0.reuse, -R10.reuse ;  /* 0x000000003b1a7223 */ /* 0x180fe2000001080a */
[-CC-:B------:R-:W-:Y:S01]  /*a3b0*/  FFMA.FTZ R34, R63, R0.reuse, -R10.reuse ;  /* 0x000000003f227223 */ /* 0x180fe2000001080a */
[----:B------:R-:W-:-:S05]  /*a3c0*/  FFMA.FTZ R40, R75, R0, -R10 ;  /* 0x000000004b287223 */ /* 0x000fca000001080a */
[----:B------:R-:W4:Y:S01]  /*a3d0*/  MUFU.EX2 R12, R12 ;  /* 0x0000000c000c7308 */ /* 0x000f220000000800 */
[----:B--2---:R-:W-:-:S04]  /*a3e0*/  FMNMX.FTZ R3, R15, R44, !PT ;  /* 0x0000002c0f037209 */ /* 0x004fc80007810000 */
[C---:B------:R-:W-:Y:S01]  /*a3f0*/  FSETP.NEU.FTZ.AND P3, PT, R3.reuse, -INF , PT ;  /* 0xff8000000300780b */ /* 0x040fe20003f7d000 */
[----:B------:R-:W-:-:S05]  /*a400*/  FMUL.FTZ R15, R3, R0 ;  /* 0x00000000030f7220 */ /* 0x000fca0000410000 */
[----:B------:R-:W-:Y:S01]  /*a410*/  FSEL R10, R15, RZ, P3 ;  /* 0x000000ff0f0a7208 */ /* 0x000fe20001800000 */
[----:B------:R-:W2:Y:S04]  /*a420*/  MUFU.EX2 R145, R145 ;  /* 0x0000009100917308 */ /* 0x000ea80000000800 */
[-CC-:B------:R-:W-:Y:S01]  /*a430*/  FFMA.FTZ R148, R89, R0.reuse, -R10.reuse ;  /* 0x0000000059947223 */ /* 0x180fe2000001080a */
[-CC-:B------:R-:W-:Y:S01]  /*a440*/  FFMA.FTZ R15, R25, R0.reuse, -R10.reuse ;  /* 0x00000000190f7223 */ /* 0x180fe2000001080a */
[-C--:B------:R-:W-:Y:S01]  /*a450*/  FFMA.FTZ R150, R91, R0.reuse, -R10 ;  /* 0x000000005b967223 */ /* 0x080fe2000001080a */
[----:B---3--:R-:W-:Y:S01]  /*a460*/  FADD.FTZ R48, R149, R8 ;  /* 0x0000000895307221 */ /* 0x008fe20000010000 */
[-CC-:B------:R-:W-:Y:S02]  /*a470*/  FFMA.FTZ R21, R29, R0.reuse, -R10.reuse ;  /* 0x000000001d157223 */ /* 0x180fe4000001080a */
[----:B------:R-:W-:Y:S01]  /*a480*/  MUFU.EX2 R148, R148 ;  /* 0x0000009400947308 */ /* 0x000fe20000000800 */
[----:B------:R-:W-:Y:S01]  /*a490*/  FFMA.FTZ R27, R37, R0, -R10 ;  /* 0x00000000251b7223 */ /* 0x000fe2000001080a */
[----:B------:R-:W-:-:S06]  /*a4a0*/  FADD.FTZ R37, R151, R48 ;  /* 0x0000003097257221 */ /* 0x000fcc0000010000 */
[----:B------:R-:W3:Y:S01]  /*a4b0*/  MUFU.EX2 R15, R15 ;  /* 0x0000000f000f7308 */ /* 0x000ee20000000800 */
[----:B------:R-:W-:Y:S01]  /*a4c0*/  FFMA.FTZ R144, R93, R0, -R10 ;  /* 0x000000005d907223 */ /* 0x000fe2000001080a */
[----:B----4-:R-:W-:-:S06]  /*a4d0*/  FADD.FTZ R48, R12, R37 ;  /* 0x000000250c307221 */ /* 0x010fcc0000010000 */
[----:B------:R-:W4:Y:S01]  /*a4e0*/  MUFU.EX2 R147, R147 ;  /* 0x0000009300937308 */ /* 0x000f220000000800 */
[----:B------:R-:W-:-:S07]  /*a4f0*/  FFMA.FTZ R25, R33, R0, -R10 ;  /* 0x0000000021197223 */ /* 0x000fce000001080a */
[----:B------:R-:W1:Y:S01]  /*a500*/  MUFU.EX2 R150, R150 ;  /* 0x0000009600967308 */ /* 0x000e620000000800 */
[----:B--2---:R-:W-:Y:S01]  /*a510*/  FADD.FTZ R39, R145, R48 ;  /* 0x0000003091277221 */ /* 0x004fe20000010000 */
[----:B------:R-:W-:-:S06]  /*a520*/  FFMA.FTZ R146, R95, R0, -R10 ;  /* 0x000000005f927223 */ /* 0x000fcc000001080a */
[----:B------:R-:W2:Y:S01]  /*a530*/  MUFU.EX2 R21, R21 ;  /* 0x0000001500157308 */ /* 0x000ea20000000800 */
[----:B------:R-:W-:Y:S01]  /*a540*/  FADD.FTZ R48, R14, R39 ;  /* 0x000000270e307221 */ /* 0x000fe20000010000 */
[----:B---3--:R-:W-:-:S06]  /*a550*/  FADD.FTZ R39, R148, R15 ;  /* 0x0000000f94277221 */ /* 0x008fcc0000010000 */
[----:B------:R-:W3:Y:S01]  /*a560*/  MUFU.EX2 R141, R141 ;  /* 0x0000008d008d7308 */ /* 0x000ee20000000800 */
[----:B------:R-:W-:-:S07]  /*a570*/  FFMA.FTZ R134, R5, R0, -R10 ;  /* 0x0000000005867223 */ /* 0x000fce000001080a */
[----:B------:R-:W0:Y:S01]  /*a580*/  MUFU.EX2 R144, R144 ;  /* 0x0000009000907308 */ /* 0x000e220000000800 */
[----:B----4-:R-:W-:Y:S01]  /*a590*/  FADD.FTZ R5, R147, R48 ;  /* 0x0000003093057221 */ /* 0x010fe20000010000 */
[----:B-1----:R-:W-:-:S06]  /*a5a0*/  FADD.FTZ R48, R150, R39 ;  /* 0x0000002796307221 */ /* 0x002fcc0000010000 */
[----:B------:R-:W1:Y:S01]  /*a5b0*/  MUFU.EX2 R25, R25 ;  /* 0x0000001900197308 */ /* 0x000e620000000800 */
[----:B------:R-:W-:Y:S01]  /*a5c0*/  FFMA.FTZ R140, R99, R0, -R10 ;  /* 0x00000000638c7223 */ /* 0x000fe2000001080a */
[----:B------:R-:W-:Y:S01]  /*a5d0*/  FADD.FTZ R50, R20, R5 ;  /* 0x0000000514327221 */ /* 0x000fe20000010000 */
[----:B------:R-:W-:-:S05]  /*a5e0*/  @!P1 PRMT R4, RZ, 0x654, R4 ;  /* 0x00000654ff049816 */ /* 0x000fca0000000004 */
[----:B------:R-:W4:Y:S01]  /*a5f0*/  MUFU.EX2 R143, R143 ;  /* 0x0000008f008f7308 */ /* 0x000f220000000800 */
[----:B--2---:R-:W-:Y:S01]  /*a600*/  FADD.FTZ R39, R21, R48 ;  /* 0x0000003015277221 */ /* 0x004fe20000010000 */
[----:B------:R-:W-:-:S06]  /*a610*/  FFMA.FTZ R29, R41, R0, -R10 ;  /* 0x00000000291d7223 */ /* 0x000fcc000001080a */
[----:B------:R-:W2:Y:S01]  /*a620*/  MUFU.EX2 R146, R146 ;  /* 0x0000009200927308 */ /* 0x000ea20000000800 */
[----:B---3--:R-:W-:Y:S01]  /*a630*/  FADD.FTZ R41, R141, R50 ;  /* 0x000000328d297221 */ /* 0x008fe20000010000 */
[----:B------:R0:W-:Y:S06]  /*a640*/  @!P1 SYNCS.ARRIVE.TRANS64.RED.A1T0 RZ, [R4+URZ], RZ ;  /* 0x000000ff04ff99a7 */ /* 0x0001ec000810043f */
[----:B------:R-:W3:Y:S01]  /*a650*/  MUFU.EX2 R27, R27 ;  /* 0x0000001b001b7308 */ /* 0x000ee20000000800 */
[----:B------:R-:W-:Y:S01]  /*a660*/  FFMA.FTZ R142, R103, R0, -R10 ;  /* 0x00000000678e7223 */ /* 0x000fe2000001080a */
[----:B0-----:R-:W-:Y:S01]  /*a670*/  FADD.FTZ R4, R144, R39 ;  /* 0x0000002790047221 */ /* 0x001fe20000010000 */
[----:B------:R-:W-:-:S05]  /*a680*/  FADD.FTZ R48, R24, R41 ;  /* 0x0000002918307221 */ /* 0x000fca0000010000 */
[----:B------:R-:W0:Y:S01]  /*a690*/  MUFU.EX2 R137, R137 ;  /* 0x0000008900897308 */ /* 0x000e220000000800 */
[----:B-1----:R-:W-:Y:S01]  /*a6a0*/  FADD.FTZ R41, R25, R4 ;  /* 0x0000000419297221 */ /* 0x002fe20000010000 */
[----:B------:R-:W-:-:S06]  /*a6b0*/  FFMA.FTZ R31, R45, R0, -R10 ;  /* 0x000000002d1f7223 */ /* 0x000fcc000001080a */
[----:B------:R-:W1:Y:S01]  /*a6c0*/  MUFU.EX2 R140, R140 ;  /* 0x0000008c008c7308 */ /* 0x000e620000000800 */
[----:B----4-:R-:W-:Y:S01]  /*a6d0*/  FADD.FTZ R39, R143, R48 ;  /* 0x000000308f277221 */ /* 0x010fe20000010000 */
[----:B--2---:R-:W-:-:S06]  /*a6e0*/  FADD.FTZ R4, R146, R41 ;  /* 0x0000002992047221 */ /* 0x004fcc0000010000 */
[----:B------:R-:W2:Y:S01]  /*a6f0*/  MUFU.EX2 R29, R29 ;  /* 0x0000001d001d7308 */ /* 0x000ea20000000800 */
[----:B------:R-:W-:Y:S01]  /*a700*/  FFMA.FTZ R136, R105, R0, -R10 ;  /* 0x0000000069887223 */ /* 0x000fe2000001080a */
[----:B------:R-:W-:-:S04]  /*a710*/  @P2 IMAD.HI.U32 R43, R94, R43, RZ ;  /* 0x0000002b5e2b2227 */ /* 0x000fc800078e00ff */
[----:B------:R-:W-:Y:S02]  /*a720*/  FADD.FTZ R48, R28, R39 ;  /* 0x000000271c307221 */ /* 0x000fe40000010000 */
[----:B------:R-:W4:Y:S01]  /*a730*/  MUFU.EX2 R139, R139 ;  /* 0x0000008b008b7308 */ /* 0x000f220000000800 */
[----:B---3--:R-:W-:Y:S01]  /*a740*/  FADD.FTZ R41, R27, R4 ;  /* 0x000000041b297221 */ /* 0x008fe20000010000 */
[----:B------:R-:W-:-:S06]  /*a750*/  FFMA.FTZ R33, R49, R0, -R10 ;  /* 0x0000000031217223 */ /* 0x000fcc000001080a */
[----:B------:R-:W3:Y:S01]  /*a760*/  MUFU.EX2 R142, R142 ;  /* 0x0000008e008e7308 */ /* 0x000ee20000000800 */
[----:B------:R-:W-:Y:S01]  /*a770*/  IMAD.MOV.U32 R45, RZ, RZ, R94 ;  /* 0x000000ffff2d7224 */ /* 0x000fe200078e005e */
[----:B------:R-:W-:Y:S01]  /*a780*/  @P2 SHF.R.U32.HI R45, RZ, R52, R43 ;  /* 0x00000034ff2d2219 */ /* 0x000fe2000001162b */
[----:B0-----:R-:W-:-:S05]  /*a790*/  FADD.FTZ R43, R137, R48 ;  /* 0x00000030892b7221 */ /* 0x001fca0000010000 */
[----:B------:R-:W0:Y:S01]  /*a7a0*/  MUFU.EX2 R31, R31 ;  /* 0x0000001f001f7308 */ /* 0x000e220000000800 */
[----:B-1----:R-:W-:Y:S01]  /*a7b0*/  FADD.FTZ R4, R140, R41 ;  /* 0x000000298c047221 */ /* 0x002fe20000010000 */
[----:B------:R-:W-:Y:S01]  /*a7c0*/  FFMA.FTZ R138, R101, R0, -R10 ;  /* 0x00000000658a7223 */ /* 0x000fe2000001080a */
[----:B------:R-:W-:-:S05]  /*a7d0*/  FADD.FTZ R48, R30, R43 ;  /* 0x0000002b1e307221 */ /* 0x000fca0000010000 */
[----:B------:R-:W1:Y:S01]  /*a7e0*/  MUFU.EX2 R133, R133 ;  /* 0x0000008500857308 */ /* 0x000e620000000800 */
[----:B--2---:R-:W-:Y:S01]  /*a7f0*/  FADD.FTZ R41, R29, R4 ;  /* 0x000000041d297221 */ /* 0x004fe20000010000 */
[----:B------:R-:W-:-:S06]  /*a800*/  FFMA.FTZ R35, R53, R0, -R10 ;  /* 0x0000000035237223 */ /* 0x000fcc000001080a */
[----:B------:R-:W2:Y:S01]  /*a810*/  MUFU.EX2 R136, R136 ;  /* 0x0000008800887308 */ /* 0x000ea20000000800 */
[----:B----4-:R-:W-:Y:S01]  /*a820*/  FADD.FTZ R43, R139, R48 ;  /* 0x000000308b2b7221 */ /* 0x010fe20000010000 */
[----:B---3--:R-:W-:-:S06]  /*a830*/  FADD.FTZ R4, R142, R41 ;  /* 0x000000298e047221 */ /* 0x008fcc0000010000 */
[----:B------:R-:W3:Y:S01]  /*a840*/  MUFU.EX2 R26, R26 ;  /* 0x0000001a001a7308 */ /* 0x000ee20000000800 */
[----:B------:R-:W-:-:S07]  /*a850*/  FFMA.FTZ R132, R97, R0, -R10 ;  /* 0x0000000061847223 */ /* 0x000fce000001080a */
[----:B------:R-:W4:Y:S01]  /*a860*/  MUFU.EX2 R33, R33 ;  /* 0x0000002100217308 */ /* 0x000f220000000800 */
[----:B------:R-:W-:Y:S01]  /*a870*/  FADD.FTZ R48, R32, R43 ;  /* 0x0000002b20307221 */ /* 0x000fe20000010000 */
[----:B0-----:R-:W-:-:S06]  /*a880*/  FADD.FTZ R41, R31, R4 ;  /* 0x000000041f297221 */ /* 0x001fcc0000010000 */
[----:B------:R-:W0:Y:S01]  /*a890*/  MUFU.EX2 R135, R135 ;  /* 0x0000008700877308 */ /* 0x000e220000000800 */
[----:B------:R-:W-:-:S07]  /*a8a0*/  FFMA.FTZ R37, R57, R0, -R10 ;  /* 0x0000000039257223 */ /* 0x000fce000001080a */
[----:B------:R-:W0:Y:S01]  /*a8b0*/  MUFU.EX2 R138, R138 ;  /* 0x0000008a008a7308 */ /* 0x000e220000000800 */
[----:B-1----:R-:W-:Y:S01]  /*a8c0*/  FADD.FTZ R43, R133, R48 ;  /* 0x00000030852b7221 */ /* 0x002fe20000010000 */
[----:B--2---:R-:W-:-:S06]  /*a8d0*/  FADD.FTZ R4, R136, R41 ;  /* 0x0000002988047221 */ /* 0x004fcc0000010000 */
[----:B------:R-:W1:Y:S08]  /*a8e0*/  MUFU.EX2 R34, R34 ;  /* 0x0000002200227308 */ /* 0x000e700000000800 */
[----:B------:R-:W2:Y:S01]  /*a8f0*/  MUFU.EX2 R35, R35 ;  /* 0x0000002300237308 */ /* 0x000ea20000000800 */
[----:B------:R-:W-:Y:S01]  /*a900*/  IADD3 R49, R45, R88, -R90 ;  /* 0x000000582d317210 */ /* 0x000fe20007ffe85a */
[----:B---3--:R-:W-:-:S06]  /*a910*/  FADD.FTZ R48, R26, R43 ;  /* 0x0000002b1a307221 */ /* 0x008fcc0000010000 */
[----:B------:R-:W3:Y:S01]  /*a920*/  MUFU.EX2 R129, R129 ;  /* 0x0000008100817308 */ /* 0x000ee20000000800 */
[----:B----4-:R-:W-:Y:S01]  /*a930*/  FADD.FTZ R45, R33, R4 ;  /* 0x00000004212d7221 */ /* 0x010fe20000010000 */
[----:B------:R-:W-:-:S06]  /*a940*/  FFMA.FTZ R5, R61, R0, -R10 ;  /* 0x000000003d057223 */ /* 0x000fcc000001080a */
[----:B------:R-:W4:Y:S01]  /*a950*/  MUFU.EX2 R132, R132 ;  /* 0x0000008400847308 */ /* 0x000f220000000800 */
[----:B0-----:R-:W-:Y:S01]  /*a960*/  FADD.FTZ R41, R135, R48 ;  /* 0x0000003087297221 */ /* 0x001fe20000010000 */
[----:B------:R-:W-:-:S06]  /*a970*/  FADD.FTZ R4, R138, R45 ;  /* 0x0000002d8a047221 */ /* 0x000fcc0000010000 */
[----:B------:R-:W0:Y:S01]  /*a980*/  MUFU.EX2 R36, R36 ;  /* 0x0000002400247308 */ /* 0x000e220000000800 */
[----:B------:R-:W-:-:S07]  /*a990*/  FFMA.FTZ R128, R47, R0, -R10 ;  /* 0x000000002f807223 */ /* 0x000fce000001080a */
[----:B------:R-:W0:Y:S01]  /*a9a0*/  MUFU.EX2 R37, R37 ;  /* 0x0000002500257308 */ /* 0x000e220000000800 */
[----:B-1----:R-:W-:Y:S01]  /*a9b0*/  FADD.FTZ R48, R34, R41 ;  /* 0x0000002922307221 */ /* 0x002fe20000010000 */
[----:B--2---:R-:W-:-:S06]  /*a9c0*/  FADD.FTZ R45, R35, R4 ;  /* 0x00000004232d7221 */ /* 0x004fcc0000010000 */
[----:B------:R-:W1:Y:S01]  /*a9d0*/  MUFU.EX2 R131, R131 ;  /* 0x0000008300837308 */ /* 0x000e620000000800 */
[----:B------:R-:W-:-:S07]  /*a9e0*/  FFMA.FTZ R39, R65, R0, -R10 ;  /* 0x0000000041277223 */ /* 0x000fce000001080a */
[----:B------:R-:W2:Y:S01]  /*a9f0*/  MUFU.EX2 R134, R134 ;  /* 0x0000008600867308 */ /* 0x000ea20000000800 */
[----:B---3--:R-:W-:Y:S01]  /*aa00*/  FADD.FTZ R47, R129, R48 ;  /* 0x00000030812f7221 */ /* 0x008fe20000010000 */
[----:B----4-:R-:W-:-:S06]  /*aa10*/  FADD.FTZ R4, R132, R45 ;  /* 0x0000002d84047221 */ /* 0x010fcc0000010000 */
[----:B------:R-:W3:Y:S01]  /*aa20*/  MUFU.EX2 R38, R38 ;  /* 0x0000002600267308 */ /* 0x000ee20000000800 */
[----:B------:R-:W-:-:S07]  /*aa30*/  FFMA.FTZ R130, R107, R0, -R10 ;  /* 0x000000006b827223 */ /* 0x000fce000001080a */
[----:B------:R-:W4:Y:S01]  /*aa40*/  MUFU.EX2 R5, R5 ;  /* 0x0000000500057308 */ /* 0x000f220000000800 */
[----:B0-----:R-:W-:Y:S01]  /*aa50*/  FADD.FTZ R48, R36, R47 ;  /* 0x0000002f24307221 */ /* 0x001fe20000010000 */
[----:B------:R-:W-:-:S06]  /*aa60*/  FADD.FTZ R45, R37, R4 ;  /* 0x00000004252d7221 */ /* 0x000fcc0000010000 */
[----:B------:R-:W0:Y:S08]  /*aa70*/  MUFU.EX2 R125, R125 ;  /* 0x0000007d007d7308 */ /* 0x000e300000000800 */
[----:B------:R-:W0:Y:S01]  /*aa80*/  MUFU.EX2 R128, R128 ;  /* 0x0000008000807308 */ /* 0x000e220000000800 */
[----:B------:R-:W-:Y:S01]  /*aa90*/  FFMA.FTZ R69, R69, R0, -R10 ;  /* 0x0000000045457223 */ /* 0x000fe2000001080a */
[----:B-1----:R-:W-:-:S06]  /*aaa0*/  FADD.FTZ R47, R131, R48 ;  /* 0x00000030832f7221 */ /* 0x002fcc0000010000 */
[----:B------:R-:W1:Y:S01]  /*aab0*/  MUFU.EX2 R40, R40 ;  /* 0x0000002800287308 */ /* 0x000e620000000800 */
[----:B--2---:R-:W-:Y:S01]  /*aac0*/  FADD.FTZ R4, R134, R45 ;  /* 0x0000002d86047221 */ /* 0x004fe20000010000 */
[----:B------:R-:W-:-:S06]  /*aad0*/  FFMA.FTZ R124, R51, R0, -R10 ;  /* 0x00000000337c7223 */ /* 0x000fcc000001080a */
[----:B------:R-:W2:Y:S01]  /*aae0*/  MUFU.EX2 R39, R39 ;  /* 0x0000002700277308 */ /* 0x000ea20000000800 */
[----:B------:R-:W-:Y:S01]  /*aaf0*/  FFMA.FTZ R126, R11, R0, -R10 ;  /* 0x000000000b7e7223 */ /* 0x000fe2000001080a */
[----:B------:R-:W-:Y:S01]  /*ab00*/  F2FP.BF16.F32.PACK_AB R149, R8, R149 ;  /* 0x000000950895723e */ /* 0x000fe200000010ff */
[----:B---3--:R-:W-:-:S05]  /*ab10*/  FADD.FTZ R8, R38, R47 ;  /* 0x0000002f26087221 */ /* 0x008fca0000010000 */
[----:B------:R-:W3:Y:S01]  /*ab20*/  MUFU.EX2 R127, R127 ;  /* 0x0000007f007f7308 */ /* 0x000ee20000000800 */
[----:B----4-:R-:W-:-:S07]  /*ab30*/  FADD.FTZ R45, R5, R4 ;  /* 0x00000004052d7221 */ /* 0x010fce0000010000 */
[----:B------:R-:W4:Y:S01]  /*ab40*/  MUFU.EX2 R130, R130 ;  /* 0x0000008200827308 */ /* 0x000f220000000800 */
[----:B------:R-:W-:Y:S01]  /*ab50*/  FFMA.FTZ R73, R73, R0, -R10 ;  /* 0x0000000049497223 */ /* 0x000fe2000001080a */
[----:B0-----:R-:W-:-:S06]  /*ab60*/  FADD.FTZ R47, R125, R8 ;  /* 0x000000087d2f7221 */ /* 0x001fcc0000010000 */
[----:B------:R-:W0:Y:S01]  /*ab70*/  MUFU.EX2 R42, R42 ;  /* 0x0000002a002a7308 */ /* 0x000e220000000800 */
[----:B------:R-:W-:-:S07]  /*ab80*/  FADD.FTZ R4, R128, R45 ;  /* 0x0000002d80047221 */ /* 0x000fce0000010000 */
[----:B------:R-:W0:Y:S01]  /*ab90*/  MUFU.EX2 R11, R69 ;  /* 0x00000045000b7308 */ /* 0x000e220000000800 */
[----:B------:R-:W-:Y:S01]  /*aba0*/  FFMA.FTZ R41, R13, R0, -R10 ;  /* 0x000000000d297223 */ /* 0x000fe2000001080a */
[----:B-1----:R-:W-:-:S06]  /*abb0*/  FADD.FTZ R8, R40, R47 ;  /* 0x0000002f28087221 */ /* 0x002fcc0000010000 */
[----:B------:R-:W1:Y:S01]  /*abc0*/  MUFU.EX2 R121, R121 ;  /* 0x0000007900797308 */ /* 0x000e620000000800 */
[----:B--2---:R-:W-:Y:S01]  /*abd0*/  FADD.FTZ R45, R39, R4 ;  /* 0x00000004272d7221 */ /* 0x004fe20000010000 */
[----:B------:R-:W-:-:S06]  /*abe0*/  FFMA.FTZ R43, R77, R0, -R10 ;  /* 0x000000004d2b7223 */ /* 0x000fcc000001080a */
[----:B------:R-:W2:Y:S01]  /*abf0*/  MUFU.EX2 R124, R124 ;  /* 0x0000007c007c7308 */ /* 0x000ea20000000800 */
[----:B---3--:R-:W-:Y:S01]  /*ac00*/  FADD.FTZ R47, R127, R8 ;  /* 0x000000087f2f7221 */ /* 0x008fe20000010000 */
[----:B------:R-:W-:-:S06]  /*ac10*/  SHF.R.S32.HI R50, RZ, 0x1f, R49 ;  /* 0x0000001fff327819 */ /* 0x000fcc0000011431 */
[----:B------:R-:W3:Y:S01]  /*ac20*/  MUFU.EX2 R44, R83 ;  /* 0x00000053002c7308 */ /* 0x000ee20000000800 */
[----:B----4-:R-:W-:Y:S01]  /*ac30*/  FADD.FTZ R4, R130, R45 ;  /* 0x0000002d82047221 */ /* 0x010fe20000010000 */
[----:B------:R-:W-:-:S06]  /*ac40*/  FFMA.FTZ R55, R55, R0, -R10 ;  /* 0x0000000037377223 */ /* 0x000fcc000001080a */
[----:B------:R-:W4:Y:S01]  /*ac50*/  MUFU.EX2 R13, R73 ;  /* 0x00000049000d7308 */ /* 0x000f220000000800 */
[-CC-:B------:R-:W-:Y:S01]  /*ac60*/  FFMA.FTZ R81, R81, R0.reuse, -R10.reuse ;  /* 0x0000000051517223 */ /* 0x180fe2000001080a */
[----:B------:R-:W-:Y:S01]  /*ac70*/  FFMA.FTZ R85, R85, R0, -R10 ;  /* 0x0000000055557223 */ /* 0x000fe2000001080a */
[----:B0-----:R-:W-:-:S05]  /*ac80*/  FADD.FTZ R8, R42, R47 ;  /* 0x0000002f2a087221 */ /* 0x001fca0000010000 */
[----:B------:R-:W0:Y:S01]  /*ac90*/  MUFU.EX2 R123, R123 ;  /* 0x0000007b007b7308 */ /* 0x000e220000000800 */
[----:B------:R-:W-:Y:S01]  /*aca0*/  LEA.HI R10, R50, R49, RZ, 0x7 ;  /* 0x00000031320a7211 */ /* 0x000fe200078f38ff */
[----:B------:R-:W-:-:S06]  /*acb0*/  FADD.FTZ R45, R11, R4 ;  /* 0x000000040b2d7221 */ /* 0x000fcc0000010000 */
[----:B------:R-:W0:Y:S01]  /*acc0*/  MUFU.EX2 R126, R126 ;  /* 0x0000007e007e7308 */ /* 0x000e220000000800 */
[----:B-1----:R-:W-:Y:S01]  /*acd0*/  FADD.FTZ R47, R121, R8 ;  /* 0x00000008792f7221 */ /* 0x002fe20000010000 */
[----:B--2---:R-:W-:Y:S01]  /*ace0*/  FADD.FTZ R4, R124, R45 ;  /* 0x0000002d7c047221 */ /* 0x004fe20000010000 */
[----:B------:R-:W-:-:S05]  /*acf0*/  SHF.R.S32.HI R10, RZ, 0x7, R10 ;  /* 0x00000007ff0a7819 */ /* 0x000fca000001140a */
[----:B------:R-:W1:Y:S01]  /*ad00*/  MUFU.EX2 R43, R43 ;  /* 0x0000002b002b7308 */ /* 0x000e620000000800 */
[----:B---3--:R-:W-:Y:S01]  /*ad10*/  FADD.FTZ R8, R44, R47 ;  /* 0x0000002f2c087221 */ /* 0x008fe20000010000 */
[----:B----4-:R-:W-:Y:S01]  /*ad20*/  FADD.FTZ R45, R13, R4 ;  /* 0x000000040d2d7221 */ /* 0x010fe20000010000 */
[----:B------:R-:W-:-:S05]  /*ad30*/  VIMNMX R52, RZ, R10, !PT ;  /* 0x0000000aff347248 */ /* 0x000fca0007fe0100 */
[----:B------:R-:W2:Y:S01]  /*ad40*/  MUFU.EX2 R55, R55 ;  /* 0x0000003700377308 */ /* 0x000ea20000000800 */
[----:B0-----:R-:W-:Y:S01]  /*ad50*/  FADD.FTZ R47, R123, R8 ;  /* 0x000000087b2f7221 */ /* 0x001fe20000010000 */
[----:B------:R-:W-:Y:S01]  /*ad60*/  F2FP.BF16.F32.PACK_AB R145, R14, R145 ;  /* 0x000000910e91723e */ /* 0x000fe200000010ff */
[----:B------:R-:W-:-:S05]  /*ad70*/  FADD.FTZ R8, R126, R45 ;  /* 0x0000002d7e087221 */ /* 0x000fca0000010000 */
[----:B------:R-:W0:Y:S01]  /*ad80*/  MUFU.EX2 R120, R81 ;  /* 0x0000005100787308 */ /* 0x000e220000000800 */
[----:B------:R-:W-:Y:S01]  /*ad90*/  VIADD R14, R92, 0xfffffffe ;  /* 0xfffffffe5c0e7836 */ /* 0x000fe20000000000 */
[----:B------:R3:W-:Y:S01]  /*ada0*/  STL [R1+0x28], R52 ;  /* 0x0000283401007387 */ /* 0x0007e20000100800 */
[----:B-1----:R-:W-:-:S05]  /*adb0*/  FADD.FTZ R8, R43, R8 ;  /* 0x000000082b087221 */ /* 0x002fca0000010000 */
[----:B------:R-:W1:Y:S01]  /*adc0*/  MUFU.EX2 R41, R41 ;  /* 0x0000002900297308 */ /* 0x000e620000000800 */
[----:B------:R-:W-:Y:S02]  /*add0*/  ISETP.GE.AND P3, PT, R14, R52, PT ;  /* 0x000000340e00720c */ /* 0x000fe40003f66270 */
[----:B------:R-:W-:-:S05]  /*ade0*/  F2FP.BF16.F32.PACK_AB R148, R15, R148 ;  /* 0x000000940f94723e */ /* 0x000fca00000010ff */
[----:B------:R-:W4:Y:S01]  /*adf0*/  MUFU.EX2 R122, R85 ;  /* 0x00000055007a7308 */ /* 0x000f220000000800 */
[----:B--2---:R-:W-:-:S07]  /*ae00*/  FADD.FTZ R15, R55, R8 ;  /* 0x00000008370f7221 */ /* 0x004fce0000010000 */
[----:B------:R-:W2:Y:S01]  /*ae10*/  MUFU.EX2 R46, R46 ;  /* 0x0000002e002e7308 */ /* 0x000ea20000000800 */
[----:B0-----:R-:W-:Y:S01]  /*ae20*/  FADD.FTZ R8, R120, R15 ;  /* 0x0000000f78087221 */ /* 0x001fe20000010000 */
[----:B------:R-:W-:-:S03]  /*ae30*/  F2FP.BF16.F32.PACK_AB R134, R5, R134 ;  /* 0x000000860586723e */ /* 0x000fc600000010ff */
[----:B-1----:R-:W-:Y:S01]  /*ae40*/  FADD.FTZ R5, R41, R8 ;  /* 0x0000000829057221 */ /* 0x002fe20000010000 */
[----:B------:R-:W-:Y:S02]  /*ae50*/  F2FP.BF16.F32.PACK_AB R151, R12, R151 ;  /* 0x000000970c97723e */ /* 0x000fe400000010ff */
[----:B------:R-:W-:Y:S02]  /*ae60*/  CS2R R118, SRZ ;  /* 0x0000000000767805 */ /* 0x000fe4000001ff00 */
[----:B------:R-:W-:Y:S01]  /*ae70*/  F2FP.BF16.F32.PACK_AB R147, R20, R147 ;  /* 0x000000931493723e */ /* 0x000fe200000010ff */
[----:B----4-:R-:W-:Y:S01]  /*ae80*/  FADD.FTZ R5, R122, R5 ;  /* 0x000000057a057221 */ /* 0x010fe20000010000 */
[----:B------:R-:W-:Y:S02]  /*ae90*/  F2FP.BF16.F32.PACK_AB R141, R24, R141 ;  /* 0x0000008d188d723e */ /* 0x000fe400000010ff */
[----:B------:R-:W-:Y:S02]  /*aea0*/  CS2R R116, SRZ ;  /* 0x0000000000747805 */ /* 0x000fe4000001ff00 */
[----:B------:R-:W-:-:S02]  /*aeb0*/  F2FP.BF16.F32.PACK_AB R143, R28, R143 ;  /* 0x0000008f1c8f723e */ /* 0x000fc400000010ff */
[----:B------:R-:W-:Y:S02]  /*aec0*/  CS2R R114, SRZ ;  /* 0x0000000000727805 */ /* 0x000fe4000001ff00 */
[----:B------:R-:W-:Y:S02]  /*aed0*/  F2FP.BF16.F32.PACK_AB R137, R30, R137 ;  /* 0x000000891e89723e */ /* 0x000fe400000010ff */
[----:B------:R-:W-:Y:S02]  /*aee0*/  CS2R R112, SRZ ;  /* 0x0000000000707805 */ /* 0x000fe4000001ff00 */
[----:B------:R-:W-:Y:S01]  /*aef0*/  F2FP.BF16.F32.PACK_AB R139, R32, R139 ;  /* 0x0000008b208b723e */ /* 0x000fe200000010ff */
[----:B--2---:R-:W-:Y:S01]  /*af00*/  FADD.FTZ R4, R46, R47 ;  /* 0x0000002f2e047221 */ /* 0x004fe20000010000 */
[----:B------:R-:W-:Y:S02]  /*af10*/  F2FP.BF16.F32.PACK_AB R133, R26, R133 ;  /* 0x000000851a85723e */ /* 0x000fe400000010ff */
[----:B------:R-:W-:-:S02]  /*af20*/  CS2R R110, SRZ ;  /* 0x00000000006e7805 */ /* 0x000fc4000001ff00 */
[----:B------:R-:W-:Y:S02]  /*af30*/  F2FP.BF16.F32.PACK_AB R135, R34, R135 ;  /* 0x000000872287723e */ /* 0x000fe400000010ff */
[----:B------:R-:W-:Y:S02]  /*af40*/  CS2R R108, SRZ ;  /* 0x00000000006c7805 */ /* 0x000fe4000001ff00 */
[----:B------:R-:W-:Y:S02]  /*af50*/  F2FP.BF16.F32.PACK_AB R129, R36, R129 ;  /* 0x000000812481723e */ /* 0x000fe400000010ff */
[----:B------:R-:W-:Y:S02]  /*af60*/  CS2R R106, SRZ ;  /* 0x00000000006a7805 */ /* 0x000fe4000001ff00 */
        /* <DEDUP_REMOVED lines=28> */
[----:B---3--:R-:W-:Y:S06]  /*b130*/  @!P3 BRA `(.L_x_2339) ;  /* 0x000000280038b947 */ /* 0x008fec0003800000 */
[----:B------:R-:W-:Y:S02]  /*b140*/  IMAD.MOV.U32 R10, RZ, RZ, R9 ;  /* 0x000000ffff0a7224 */ /* 0x000fe400078e0009 */
[----:B------:R-:W-:Y:S02]  /*b150*/  IMAD.MOV.U32 R11, RZ, RZ, R3 ;  /* 0x000000ffff0b7224 */ /* 0x000fe400078e0003 */
[----:B------:R-:W-:Y:S02]  /*b160*/  IMAD.MOV.U32 R8, RZ, RZ, R23 ;  /* 0x000000ffff087224 */ /* 0x000fe400078e0017 */
[----:B------:R-:W-:Y:S02]  /*b170*/  IMAD.MOV.U32 R15, RZ, RZ, R18 ;  /* 0x000000ffff0f7224 */ /* 0x000fe400078e0012 */
[----:B------:R-:W-:-:S07]  /*b180*/  IMAD.MOV.U32 R119, RZ, RZ, RZ ;  /* 0x000000ffff777224 */ /* 0x000fce00078e00ff */
.L_x_2349:
[----:B------:R-:W-:Y:S01]  /*b190*/  ISETP.NE.AND P3, PT, R157, RZ, PT ;  /* 0x000000ff9d00720c */ /* 0x000fe20003f65270 */
[----:B------:R-:W-:Y:S01]  /*b1a0*/  VIADD R18, R15, 0x1 ;  /* 0x000000010f127836 */ /* 0x000fe20000000000 */
[----:B------:R-:W-:Y:S05]  /*b1b0*/  YIELD ;  /* 0x0000000000007946 */ /* 0x000fea0003800000 */
[----:B------:R-:W-:-:S04]  /*b1c0*/  ISETP.NE.AND P4, PT, R18, 0x2, PT ;  /* 0x000000021200780c */ /* 0x000fc80003f85270 */
[----:B------:R-:W-:Y:S02]  /*b1d0*/  SEL R23, RZ, 0x1, P4 ;  /* 0x00000001ff177807 */ /* 0x000fe40002000000 */
[----:B------:R-:W-:Y:S02]  /*b1e0*/  SEL R18, R18, RZ, P4 ;  /* 0x000000ff12127207 */ /* 0x000fe40002000000 */
[----:B------:R-:W-:Y:S01]  /*b1f0*/  LOP3.LUT R23, R8, R23, RZ, 0x3c, !PT ;  /* 0x0000001708177212 */ /* 0x000fe200078e3cff */
[----:B------:R-:W-:Y:S06]  /*b200*/  @P3 BRA `(.L_x_2340) ;  /* 0x0000000000303947 */ /* 0x000fec0003800000 */
[----:B------:R-:W-:Y:S05]  /*b210*/  @!P0 BRA `(.L_x_2341) ;  /* 0x0000000000048947 */ /* 0x000fea0003800000 */
[----:B------:R-:W-:Y:S01]  /*b220*/  BPT.TRAP 0x1 ;  /* 0x000000040000795c */ /* 0x000fe20000300000 */
.L_x_2341:
[----:B------:R-:W-:Y:S01]  /*b230*/  IMAD R0, R18, 0x8, R2 ;  /* 0x0000000812007824 */ /* 0x000fe200078e0202 */
[----:B------:R-:W-:-:S04]  /*b240*/  SHF.L.U32 R3, R23, 0x1f, RZ ;  /* 0x0000001f17037819 */ /* 0x000fc800000006ff */
[----:B------:R0:W1:Y:S01]  /*b250*/  SYNCS.PHASECHK.TRANS64.TRYWAIT P4, [R0+URZ+0x16830], R3 ;  /* 0x01683003000075a7 */ /* 0x000062000808017f */
[----:B------:R-:W-:Y:S05]  /*b260*/  @!P0 BRA `(.L_x_2342) ;  /* 0x0000000000048947 */ /* 0x000fea0003800000 */
[----:B------:R-:W-:Y:S01]  /*b270*/  BPT.TRAP 0x1 ;  /* 0x000000040000795c */ /* 0x000fe20000300000 */
.L_x_2342:
[----:B------:R-:W-:Y:S04]  /*b280*/  BSSY B0, `(.L_x_2340) ;  /* 0x0000004000007945 */ /* 0x000fe80003800000 */
[----:B-1----:R-:W-:Y:S05]  /*b290*/  @P4 BRA `(.L_x_2343) ;  /* 0x0000000000084947 */ /* 0x002fea0003800000 */
[----:B------:R-:W1:Y:S02]  /*b2a0*/  SYNCS.PHASECHK.TRANS64.TRYWAIT P4, [R0+URZ+0x16830], R3 ;  /* 0x01683003000075a7 */ /* 0x000e64000808017f */
[----:B-1----:R-:W-:Y:S05]  /*b2b0*/  @!P4 BRA `(.L_x_2344) ;  /* 0x000000dc0034c947 */ /* 0x002fea0003800000 */
.L_x_2343:
[----:B------:R-:W-:Y:S05]  /*b2c0*/  BSYNC B0 ;  /* 0x0000000000007941 */ /* 0x000fea0003800000 */
.L_x_2340:
[----:B------:R-:W2:Y:S04]  /*b2d0*/  LDL R9, [R1+0x4] ;  /* 0x0000040001097983 */ /* 0x000ea80000100800 */
[----:B------:R3:W-:Y:S01]  /*b2e0*/  STL [R1+0x60], R2 ;  /* 0x0000600201007387 */ /* 0x0007e20000100800 */
[----:B01----:R-:W0:Y:S03]  /*b2f0*/  S2R R0, SR_TID.X ;  /* 0x0000000000007919 */ /* 0x003e260000002100 */
[----:B---3--:R-:W3:Y:S01]  /*b300*/  LDL.64 R2, [R1+0x18] ;  /* 0x0000180001027983 */ /* 0x008ee20000100a00 */
[----:B------:R-:W-:Y:S01]  /*b310*/  IMAD.MOV.U32 R13, RZ, RZ, 0x40000040 ;  /* 0x40000040ff0d7424 */ /* 0x000fe200078e00ff */
[----:B------:R-:W-:Y:S05]  /*b320*/  WARPSYNC.ALL ;  /* 0x0000000000007948 */ /* 0x000fea0003800000 */
[----:B------:R-:W-:-:S02]  /*b330*/  R2UR UR19, R13 ;  /* 0x000000000d1372ca */ /* 0x000fc400000e0000 */
[----:B0-----:R-:W-:-:S05]  /*b340*/  SHF.R.U32.HI R0, RZ, 0x7, R0 ;  /* 0x00000007ff007819 */ /* 0x001fca0000011600 */
[----:B------:R-:W-:Y:S02]  /*b350*/  VIADD R0, R0, 0x8 ;  /* 0x0000000800007836 */ /* 0x000fe40000000000 */
[----:B------:R-:W-:Y:S01]  /*b360*/  IMAD.MOV.U32 R25, RZ, RZ, 0x40000040 ;  /* 0x40000040ff197424 */ /* 0x000fe200078e00ff */
[----:B------:R-:W-:Y:S02]  /*b370*/  R2UR UR8, R6 ;  /* 0x00000000060872ca */ /* 0x000fe400000e0000 */
[----:B------:R-:W-:Y:S02]  /*b380*/  R2UR UR9, R7 ;  /* 0x00000000070972ca */ /* 0x000fe400000e0000 */
[C---:B------:R-:W-:Y:S02]  /*b390*/  R2UR UR11, R25.reuse ;  /* 0x00000000190b72ca */ /* 0x040fe400000e0000 */
[----:B------:R-:W-:Y:S01]  /*b3a0*/  R2UR UR23, R25 ;  /* 0x00000000191772ca */ /* 0x000fe200000e0000 */
[----:B------:R-:W-:-:S05]  /*b3b0*/  IMAD.MOV.U32 R21, RZ, RZ, 0x40000040 ;  /* 0x40000040ff157424 */ /* 0x000fca00078e00ff */
[----:B------:R-:W-:Y:S01]  /*b3c0*/  R2UR UR15, R21 ;  /* 0x00000000150f72ca */ /* 0x000fe200000e0000 */
[----:B------:R0:W-:Y:S01]  /*b3d0*/  BAR.SYNC.DEFER_BLOCKING R0, 0x100 ;  /* 0x000400000000751d */ /* 0x0001e20000010000 */
[----:B--2---:R-:W-:-:S04]  /*b3e0*/  IMAD R24, R18, 0x400, R9 ;  /* 0x0000040012187824 */ /* 0x004fc800078e0209 */
[----:B------:R-:W-:-:S05]  /*b3f0*/  VIADD R12, R24, 0x4 ;  /* 0x00000004180c7836 */ /* 0x000fca0000000000 */
[----:B------:R-:W-:Y:S02]  /*b400*/  R2UR UR18, R12 ;  /* 0x000000000c1272ca */ /* 0x000fe400000e0000 */
[----:B------:R-:W2:Y:S01]  /*b410*/  LDL.64 R12, [R1+0x10] ;  /* 0x00001000010c7983 */ /* 0x000ea20000100a00 */
[C---:B------:R-:W-:Y:S01]  /*b420*/  R2UR UR10, R24.reuse ;  /* 0x00000000180a72ca */ /* 0x040fe200000e0000 */
[C---:B------:R-:W-:Y:S02]  /*b430*/  VIADD R20, R24.reuse, 0x2 ;  /* 0x0000000218147836 */ /* 0x040fe40000000000 */
[----:B------:R-:W-:-:S05]  /*b440*/  VIADD R24, R24, 0x6 ;  /* 0x0000000618187836 */ /* 0x000fca0000000000 */
[----:B------:R-:W-:Y:S02]  /*b450*/  R2UR UR22, R24 ;  /* 0x00000000181672ca */ /* 0x000fe400000e0000 */
[----:B------:R-:W-:-:S06]  /*b460*/  WARPGROUP.ARRIVE ;  /* 0x00000000000079c5 */ /* 0x000fcc0000000000 */
[----:B------:R-:W-:Y:S01]  /*b470*/  HGMMA.64x128x16.F32.BF16 R24, gdesc[UR8], RZ, !UPT, gsb0 ;  /* 0x01e00000081879f0 */ /* 0x000fe2000c0018ff */
[----:B------:R-:W-:Y:S02]  /*b480*/  R2UR UR14, R20 ;  /* 0x00000000140e72ca */ /* 0x000fe400000e0000 */
[----:B------:R-:W4:Y:S01]  /*b490*/  LDL.64 R20, [R1+0x8] ;  /* 0x0000080001147983 */ /* 0x000f220000100a00 */
[----:B---3--:R-:W-:Y:S02]  /*b4a0*/  R2UR UR12, R2 ;  /* 0x00000000020c72ca */ /* 0x008fe400000e0000 */
[----:B------:R-:W-:Y:S01]  /*b4b0*/  R2UR UR13, R3 ;  /* 0x00000000030d72ca */ /* 0x000fe200000e0000 */
[----:B------:R0:W5:Y:S01]  /*b4c0*/  LDL.LU R2, [R1+0x60] ;  /* 0x0000600001027983 */ /* 0x0001620000300800 */
[----:B------:R-:W-:Y:S02]  /*b4d0*/  WARPGROUP.DEPBAR.LE gsb0, 0x0 ;  /* 0x00008000000079c5 */ /* 0x000fe40000010000 */
[----:B------:R-:W-:-:S09]  /*b4e0*/  WARPGROUP.ARRIVE ;  /* 0x00000000000079c5 */ /* 0x000fd20000000000 */
[----:B------:R-:W-:Y:S03]  /*b4f0*/  HGMMA.64x128x16.F32.BF16 R24, gdesc[UR12], R24, gsb0 ;  /* 0x01e000000c1879f0 */ /* 0x000fe60008001818 */
[----:B------:R-:W-:Y:S02]  /*b500*/  WARPGROUP.DEPBAR.LE gsb0, 0x0 ;  /* 0x00008000000079c5 */ /* 0x000fe40000010000 */
[----:B--2---:R-:W-:Y:S02]  /*b510*/  R2UR UR16, R12 ;  /* 0x000000000c1072ca */ /* 0x004fe400000e0000 */
[----:B------:R-:W-:Y:S01]  /*b520*/  R2UR UR17, R13 ;  /* 0x000000000d1172ca */ /* 0x000fe200000e0000 */
[----:B------:R-:W-:-:S12]  /*b530*/  WARPGROUP.ARRIVE ;  /* 0x00000000000079c5 */ /* 0x000fd80000000000 */
[----:B------:R-:W-:Y:S01]  /*b540*/  HGMMA.64x128x16.F32.BF16 R24, gdesc[UR16], R24, gsb0 ;  /* 0x01e00000101879f0 */ /* 0x000fe20008001818 */
[----:B----4-:R-:W-:Y:S02]  /*b550*/  R2UR UR20, R20 ;  /* 0x00000000141472ca */ /* 0x010fe400000e0000 */
[----:B------:R-:W-:Y:S01]  /*b560*/  R2UR UR21, R21 ;  /* 0x00000000151572ca */ /* 0x000fe200000e0000 */
[----:B------:R-:W-:Y:S02]  /*b570*/  WARPGROUP.DEPBAR.LE gsb0, 0x0 ;  /* 0x00008000000079c5 */ /* 0x000fe40000010000 */
[----:B------:R-:W-:-:S10]  /*b580*/  WARPGROUP.ARRIVE ;  /* 0x00000000000079c5 */ /* 0x000fd40000000000 */
[----:B------:R-:W-:Y:S03]  /*b590*/  HGMMA.64x128x16.F32.BF16 R24, gdesc[UR20], R24, gsb0 ;  /* 0x01e00000141879f0 */ /* 0x000fe60008001818 */
[----:B------:R-:W-:Y:S02]  /*b5a0*/  WARPGROUP.DEPBAR.LE gsb0, 0x0 ;  /* 0x00008000000079c5 */ /* 0x000fe40000010000 */
[----:B0-----:R-:W-:Y:S05]  /*b5b0*/  @P3 BRA `(.L_x_2345) ;  /* 0x0000000000283947 */ /* 0x001fea0003800000 */
[----:B------:R-:W-:Y:S05]  /*b5c0*/  @!P0 BRA `(.L_x_2346) ;  /* 0x0000000000048947 */ /* 0x000fea0003800000 */
[----:B------:R-:W-:Y:S01]  /*b5d0*/  BPT.TRAP 0x1 ;  /* 0x000000040000795c */ /* 0x000fe20000300000 */
.L_x_2346:
[----:B------:R-:W-:Y:S01]  /*b5e0*/  SHF.L.U32 R0, R8, 0x1f, RZ ;  /* 0x0000001f08007819 */ /* 0x000fe200000006ff */
[----:B-----5:R-:W-:-:S04]  /*b5f0*/  IMAD R3, R15, 0x8, R2 ;  /* 0x000000080f037824 */ /* 0x020fc800078e0202 */
[----:B------:R0:W1:Y:S01]  /*b600*/  SYNCS.PHASECHK.TRANS64.TRYWAIT P3, [R3+URZ+0x16850], R0 ;  /* 0x01685000030075a7 */ /* 0x000062000806017f */
[----:B------:R-:W-:Y:S05]  /*b610*/  @!P0 BRA `(.L_x_2347) ;  /* 0x0000000000048947 */ /* 0x000fea0003800000 */
[----:B------:R-:W-:Y:S01]  /*b620*/  BPT.TRAP 0x1 ;  /* 0x000000040000795c */ /* 0x000fe20000300000 */
.L_x_2347:
[----:B-1----:R-:W-:Y:S05]  /*b630*/  @P3 BRA `(.L_x_2345) ;  /* 0x0000000000083947 */ /* 0x002fea0003800000 */
[----:B------:R-:W1:Y:S02]  /*b640*/  SYNCS.PHASECHK.TRANS64.TRYWAIT P3, [R3+URZ+0x16850], R0 ;  /* 0x01685000030075a7 */ /* 0x000e64000806017f */
[----:B-1----:R-:W-:Y:S05]  /*b650*/  @!P3 BRA `(.L_x_2348) ;  /* 0x000000d80060b947 */ /* 0x002fea0003800000 */
.L_x_2345:
[----:B01---5:R-:W-:Y:S01]  /*b660*/  VIADD R0, R2, 0x400 ;  /* 0x0000040002007836 */ /* 0x023fe20000000000 */
[----:B------:R-:W-:Y:S05]  /*b670*/  WARPSYNC.ALL ;  /* 0x0000000000007948 */ /* 0x000fea0003800000 */
[----:B------:R-:W-:Y:S01]  /*b680*/  SHF.R.U32.HI R0, RZ, 0x4, R0 ;  /* 0x00000004ff007819 */ /* 0x000fe20000011600 */
[----:B------:R-:W-:Y:S01]  /*b690*/  IMAD.MOV.U32 R9, RZ, RZ, 0x40000040 ;  /* 0x40000040ff097424 */ /* 0x000fe200078e00ff */
[----:B------:R-:W2:Y:S04]  /*b6a0*/  LDL R21, [R1+0x2c] ;  /* 0x00002c0001157983 */ /* 0x000ea80000100800 */
[----:B------:R-:W2:Y:S01]  /*b6b0*/  LDL R20, [R1+0x20] ;  /* 0x0000200001147983 */ /* 0x000ea20000100800 */
[----:B------:R-:W-:Y:S01]  /*b6c0*/  LOP3.LUT R0, R0, 0x3fff, RZ, 0xc0, !PT ;  /* 0x00003fff00007812 */ /* 0x000fe200078ec0ff */
[----:B------:R-:W-:Y:S01]  /*b6d0*/  WARPGROUP.ARRIVE ;  /* 0x00000000000079c5 */ /* 0x000fe20000000000 */
[----:B------:R-:W-:Y:S01]  /*b6e0*/  R2UR UR7, R9 ;  /* 0x00000000090772ca */ /* 0x000fe200000e0000 */
[----:B------:R-:W-:Y:S01]  /*b6f0*/  IMAD.MOV.U32 R13, RZ, RZ, 0x40000040 ;  /* 0x40000040ff0d7424 */ /* 0x000fe200078e00ff */
[----:B------:R-:W0:Y:S01]  /*b700*/  @P2 LDC R3, c[0x0][0x450] ;  /* 0x00011400ff032b82 */ /* 0x000e220000000800 */
[----:B------:R-:W-:-:S05]  /*b710*/  IMAD R8, R15, 0x400, R0 ;  /* 0x000004000f087824 */ /* 0x000fca00078e0200 */
[----:B------:R-:W-:Y:S02]  /*b720*/  R2UR UR6, R8 ;  /* 0x00000000080672ca */ /* 0x000fe400000e0000 */
[----:B------:R-:W1:Y:S11]  /*b730*/  @P2 LDC R0, c[0x0][0x44c] ;  /* 0x00011300ff002b82 */ /* 0x000e760000000800 */
[----:B------:R-:W-:Y:S03]  /*b740*/  HGMMA.64x64x16.F32.BF16 R88, R148, gdesc[UR4].tnspB, R88, gsb0 ;  /* 0x40e0000494587df0 */ /* 0x000fe60008001858 */
[----:B------:R-:W-:-:S02]  /*b750*/  WARPGROUP.DEPBAR.LE gsb0, 0x0 ;  /* 0x00008000000079c5 */ /* 0x000fc40000010000 */
[----:B------:R-:W3:Y:S04]  /*b760*/  LDL R149, [R1+0x24] ;  /* 0x0000240001957983 */ /* 0x000ee80000100800 */
[----:B------:R-:W3:Y:S04]  /*b770*/  LDL R150, [R1+0x44] ;  /* 0x0000440001967983 */ /* 0x000ee80000100800 */
[----:B------:R-:W4:Y:S01]  /*b780*/  LDL R151, [R1+0x40] ;  /* 0x0000400001977983 */ /* 0x000f220000100800 */
[----:B------:R-:W-:Y:S01]  /*b790*/  VIADD R12, R8, 0x80 ;  /* 0x00000080080c7836 */ /* 0x000fe20000000000 */
[----:B------:R-:W-:Y:S01]  /*b7a0*/  R2UR UR7, R13 ;  /* 0x000000000d0772ca */ /* 0x000fe200000e0000 */
[----:B------:R-:W-:Y:S01]  /*b7b0*/  WARPGROUP.ARRIVE ;  /* 0x00000000000079c5 */ /* 0x000fe20000000000 */
[----:B------:R-:W-:-:S02]  /*b7c0*/  IMAD.MOV.U32 R13, RZ, RZ, 0x40000040 ;  /* 0x40000040ff0d7424 */ /* 0x000fc400078e00ff */
[----:B------:R-:W-:Y:S01]  /*b7d0*/  R2UR UR6, R12 ;  /* 0x000000000c0672ca */ /* 0x000fe200000e0000 */
[----:B------:R-:W-:-:S12]  /*b7e0*/  VIADD R12, R8, 0x100 ;  /* 0x00000100080c7836 */ /* 0x000fd80000000000 */
[----:B------:R-:W-:Y:S01]  /*b7f0*/  HGMMA.64x64x16.F32.BF16 R88, R144, gdesc[UR4].tnspB, R88, gsb0 ;  /* 0x40e0000490587df0 */ /* 0x000fe20008001858 */
[----:B------:R-:W-:Y:S02]  /*b800*/  R2UR UR6, R12 ;  /* 0x000000000c0672ca */ /* 0x000fe400000e0000 */
[----:B------:R-:W-:Y:S01]  /*b810*/  R2UR UR7, R13 ;  /* 0x000000000d0772ca */ /* 0x000fe200000e0000 */
[----:B------:R-:W-:Y:S01]  /*b820*/  IMAD.MOV.U32 R13, RZ, RZ, 0x40000040 ;  /* 0x40000040ff0d7424 */ /* 0x000fe200078e00ff */
[----:B------:R-:W-:Y:S02]  /*b830*/  WARPGROUP.DEPBAR.LE gsb0, 0x0 ;  /* 0x00008000000079c5 */ /* 0x000fe40000010000 */
[----:B------:R-:W-:-:S09]  /*b840*/  WARPGROUP.ARRIVE ;  /* 0x00000000000079c5 */ /* 0x000fd20000000000 */
[----:B------:R-:W-:Y:S01]  /*b850*/  HGMMA.64x64x16.F32.BF16 R88, R140, gdesc[UR4].tnspB, R88, gsb0 ;  /* 0x40e000048c587df0 */ /* 0x000fe20008001858 */
[----:B------:R-:W-:Y:S01]  /*b860*/  R2UR UR7, R13 ;  /* 0x000000000d0772ca */ /* 0x000fe200000e0000 */
[----:B------:R-:W-:Y:S01]  /*b870*/  IMAD.MOV.U32 R13, RZ, RZ, 0x40000040 ;  /* 0x40000040ff0d7424 */ /* 0x000fe200078e00ff */
[----:B------:R-:W-:Y:S02]  /*b880*/  WARPGROUP.DEPBAR.LE gsb0, 0x0 ;  /* 0x00008000000079c5 */ /* 0x000fe40000010000 */
[----:B------:R-:W-:Y:S01]  /*b890*/  WARPGROUP.ARRIVE ;  /* 0x00000000000079c5 */ /* 0x000fe20000000000 */
[----:B---3--:R-:W-:-:S04]  /*b8a0*/  IMAD.IADD R9, R150, 0x1, R149 ;  /* 0x0000000196097824 */ /* 0x008fc800078e0295 */
[----:B-1----:R-:W-:-:S04]  /*b8b0*/  @P2 IMAD.HI.U32 R12, R9, R0, RZ ;  /* 0x00000000090c2227 */ /* 0x002fc800078e00ff */
[----:B------:R-:W-:Y:S01]  /*b8c0*/  IMAD.MOV.U32 R0, RZ, RZ, R9 ;  /* 0x000000ffff007224 */ /* 0x000fe200078e0009 */
[----:B0-----:R-:W-:Y:S01]  /*b8d0*/  @P2 SHF.R.U32.HI R0, RZ, R3, R12 ;  /* 0x00000003ff002219 */ /* 0x001fe2000001160c */
[----:B------:R-:W-:Y:S02]  /*b8e0*/  IMAD.MOV.U32 R9, RZ, RZ, -0x80 ;  /* 0xffffff80ff097424 */ /* 0x000fe400078e00ff */
[----:B------:R-:W-:Y:S02]  /*b8f0*/  VIADD R12, R8, 0x180 ;  /* 0x00000180080c7836 */ /* 0x000fe40000000000 */
[----:B------:R-:W0:Y:S01]  /*b900*/  SHFL.IDX PT, R3, R0, RZ, 0x1c1f ;  /* 0x001c1fff00037589 */ /* 0x000e2200000e0000 */
[----:B------:R-:W-:Y:S02]  /*b910*/  IMAD R9, R14, R9, 0x1 ;  /* 0x000000010e097424 */ /* 0x000fe400078e0209 */
[----:B------:R-:W-:Y:S02]  /*b920*/  R2UR UR6, R12 ;  /* 0x000000000c0672ca */ /* 0x000fe400000e0000 */
[----:B----4-:R-:W-:-:S05]  /*b930*/  IMAD R9, R151, -0x2, R9 ;  /* 0xfffffffe97097824 */ /* 0x010fca00078e0209 */
[----:B--2---:R-:W-:-:S06]  /*b940*/  IADD3 R9, -R20, R9, R21 ;  /* 0x0000000914097210 */ /* 0x004fcc0007ffe115 */
[----:B------:R-:W-:Y:S01]  /*b950*/  HGMMA.64x64x16.F32.BF16 R88, R136, gdesc[UR4].tnspB, R88, gsb0 ;  /* 0x40e0000488587df0 */ /* 0x000fe20008001858 */
[----:B------:R-:W-:Y:S01]  /*b960*/  R2UR UR7, R13 ;  /* 0x000000000d0772ca */ /* 0x000fe200000e0000 */
[----:B0-----:R-:W-:-:S05]  /*b970*/  IMAD.IADD R3, R9, 0x1, R3 ;  /* 0x0000000109037824 */ /* 0x001fca00078e0203 */
[C---:B------:R-:W-:Y:S02]  /*b980*/  ISETP.GT.AND P3, PT, R3.reuse, RZ, PT ;  /* 0x000000ff0300720c */ /* 0x040fe40003f64270 */
[C---:B------:R-:W-:Y:S02]  /*b990*/  ISETP.GT.AND P4, PT, R3.reuse, 0x1, PT ;  /* 0x000000010300780c */ /* 0x040fe40003f84270 */
        /* <DEDUP_REMOVED lines=30> */
[----:B------:R-:W-:Y:S01]  /*bb80*/  FMNMX.FTZ R12, R41, R12, !PT ;  /* 0x0000000c290c7209 */ /* 0x000fe20007810000 */
[----:B------:R-:W-:Y:S02]  /*bb90*/  WARPGROUP.DEPBAR.LE gsb0, 0x0 ;  /* 0x00008000000079c5 */ /* 0x000fe40000010000 */
[----:B------:R-:W-:Y:S01]  /*bba0*/  ISETP.GT.AND P3, PT, R3, 0x30, PT ;  /* 0x000000300300780c */ /* 0x000fe20003f64270 */
[----:B------:R-:W-:Y:S01]  /*bbb0*/  WARPGROUP.ARRIVE ;  /* 0x00000000000079c5 */ /* 0x000fe20000000000 */
        /* <DEDUP_REMOVED lines=62> */
[----:B------:R-:W0:Y:S02]  /*bfa0*/  SHFL.BFLY PT, R12, R3, 0x2, 0x1f ;  /* 0x0c401f00030c7f89 */ /* 0x000e2400000e0000 */
[----:B0-----:R-:W-:Y:S01]  /*bfb0*/  FMNMX.FTZ R3, R3, R12, !PT ;  /* 0x0000000c03037209 */ /* 0x001fe20007810000 */
[----:B------:R-:W-:-:S04]  /*bfc0*/  VIADD R12, R8, 0x200 ;  /* 0x00000200080c7836 */ /* 0x000fc80000000000 */
[----:B------:R-:W0:Y:S01]  /*bfd0*/  SHFL.BFLY PT, R20, R3, 0x1, 0x1f ;  /* 0x0c201f0003147f89 */ /* 0x000e2200000e0000 */
[----:B------:R-:W-:-:S03]  /*bfe0*/  R2UR UR6, R12 ;  /* 0x000000000c0672ca */ /* 0x000fc600000e0000 */
[----:B------:R1:W2:Y:S02]  /*bff0*/  SHFL.IDX PT, R12, R0, 0x1, 0x1c1f ;  /* 0x003c1f00000c7f89 */ /* 0x0002a400000e0000 */
[----:B-1----:R-:W-:-:S08]  /*c000*/  IMAD.U32 R0, RZ, RZ, UR5 ;  /* 0x00000005ff007e24 */ /* 0x002fd0000f8e00ff */
[----:B------:R-:W-:Y:S01]  /*c010*/  HGMMA.64x64x16.F32.BF16 R88, R132, gdesc[UR4].tnspB, R88, gsb0 ;  /* 0x40e0000484587df0 */ /* 0x000fe20008001858 */
[----:B0-----:R-:W-:Y:S01]  /*c020*/  FMNMX.FTZ R3, R3, R20, !PT ;  /* 0x0000001403037209 */ /* 0x001fe20007810000 */
[----:B--2---:R-:W-:-:S04]  /*c030*/  IMAD.IADD R9, R9, 0x1, R12 ;  /* 0x0000000109097824 */ /* 0x004fc800078e020c */
[C---:B------:R-:W-:Y:S01]  /*c040*/  FMUL.FTZ R13, R3.reuse, R0 ;  /* 0x00000000030d7220 */ /* 0x040fe20000410000 */
[----:B------:R-:W-:Y:S02]  /*c050*/  FSETP.NEU.FTZ.AND P3, PT, R3, -INF , PT ;  /* 0xff8000000300780b */ /* 0x000fe40003f7d000 */
[C---:B------:R-:W-:Y:S02]  /*c060*/  ISETP.GT.AND P5, PT, R9.reuse, RZ, PT ;  /* 0x000000ff0900720c */ /* 0x040fe40003fa4270 */
[C---:B------:R-:W-:Y:S02]  /*c070*/  ISETP.GT.AND P4, PT, R9.reuse, 0x1, PT ;  /* 0x000000010900780c */ /* 0x040fe40003f84270 */
[----:B------:R-:W-:Y:S02]  /*c080*/  FSEL R26, R26, -INF , P5 ;  /* 0xff8000001a1a7808 */ /* 0x000fe40002800000 */
        /* <DEDUP_REMOVED lines=9> */
[----:B------:R-:W-:Y:S02]  /*c120*/  FSEL R13, R13, RZ, P3 ;  /* 0x000000ff0d0d7208 */ /* 0x000fe40001800000 */
[----:B------:R-:W-:Y:S02]  /*c130*/  ISETP.GT.AND P4, PT, R9, 0x11, PT ;  /* 0x000000110900780c */ /* 0x000fe40003f84270 */
[----:B------:R-:W-:Y:S01]  /*c140*/  FSEL R34, R34, -INF , P5 ;  /* 0xff80000022227808 */ /* 0x000fe20002800000 */
[-CC-:B------:R-:W-:Y:S01]  /*c150*/  FFMA.FTZ R148, R24, R0.reuse, -R13.reuse ;  /* 0x0000000018947223 */ /* 0x180fe2000001080d */
[----:B------:R-:W-:Y:S01]  /*c160*/  FMNMX.FTZ R21, R31, R21, !PT ;  /* 0x000000151f157209 */ /* 0x000fe20007810000 */
[-CC-:B------:R-:W-:Y:S01]  /*c170*/  FFMA.FTZ R25, R25, R0.reuse, -R13.reuse ;  /* 0x0000000019197223 */ /* 0x180fe2000001080d */
[----:B------:R-:W-:Y:S01]  /*c180*/  ISETP.GT.AND P5, PT, R9, 0x18, PT ;  /* 0x000000180900780c */ /* 0x000fe20003fa4270 */
[-CC-:B------:R-:W-:Y:S01]  /*c190*/  FFMA.FTZ R150, R28, R0.reuse, -R13.reuse ;  /* 0x000000001c967223 */ /* 0x180fe2000001080d */
[----:B------:R-:W-:Y:S01]  /*c1a0*/  FSEL R35, R35, -INF , P4 ;  /* 0xff80000023237808 */ /* 0x000fe20002000000 */
[----:B------:R-:W-:Y:S01]  /*c1b0*/  MUFU.EX2 R12, R25 ;  /* 0x00000019000c7308 */ /* 0x000fe20000000800 */
        /* <DEDUP_REMOVED lines=8> */
[----:B------:R-:W-:Y:S01]  /*c240*/  ISETP.GT.AND P5, PT, R9, 0x20, PT ;  /* 0x000000200900780c */ /* 0x000fe20003fa4270 */
[----:B------:R0:W-:Y:S01]  /*c250*/  MUFU.EX2 R21, R33 ;  /* 0x0000002100157308 */ /* 0x0001e20000000800 */
[----:B------:R-:W-:Y:S01]  /*c260*/  FSEL R39, R39, -INF , P4 ;  /* 0xff80000027277808 */ /* 0x000fe20002000000 */
[--C-:B------:R-:W-:Y:S01]  /*c270*/  FFMA.FTZ R140, R40, R0, -R13.reuse ;  /* 0x00000000288c7223 */ /* 0x100fe2000001080d */
[----:B------:R-:W-:Y:S01]  /*c280*/  FMNMX.FTZ R24, R38, R24, !PT ;  /* 0x0000001826187209 */ /* 0x000fe20007810000 */
[--C-:B------:R-:W-:Y:S01]  /*c290*/  FFMA.FTZ R40, R64, R0, -R13.reuse ;  /* 0x0000000040287223 */ /* 0x100fe2000001080d */
[----:B------:R-:W-:Y:S01]  /*c2a0*/  ISETP.GT.AND P4, PT, R9, 0x21, PT ;  /* 0x000000210900780c */ /* 0x000fe20003f84270 */
[----:B------:R-:W1:Y:S01]  /*c2b0*/  S2R R64, SR_TID.X ;  /* 0x0000000000407919 */ /* 0x000e620000002100 */
[----:B------:R-:W-:Y:S01]  /*c2c0*/  FSEL R42, R42, -INF , P5 ;  /* 0xff8000002a2a7808 */ /* 0x000fe20002800000 */
[----:B------:R-:W-:Y:S01]  /*c2d0*/  MUFU.EX2 R148, R148 ;  /* 0x0000009400947308 */ /* 0x000fe20000000800 */
[----:B------:R-:W-:Y:S01]  /*c2e0*/  FMNMX.FTZ R24, R39, R24, !PT ;  /* 0x0000001827187209 */ /* 0x000fe20007810000 */
[----:B0-----:R-:W-:Y:S01]  /*c2f0*/  IMAD.MOV.U32 R33, RZ, RZ, 0x40000040 ;  /* 0x40000040ff217424 */ /* 0x001fe200078e00ff */
[----:B------:R-:W-:Y:S01]  /*c300*/  ISETP.GT.AND P5, PT, R9, 0x28, PT ;  /* 0x000000280900780c */ /* 0x000fe20003fa4270 */
[----:B------:R-:W-:Y:S01]  /*c310*/  FFMA.FTZ R146, R36, R0, -R13 ;  /* 0x0000000024927223 */ /* 0x000fe2000001080d */
[----:B------:R-:W-:Y:S01]  /*c320*/  FSEL R43, R43, -INF , P4 ;  /* 0xff8000002b2b7808 */ /* 0x000fe20002000000 */
[----:B------:R-:W-:-:S02]  /*c330*/  WARPGROUP.DEPBAR.LE gsb0, 0x0 ;  /* 0x00008000000079c5 */ /* 0x000fc40000010000 */
[----:B------:R-:W-:Y:S01]  /*c340*/  FMNMX.FTZ R25, R42, R24, !PT ;  /* 0x000000182a197209 */ /* 0x000fe20007810000 */
[-CC-:B------:R-:W-:Y:S01]  /*c350*/  FFMA.FTZ R132, R56, R0.reuse, -R13.reuse ;  /* 0x0000000038847223 */ /* 0x180fe2000001080d */
[----:B------:R-:W-:Y:S01]  /*c360*/  ISETP.GT.AND P4, PT, R9, 0x29, PT ;  /* 0x000000290900780c */ /* 0x000fe20003f84270 */
[----:B------:R-:W-:Y:S01]  /*c370*/  WARPGROUP.ARRIVE ;  /* 0x00000000000079c5 */ /* 0x000fe20000000000 */
[----:B------:R-:W-:Y:S01]  /*c380*/  FSEL R46, R46, -INF , P5 ;  /* 0xff8000002e2e7808 */ /* 0x000fe20002800000 */
[-CC-:B------:R-:W-:Y:S01]  /*c390*/  FFMA.FTZ R134, R60, R0.reuse, -R13.reuse ;  /* 0x000000003c867223 */ /* 0x180fe2000001080d */
[----:B------:R-:W-:Y:S01]  /*c3a0*/  FMNMX.FTZ R25, R43, R25, !PT ;  /* 0x000000192b197209 */ /* 0x000fe20007810000 */
[----:B------:R-:W-:Y:S01]  /*c3b0*/  MUFU.EX2 R150, R150 ;  /* 0x0000009600967308 */ /* 0x000fe20000000800 */
[----:B------:R-:W-:Y:S01]  /*c3c0*/  ISETP.GT.AND P5, PT, R9, 0x30, PT ;  /* 0x000000300900780c */ /* 0x000fe20003fa4270 */
[-CC-:B------:R-:W-:Y:S01]  /*c3d0*/  FFMA.FTZ R37, R37, R0.reuse, -R13.reuse ;  /* 0x0000000025257223 */ /* 0x180fe2000001080d */
[----:B------:R-:W-:Y:S01]  /*c3e0*/  FSEL R47, R47, -INF , P4 ;  /* 0xff8000002f2f7808 */ /* 0x000fe20002000000 */
[-CC-:B------:R-:W-:Y:S01]  /*c3f0*/  FFMA.FTZ R142, R44, R0.reuse, -R13.reuse ;  /* 0x000000002c8e7223 */ /* 0x180fe2000001080d */
[----:B------:R-:W-:Y:S01]  /*c400*/  FMNMX.FTZ R25, R46, R25, !PT ;  /* 0x000000192e197209 */ /* 0x000fe20007810000 */
[-CC-:B------:R-:W-:Y:S01]  /*c410*/  FFMA.FTZ R45, R45, R0.reuse, -R13.reuse ;  /* 0x000000002d2d7223 */ /* 0x180fe2000001080d */
[----:B------:R-:W-:Y:S01]  /*c420*/  ISETP.GT.AND P4, PT, R9, 0x31, PT ;  /* 0x000000310900780c */ /* 0x000fe20003f84270 */
[----:B------:R-:W-:Y:S01]  /*c430*/  MUFU.EX2 R20, R20 ;  /* 0x0000001400147308 */ /* 0x000fe20000000800 */
        /* <DEDUP_REMOVED lines=19> */
[--C-:B------:R-:W-:Y:S01]  /*c570*/  FFMA.FTZ R53, R80, R0, -R13.reuse ;  /* 0x0000000050357223 */ /* 0x100fe2000001080d */
[----:B------:R-:W-:Y:S01]  /*c580*/  FMNMX.FTZ R28, R54, R28, !PT ;  /* 0x0000001c361c7209 */ /* 0x000fe20007810000 */
[-CC-:B------:R-:W-:Y:S01]  /*c590*/  FFMA.FTZ R81, R81, R0.reuse, -R13.reuse ;  /* 0x0000000051517223 */ /* 0x180fe2000001080d */
[----:B------:R-:W-:Y:S01]  /*c5a0*/  ISETP.GT.AND P4, PT, R9, 0x41, PT ;  /* 0x000000410900780c */ /* 0x000fe20003f84270 */
[----:B------:R-:W-:Y:S01]  /*c5b0*/  MUFU.EX2 R146, R146 ;  /* 0x0000009200927308 */ /* 0x000fe20000000800 */
[----:B------:R-:W-:Y:S01]  /*c5c0*/  FSEL R58, R58, -INF , P5 ;  /* 0xff8000003a3a7808 */ /* 0x000fe20002800000 */
[----:B0-----:R-:W-:Y:S01]  /*c5d0*/  FFMA.FTZ R41, R61, R0, -R13 ;  /* 0x000000003d297223 */ /* 0x001fe2000001080d */
[----:B------:R-:W-:-:S02]  /*c5e0*/  FMNMX.FTZ R28, R55, R28, !PT ;  /* 0x0000001c371c7209 */ /* 0x000fc40007810000 */
[----:B------:R-:W-:Y:S02]  /*c5f0*/  ISETP.GT.AND P5, PT, R9, 0x48, PT ;  /* 0x000000480900780c */ /* 0x000fe40003fa4270 */
[----:B------:R-:W-:Y:S01]  /*c600*/  FSEL R59, R59, -INF , P4 ;  /* 0xff8000003b3b7808 */ /* 0x000fe20002000000 */
[----:B------:R0:W-:Y:S01]  /*c610*/  MUFU.EX2 R24, R37 ;  /* 0x0000002500187308 */ /* 0x0001e20000000800 */
[----:B------:R-:W-:Y:S02]  /*c620*/  FMNMX.FTZ R29, R58, R28, !PT ;  /* 0x0000001c3a1d7209 */ /* 0x000fe40007810000 */
[----:B------:R-:W-:Y:S02]  /*c630*/  ISETP.GT.AND P4, PT, R9, 0x49, PT ;  /* 0x000000490900780c */ /* 0x000fe40003f84270 */
[----:B------:R-:W-:Y:S02]  /*c640*/  FSEL R62, R62, -INF , P5 ;  /* 0xff8000003e3e7808 */ /* 0x000fe40002800000 */
[----:B------:R-:W-:Y:S01]  /*c650*/  FMNMX.FTZ R29, R59, R29, !PT ;  /* 0x0000001d3b1d7209 */ /* 0x000fe20007810000 */
[----:B------:R-:W-:Y:S01]  /*c660*/  MUFU.EX2 R140, R140 ;  /* 0x0000008c008c7308 */ /* 0x000fe20000000800 */
[----:B------:R-:W-:Y:S01]  /*c670*/  ISETP.GT.AND P5, PT, R9, 0x50, PT ;  /* 0x000000500900780c */ /* 0x000fe20003fa4270 */
[-CC-:B0-----:R-:W-:Y:S01]  /*c680*/  FFMA.FTZ R37, R57, R0.reuse, -R13.reuse ;  /* 0x0000000039257223 */ /* 0x181fe2000001080d */
[----:B------:R-:W-:Y:S01]  /*c690*/  FSEL R63, R63, -INF , P4 ;  /* 0xff8000003f3f7808 */ /* 0x000fe20002000000 */
[----:B------:R-:W-:Y:S01]  /*c6a0*/  FFMA.FTZ R57, R84, R0, -R13 ;  /* 0x0000000054397223 */ /* 0x000fe2000001080d */
[----:B------:R-:W-:-:S02]  /*c6b0*/  FMNMX.FTZ R29, R62, R29, !PT ;  /* 0x0000001d3e1d7209 */ /* 0x000fc40007810000 */
[----:B------:R-:W-:Y:S01]  /*c6c0*/  ISETP.GT.AND P4, PT, R9, 0x51, PT ;  /* 0x000000510900780c */ /* 0x000fe20003f84270 */
[----:B------:R-:W-:Y:S01]  /*c6d0*/  MUFU.EX2 R142, R142 ;  /* 0x0000008e008e7308 */ /* 0x000fe20000000800 */
[----:B------:R-:W-:Y:S02]  /*c6e0*/  FSEL R66, R66, -INF , P5 ;  /* 0xff80000042427808 */ /* 0x000fe40002800000 */
[----:B------:R-:W-:Y:S02]  /*c6f0*/  FMNMX.FTZ R29, R63, R29, !PT ;  /* 0x0000001d3f1d7209 */ /* 0x000fe40007810000 */
[----:B------:R-:W-:Y:S02]  /*c700*/  ISETP.GT.AND P5, PT, R9, 0x58, PT ;  /* 0x000000580900780c */ /* 0x000fe40003fa4270 */
[----:B------:R-:W-:Y:S01]  /*c710*/  FSEL R67, R67, -INF , P4 ;  /* 0xff80000043437808 */ /* 0x000fe20002000000 */
[----:B------:R0:W-:Y:S01]  /*c720*/  MUFU.EX2 R28, R45 ;  /* 0x0000002d001c7308 */ /* 0x0001e20000000800 */
[----:B------:R-:W-:-:S02]  /*c730*/  FMNMX.FTZ R32, R66, R29, !PT ;  /* 0x0000001d42207209 */ /* 0x000fc40007810000 */
[----:B------:R-:W-:Y:S02]  /*c740*/  ISETP.GT.AND P4, PT, R9, 0x59, PT ;  /* 0x000000590900780c */ /* 0x000fe40003f84270 */
[----:B------:R-:W-:Y:S02]  /*c750*/  FSEL R70, R70, -INF , P5 ;  /* 0xff80000046467808 */ /* 0x000fe40002800000 */
[----:B------:R-:W-:Y:S01]  /*c760*/  FMNMX.FTZ R32, R67, R32, !PT ;  /* 0x0000002043207209 */ /* 0x000fe20007810000 */
[----:B------:R-:W-:Y:S01]  /*c770*/  MUFU.EX2 R136, R136 ;  /* 0x0000008800887308 */ /* 0x000fe20000000800 */
[----:B------:R-:W-:Y:S01]  /*c780*/  ISETP.GT.AND P5, PT, R9, 0x60, PT ;  /* 0x000000600900780c */ /* 0x000fe20003fa4270 */
[----:B0-----:R-:W-:Y:S01]  /*c790*/  FFMA.FTZ R45, R68, R0, -R13 ;  /* 0x00000000442d7223 */ /* 0x001fe2000001080d */
[----:B------:R-:W-:Y:S02]  /*c7a0*/  FSEL R71, R71, -INF , P4 ;  /* 0xff80000047477808 */ /* 0x000fe40002000000 */
[----:B------:R-:W-:-:S02]  /*c7b0*/  FMNMX.FTZ R32, R70, R32, !PT ;  /* 0x0000002046207209 */ /* 0x000fc40007810000 */
[----:B------:R-:W-:Y:S01]  /*c7c0*/  ISETP.GT.AND P4, PT, R9, 0x61, PT ;  /* 0x000000610900780c */ /* 0x000fe20003f84270 */
[----:B------:R0:W-:Y:S01]  /*c7d0*/  MUFU.EX2 R29, R49 ;  /* 0x00000031001d7308 */ /* 0x0001e20000000800 */
[----:B------:R-:W-:Y:S02]  /*c7e0*/  FSEL R74, R74, -INF , P5 ;  /* 0xff8000004a4a7808 */ /* 0x000fe40002800000 */
[----:B------:R-:W-:Y:S02]  /*c7f0*/  FMNMX.FTZ R32, R71, R32, !PT ;  /* 0x0000002047207209 */ /* 0x000fe40007810000 */
[----:B------:R-:W-:Y:S02]  /*c800*/  ISETP.GT.AND P5, PT, R9, 0x68, PT ;  /* 0x000000680900780c */ /* 0x000fe40003fa4270 */
[----:B------:R-:W-:Y:S01]  /*c810*/  FSEL R75, R75, -INF , P4 ;  /* 0xff8000004b4b7808 */ /* 0x000fe20002000000 */
[----:B------:R-:W-:Y:S01]  /*c820*/  MUFU.EX2 R138, R138 ;  /* 0x0000008a008a7308 */ /* 0x000fe20000000800 */
[----:B------:R-:W-:Y:S01]  /*c830*/  FMNMX.FTZ R32, R74, R32, !PT ;  /* 0x000000204a207209 */ /* 0x000fe20007810000 */
[----:B0-----:R-:W-:Y:S01]  /*c840*/  FFMA.FTZ R49, R72, R0, -R13 ;  /* 0x0000000048317223 */ /* 0x001fe2000001080d */
[----:B------:R-:W-:-:S02]  /*c850*/  ISETP.GT.AND P4, PT, R9, 0x69, PT ;  /* 0x000000690900780c */ /* 0x000fc40003f84270 */
[----:B------:R-:W-:Y:S02]  /*c860*/  FSEL R78, R78, -INF , P5 ;  /* 0xff8000004e4e7808 */ /* 0x000fe40002800000 */
        /* <DEDUP_REMOVED lines=17> */
[----:B------:R-:W-:Y:S02]  /*c980*/  FSEL R87, R87, -INF , P4 ;  /* 0xff80000057577808 */ /* 0x000fe40002000000 */
[----:B------:R-:W-:Y:S02]  /*c990*/  FMNMX.FTZ R9, R86, R32, !PT ;  /* 0x0000002056097209 */ /* 0x000fe40007810000 */
[----:B------:R-:W-:Y:S01]  /*c9a0*/  R2UR UR7, R33 ;  /* 0x00000000210772ca */ /* 0x000fe200000e0000 */
[----:B------:R-:W-:Y:S01]  /*c9b0*/  FFMA.FTZ R33, R77, R0, -R13 ;  /* 0x000000004d217223 */ /* 0x000fe2000001080d */
[----:B------:R-:W-:Y:S01]  /*c9c0*/  FMNMX.FTZ R9, R87, R9, !PT ;  /* 0x0000000957097209 */ /* 0x000fe20007810000 */
[----:B------:R-:W-:Y:S01]  /*c9d0*/  MUFU.EX2 R41, R41 ;  /* 0x0000002900297308 */ /* 0x000fe20000000800 */
[----:B-1----:R-:W-:-:S03]  /*c9e0*/  SHF.R.U32.HI R135, RZ, 0x7, R64 ;  /* 0x00000007ff877819 */ /* 0x002fc60000011640 */
[----:B------:R-:W0:Y:S04]  /*c9f0*/  SHFL.BFLY PT, R32, R9, 0x2, 0x1f ;  /* 0x0c401f0009207f89 */ /* 0x000e2800000e0000 */
[----:B------:R-:W-:Y:S08]  /*ca00*/  MUFU.EX2 R40, R40 ;  /* 0x0000002800287308 */ /* 0x000ff00000000800 */
[----:B------:R-:W-:Y:S08]  /*ca10*/  MUFU.EX2 R44, R44 ;  /* 0x0000002c002c7308 */ /* 0x000ff00000000800 */
[----:B------:R-:W-:Y:S01]  /*ca20*/  MUFU.EX2 R45, R45 ;  /* 0x0000002d002d7308 */ /* 0x000fe20000000800 */
[----:B0-----:R-:W-:Y:S01]  /*ca30*/  FMNMX.FTZ R9, R9, R32, !PT ;  /* 0x0000002009097209 */ /* 0x001fe20007810000 */
[----:B------:R-:W-:-:S06]  /*ca40*/  VIADD R32, R8, 0x280 ;  /* 0x0000028008207836 */ /* 0x000fcc0000000000 */
[----:B------:R-:W-:Y:S01]  /*ca50*/  MUFU.EX2 R48, R48 ;  /* 0x0000003000307308 */ /* 0x000fe20000000800 */
[----:B------:R-:W0:Y:S01]  /*ca60*/  SHFL.BFLY PT, R56, R9, 0x1, 0x1f ;  /* 0x0c201f0009387f89 */ /* 0x000e2200000e0000 */
[----:B------:R-:W-:Y:S01]  /*ca70*/  R2UR UR6, R32 ;  /* 0x00000000200672ca */ /* 0x000fe200000e0000 */
[-CC-:B------:R-:W-:Y:S01]  /*ca80*/  FFMA.FTZ R32, R76, R0.reuse, -R13.reuse ;  /* 0x000000004c207223 */ /* 0x180fe2000001080d */
[----:B------:R-:W-:-:S04]  /*ca90*/  FFMA.FTZ R13, R85, R0, -R13 ;  /* 0x00000000550d7223 */ /* 0x000fc8000001080d */
[----:B------:R-:W-:Y:S07]  /*caa0*/  MUFU.EX2 R49, R49 ;  /* 0x0000003100317308 */ /* 0x000fee0000000800 */
[----:B------:R-:W-:Y:S01]  /*cab0*/  HGMMA.64x64x16.F32.BF16 R88, R128, gdesc[UR4].tnspB, R88, gsb0 ;  /* 0x40e0000480587df0 */ /* 0x000fe20008001858 */
[----:B------:R-:W-:Y:S08]  /*cac0*/  MUFU.EX2 R52, R52 ;  /* 0x0000003400347308 */ /* 0x000ff00000000800 */
[----:B------:R-:W-:Y:S01]  /*cad0*/  MUFU.EX2 R32, R32 ;  /* 0x0000002000207308 */ /* 0x000fe20000000800 */
[----:B0-----:R-:W-:-:S04]  /*cae0*/  FMNMX.FTZ R9, R9, R56, !PT ;  /* 0x0000003809097209 */ /* 0x001fc80007810000 */
[C---:B------:R-:W-:Y:S01]  /*caf0*/  FSETP.NEU.FTZ.AND P4, PT, R9.reuse, -INF , PT ;  /* 0xff8000000900780b */ /* 0x040fe20003f9d000 */
[----:B------:R-:W-:Y:S02]  /*cb00*/  FMUL.FTZ R61, R9, R0 ;  /* 0x00000000093d7220 */ /* 0x000fe40000410000 */
[----:B------:R-:W-:Y:S03]  /*cb10*/  MUFU.EX2 R33, R33 ;  /* 0x0000002100217308 */ /* 0x000fe60000000800 */
[----:B------:R-:W-:-:S05]  /*cb20*/  FSEL R61, R61, RZ, P4 ;  /* 0x000000ff3d3d7208 */ /* 0x000fca0002000000 */
[-CC-:B------:R-:W-:Y:S01]  /*cb30*/  FFMA.FTZ R147, R38, R0.reuse, -R61.reuse ;  /* 0x0000000026937223 */ /* 0x180fe2000001083d */
[-CC-:B------:R-:W-:Y:S01]  /*cb40*/  FFMA.FTZ R38, R47, R0.reuse, -R61.reuse ;  /* 0x000000002f267223 */ /* 0x180fe2000001083d */
[-CC-:B------:R-:W-:Y:S01]  /*cb50*/  FFMA.FTZ R149, R26, R0.reuse, -R61.reuse ;  /* 0x000000001a957223 */ /* 0x180fe2000001083d */
[----:B------:R-:W2:Y:S01]  /*cb60*/  LDL R47, [R1+0x28] ;  /* 0x00002800012f7983 */ /* 0x000ea20000100800 */
[-CC-:B------:R-:W-:Y:S01]  /*cb70*/  FFMA.FTZ R60, R27, R0.reuse, -R61.reuse ;  /* 0x000000001b3c7223 */ /* 0x180fe2000001083d */
[----:B------:R-:W-:Y:S02]  /*cb80*/  VIADD R26, R8, 0x300 ;  /* 0x00000300081a7836 */ /* 0x000fe40000000000 */
[-CC-:B------:R-:W-:Y:S01]  /*cb90*/  FFMA.FTZ R151, R30, R0.reuse, -R61.reuse ;  /* 0x000000001e977223 */ /* 0x180fe2000001083d */
[----:B------:R-:W-:Y:S02]  /*cba0*/  IMAD.MOV.U32 R27, RZ, RZ, 0x40000040 ;  /* 0x40000040ff1b7424 */ /* 0x000fe400078e00ff */
[-CC-:B------:R-:W-:Y:S01]  /*cbb0*/  FFMA.FTZ R30, R31, R0.reuse, -R61.reuse ;  /* 0x000000001f1e7223 */ /* 0x180fe2000001083d */
[-CC-:B------:R-:W-:Y:S01]  /*cbc0*/  FFMA.FTZ R31, R35, R0.reuse, -R61.reuse ;  /* 0x00000000231f7223 */ /* 0x180fe2000001083d */
[----:B------:R-:W-:Y:S01]  /*cbd0*/  R2UR UR6, R26 ;  /* 0x000000001a0672ca */ /* 0x000fe200000e0000 */
[----:B------:R-:W-:Y:S01]  /*cbe0*/  VIADD R26, R8, 0x380 ;  /* 0x00000380081a7836 */ /* 0x000fe20000000000 */
[----:B------:R-:W-:Y:S01]  /*cbf0*/  R2UR UR7, R27 ;  /* 0x000000001b0772ca */ /* 0x000fe200000e0000 */
[-CC-:B------:R-:W-:Y:S01]  /*cc00*/  FFMA.FTZ R35, R43, R0.reuse, -R61.reuse ;  /* 0x000000002b237223 */ /* 0x180fe2000001083d */
[----:B------:R-:W-:Y:S01]  /*cc10*/  FSEL R27, R9, RZ, P4 ;  /* 0x000000ff091b7208 */ /* 0x000fe20002000000 */
[----:B------:R-:W-:Y:S01]  /*cc20*/  MUFU.EX2 R149, R149 ;  /* 0x0000009500957308 */ /* 0x000fe20000000800 */
[----:B------:R-:W-:Y:S01]  /*cc30*/  FSEL R43, R3, RZ, P3 ;  /* 0x000000ff032b7208 */ /* 0x000fe20001800000 */
[----:B------:R-:W-:Y:S01]  /*cc40*/  FFMA.FTZ R145, R34, R0, -R61 ;  /* 0x0000000022917223 */ /* 0x000fe2000001083d */
[----:B------:R-:W-:Y:S01]  /*cc50*/  ISETP.GE.U32.AND P3, PT, R64, 0x180, PT ;  /* 0x000001804000780c */ /* 0x000fe20003f66070 */
[----:B------:R-:W-:Y:S01]  /*cc60*/  FADD.FTZ R10, -R27, R10 ;  /* 0x0000000a1b0a7221 */ /* 0x000fe20000010100 */
[----:B------:R-:W-:-:S02]  /*cc70*/  IMAD.MOV.U32 R27, RZ, RZ, 0x40000040 ;  /* 0x40000040ff1b7424 */ /* 0x000fc400078e00ff */
[----:B------:R-:W-:Y:S01]  /*cc80*/  FADD.FTZ R43, -R43, R11 ;  /* 0x0000000b2b2b7221 */ /* 0x000fe20000010100 */
[----:B------:R-:W-:Y:S02]  /*cc90*/  VIADD R11, R135, 0x9 ;  /* 0x00000009870b7836 */ /* 0x000fe40000000000 */
[-C--:B------:R-:W-:Y:S01]  /*cca0*/  FMUL.FTZ R10, R10, R0.reuse ;  /* 0x000000000a0a7220 */ /* 0x080fe20000410000 */
[----:B------:R-:W-:Y:S01]  /*ccb0*/  MUFU.EX2 R60, R60 ;  /* 0x0000003c003c7308 */ /* 0x000fe20000000800 */
[-C--:B------:R-:W-:Y:S01]  /*ccc0*/  FMUL.FTZ R8, R43, R0.reuse ;  /* 0x000000002b087220 */ /* 0x080fe20000410000 */
[-CC-:B------:R-:W-:Y:S01]  /*ccd0*/  FFMA.FTZ R34, R39, R0.reuse, -R61.reuse ;  /* 0x0000000027227223 */ /* 0x180fe2000001083d */
[-CC-:B------:R-:W-:Y:S01]  /*cce0*/  FFMA.FTZ R141, R42, R0.reuse, -R61.reuse ;  /* 0x000000002a8d7223 */ /* 0x180fe2000001083d */
[-CC-:B------:R-:W-:Y:S01]  /*ccf0*/  FFMA.FTZ R143, R46, R0.reuse, -R61.reuse ;  /* 0x000000002e8f7223 */ /* 0x180fe2000001083d */
[-CC-:B------:R-:W-:Y:S01]  /*cd00*/  FFMA.FTZ R137, R50, R0.reuse, -R61.reuse ;  /* 0x0000000032897223 */ /* 0x180fe2000001083d */
[-CC-:B------:R-:W-:Y:S01]  /*cd10*/  FFMA.FTZ R39, R51, R0.reuse, -R61.reuse ;  /* 0x0000000033277223 */ /* 0x180fe2000001083d */
[-CC-:B------:R-:W-:Y:S01]  /*cd20*/  FFMA.FTZ R139, R54, R0.reuse, -R61.reuse ;  /* 0x00000000368b7223 */ /* 0x180fe2000001083d */
[----:B------:R-:W0:Y:S01]  /*cd30*/  MUFU.EX2 R8, R8 ;  /* 0x0000000800087308 */ /* 0x000e220000000800 */
[-CC-:B------:R-:W-:Y:S01]  /*cd40*/  FFMA.FTZ R42, R55, R0.reuse, -R61.reuse ;  /* 0x00000000372a7223 */ /* 0x180fe2000001083d */
[----:B------:R-:W-:-:S06]  /*cd50*/  FFMA.FTZ R133, R58, R0, -R61 ;  /* 0x000000003a857223 */ /* 0x000fcc000001083d */
[----:B------:R-:W1:Y:S08]  /*cd60*/  MUFU.EX2 R10, R10 ;  /* 0x0000000a000a7308 */ /* 0x000e700000000800 */
[----:B------:R-:W3:Y:S01]  /*cd70*/  MUFU.EX2 R151, R151 ;  /* 0x0000009700977308 */ /* 0x000ee20000000800 */
[----:B------:R-:W-:Y:S02]  /*cd80*/  WARPGROUP.DEPBAR.LE gsb0, 0x0 ;  /* 0x00008000000079c5 */ /* 0x000fe40000010000 */
[----:B------:R-:W-:-:S05]  /*cd90*/  WARPGROUP.ARRIVE ;  /* 0x00000000000079c5 */ /* 0x000fca0000000000 */
[----:B------:R-:W4:Y:S01]  /*cda0*/  MUFU.EX2 R30, R30 ;  /* 0x0000001e001e7308 */ /* 0x000f220000000800 */
[----:B------:R-:W-:Y:S01]  /*cdb0*/  HGMMA.64x64x16.F32.BF16 R88, R124, gdesc[UR4].tnspB, R88, gsb0 ;  /* 0x40e000047c587df0 */ /* 0x000fe20008001858 */
[----:B------:R-:W-:Y:S01]  /*cdc0*/  R2UR UR6, R26 ;  /* 0x000000001a0672ca */ /* 0x000fe200000e0000 */
[----:B------:R-:W-:Y:S01]  /*cdd0*/  @!P1 IMAD R26, R18, 0x8, R2 ;  /* 0x00000008121a9824 */ /* 0x000fe200078e0202 */
[----:B------:R-:W-:-:S04]  /*cde0*/  R2UR UR7, R27 ;  /* 0x000000001b0772ca */ /* 0x000fc800000e0000 */
[----:B------:R-:W4:Y:S01]  /*cdf0*/  MUFU.EX2 R145, R145 ;  /* 0x0000009100917308 */ /* 0x000f220000000800 */
[----:B------:R-:W-:Y:S01]  /*ce00*/  @!P1 VIADD R26, R26, 0x16840 ;  /* 0x000168401a1a9836 */ /* 0x000fe20000000000 */
[----:B------:R-:W-:Y:S01]  /*ce10*/  SEL R27, R11, 0x9, !P3 ;  /* 0x000000090b1b7807 */ /* 0x000fe20005800000 */
[----:B0-----:R-:W-:-:S05]  /*ce20*/  FFMA.FTZ R5, R8, R5, R148 ;  /* 0x0000000508057223 */ /* 0x001fca0000010094 */
[----:B------:R-:W0:Y:S08]  /*ce30*/  MUFU.EX2 R31, R31 ;  /* 0x0000001f001f7308 */ /* 0x000e300000000800 */
[----:B------:R-:W0:Y:S08]  /*ce40*/  MUFU.EX2 R147, R147 ;  /* 0x0000009300937308 */ /* 0x000e300000000800 */
[----:B------:R-:W0:Y:S08]  /*ce50*/  MUFU.EX2 R34, R34 ;  /* 0x0000002200227308 */ /* 0x000e300000000800 */
[----:B------:R-:W0:Y:S08]  /*ce60*/  MUFU.EX2 R141, R141 ;  /* 0x0000008d008d7308 */ /* 0x000e300000000800 */
[----:B------:R-:W0:Y:S08]  /*ce70*/  MUFU.EX2 R35, R35 ;  /* 0x0000002300237308 */ /* 0x000e300000000800 */
[----:B------:R-:W0:Y:S08]  /*ce80*/  MUFU.EX2 R143, R143 ;  /* 0x0000008f008f7308 */ /* 0x000e300000000800 */
[----:B------:R-:W0:Y:S08]  /*ce90*/  MUFU.EX2 R38, R38 ;  /* 0x0000002600267308 */ /* 0x000e300000000800 */
[----:B------:R-:W0:Y:S08]  /*cea0*/  MUFU.EX2 R137, R137 ;  /* 0x0000008900897308 */ /* 0x000e300000000800 */
[----:B------:R-:W0:Y:S01]  /*ceb0*/  MUFU.EX2 R39, R39 ;  /* 0x0000002700277308 */ /* 0x000e220000000800 */
[----:B------:R-:W-:-:S02]  /*cec0*/  WARPGROUP.DEPBAR.LE gsb0, 0x0 ;  /* 0x00008000000079c5 */ /* 0x000fc40000010000 */
[----:B------:R-:W-:-:S05]  /*ced0*/  WARPGROUP.ARRIVE ;  /* 0x00000000000079c5 */ /* 0x000fca0000000000 */
[----:B------:R-:W0:Y:S01]  /*cee0*/  MUFU.EX2 R139, R139 ;  /* 0x0000008b008b7308 */ /* 0x000e220000000800 */
[----:B------:R-:W-:Y:S01]  /*cef0*/  HGMMA.64x64x16.F32.BF16 R88, R120, gdesc[UR4].tnspB, R88, gsb0 ;  /* 0x40e0000478587df0 */ /* 0x000fe20008001858 */
[----:B------:R-:W-:Y:S01]  /*cf00*/  @!P1 PRMT R26, RZ, 0x654, R26 ;  /* 0x00000654ff1a9816 */ /* 0x000fe2000000001a */
[----:B-1----:R-:W-:Y:S01]  /*cf10*/  FFMA.FTZ R43, R10, R4, R149 ;  /* 0x000000040a2b7223 */ /* 0x002fe20000010095 */
[----:B------:R-:W-:Y:S02]  /*cf20*/  @!P1 IMAD R4, R15, 0x8, R2 ;  /* 0x000000080f049824 */ /* 0x000fe400078e0202 */
[----:B------:R-:W-:Y:S02]  /*cf30*/  FADD.FTZ R5, R12, R5 ;  /* 0x000000050c057221 */ /* 0x000fe40000010000 */
[----:B------:R-:W1:Y:S01]  /*cf40*/  MUFU.EX2 R42, R42 ;  /* 0x0000002a002a7308 */ /* 0x000e620000000800 */
[----:B------:R-:W-:Y:S02]  /*cf50*/  @!P1 VIADD R4, R4, 0x16860 ;  /* 0x0001686004049836 */ /* 0x000fe40000000000 */
[----:B------:R-:W-:-:S04]  /*cf60*/  FADD.FTZ R5, R150, R5 ;  /* 0x0000000596057221 */ /* 0x000fc80000010000 */
[----:B------:R-:W-:Y:S01]  /*cf70*/  FADD.FTZ R5, R20, R5 ;  /* 0x0000000514057221 */ /* 0x000fe20000010000 */
[-CC-:B------:R-:W-:Y:S01]  /*cf80*/  FFMA.FTZ R59, R59, R0.reuse, -R61.reuse ;  /* 0x000000003b3b7223 */ /* 0x180fe2000001083d */
[----:B------:R-:W1:Y:S01]  /*cf90*/  MUFU.EX2 R133, R133 ;  /* 0x0000008500857308 */ /* 0x000e620000000800 */
[-CC-:B------:R-:W-:Y:S01]  /*cfa0*/  FFMA.FTZ R135, R62, R0.reuse, -R61.reuse ;  /* 0x000000003e877223 */ /* 0x180fe2000001083d */
[----:B------:R-:W-:-:S06]  /*cfb0*/  FFMA.FTZ R63, R63, R0, -R61 ;  /* 0x000000003f3f7223 */ /* 0x000fcc000001083d */
[----:B------:R-:W1:Y:S08]  /*cfc0*/  MUFU.EX2 R11, R59 ;  /* 0x0000003b000b7308 */ /* 0x000e700000000800 */
[----:B------:R-:W-:Y:S08]  /*cfd0*/  MUFU.EX2 R53, R53 ;  /* 0x0000003500357308 */ /* 0x000ff00000000800 */
[----:B------:R-:W-:Y:S08]  /*cfe0*/  MUFU.EX2 R56, R81 ;  /* 0x0000005100387308 */ /* 0x000ff00000000800 */
[----:B------:R-:W-:Y:S08]  /*cff0*/  MUFU.EX2 R57, R57 ;  /* 0x0000003900397308 */ /* 0x000ff00000000800 */
[----:B------:R-:W-:Y:S01]  /*d000*/  MUFU.EX2 R13, R13 ;  /* 0x0000000d000d7308 */ /* 0x000fe20000000800 */
[----:B------:R-:W-:-:S02]  /*d010*/  WARPGROUP.DEPBAR.LE gsb0, 0x0 ;  /* 0x00008000000079c5 */ /* 0x000fc40000010000 */
[----:B------:R1:W-:Y:S06]  /*d020*/  BAR.ARV R27, 0x100 ;  /* 0x0004001b0000751d */ /* 0x0003ec0000002000 */
[----:B------:R3:W-:Y:S02]  /*d030*/  @!P1 SYNCS.ARRIVE.TRANS64.RED.A1T0 RZ, [R26+URZ], RZ ;  /* 0x000000ff1aff99a7 */ /* 0x0007e4000810043f */
[----:B---3--:R-:W-:-:S04]  /*d040*/  FADD.FTZ R26, R60, R43 ;  /* 0x0000002b3c1a7221 */ /* 0x008fc80000010000 */
[----:B------:R-:W-:Y:S01]  /*d050*/  FADD.FTZ R15, R151, R26 ;  /* 0x0000001a970f7221 */ /* 0x000fe20000010000 */
[----:B------:R-:W-:-:S03]  /*d060*/  @!P1 PRMT R26, RZ, 0x654, R4 ;  /* 0x00000654ff1a9816 */ /* 0x000fc60000000004 */
[----:B----4-:R-:W-:Y:S01]  /*d070*/  FADD.FTZ R46, R30, R15 ;  /* 0x0000000f1e2e7221 */ /* 0x010fe20000010000 */
[----:B------:R3:W-:Y:S03]  /*d080*/  @!P1 SYNCS.ARRIVE.TRANS64.RED.A1T0 RZ, [R26+URZ], RZ ;  /* 0x000000ff1aff99a7 */ /* 0x0007e6000810043f */
[----:B------:R-:W-:Y:S01]  /*d090*/  FADD.FTZ R46, R145, R46 ;  /* 0x0000002e912e7221 */ /* 0x000fe20000010000 */
[----:B---3--:R-:W-:-:S03]  /*d0a0*/  FADD.FTZ R26, R144, R5 ;  /* 0x00000005901a7221 */ /* 0x008fc60000010000 */
[----:B0-----:R-:W-:Y:S01]  /*d0b0*/  FADD.FTZ R46, R31, R46 ;  /* 0x0000002e1f2e7221 */ /* 0x001fe20000010000 */
[----:B------:R-:W-:-:S03]  /*d0c0*/  FADD.FTZ R15, R21, R26 ;  /* 0x0000001a150f7221 */ /* 0x000fc60000010000 */
[----:B------:R-:W-:Y:S01]  /*d0d0*/  FADD.FTZ R43, R147, R46 ;  /* 0x0000002e932b7221 */ /* 0x000fe20000010000 */
[----:B-1----:R-:W-:-:S03]  /*d0e0*/  FADD.FTZ R27, R146, R15 ;  /* 0x0000000f921b7221 */ /* 0x002fc60000010000 */
[----:B------:R-:W-:Y:S01]  /*d0f0*/  FADD.FTZ R26, R34, R43 ;  /* 0x0000002b221a7221 */ /* 0x000fe20000010000 */
[----:B------:R-:W-:-:S03]  /*d100*/  FADD.FTZ R27, R24, R27 ;  /* 0x0000001b181b7221 */ /* 0x000fc60000010000 */
        /* <DEDUP_REMOVED lines=11> */
[----:B------:R-:W-:Y:S01]  /*d1c0*/  FADD.FTZ R27, R29, R46 ;  /* 0x0000002e1d1b7221 */ /* 0x000fe20000010000 */
[----:B------:R-:W0:Y:S02]  /*d1d0*/  MUFU.EX2 R135, R135 ;  /* 0x0000008700877308 */ /* 0x000e240000000800 */
[----:B------:R-:W-:Y:S01]  /*d1e0*/  FADD.FTZ R43, R139, R26 ;  /* 0x0000001a8b2b7221 */ /* 0x000fe20000010000 */
[----:B------:R-:W-:Y:S01]  /*d1f0*/  FADD.FTZ R27, R138, R27 ;  /* 0x0000001b8a1b7221 */ /* 0x000fe20000010000 */
[----:B------:R-:W-:Y:S01]  /*d200*/  FFMA.FTZ R129, R66, R0, -R61 ;  /* 0x0000000042817223 */ /* 0x000fe2000001083d */
[----:B------:R-:W-:Y:S01]  /*d210*/  F2FP.BF16.F32.PACK_AB R150, R20, R150 ;  /* 0x000000961496723e */ /* 0x000fe200000010ff */
[----:B------:R-:W-:Y:S01]  /*d220*/  FADD.FTZ R20, R42, R43 ;  /* 0x0000002b2a147221 */ /* 0x000fe20000010000 */
[----:B------:R-:W-:Y:S01]  /*d230*/  FADD.FTZ R27, R36, R27 ;  /* 0x0000001b241b7221 */ /* 0x000fe20000010000 */
[----:B------:R-:W1:Y:S01]  /*d240*/  MUFU.EX2 R4, R63 ;  /* 0x0000003f00047308 */ /* 0x000e620000000800 */
[-C--:B------:R-:W-:Y:S01]  /*d250*/  FFMA.FTZ R5, R67, R0.reuse, -R61 ;  /* 0x0000000043057223 */ /* 0x080fe2000001083d */
[----:B------:R-:W-:Y:S01]  /*d260*/  FADD.FTZ R20, R133, R20 ;  /* 0x0000001485147221 */ /* 0x000fe20000010000 */
[----:B------:R-:W-:Y:S01]  /*d270*/  FADD.FTZ R26, R132, R27 ;  /* 0x0000001b841a7221 */ /* 0x000fe20000010000 */
[----:B------:R-:W-:Y:S01]  /*d280*/  FFMA.FTZ R131, R70, R0, -R61 ;  /* 0x0000000046837223 */ /* 0x000fe2000001083d */
[----:B------:R-:W-:-:S03]  /*d290*/  F2FP.BF16.F32.PACK_AB R144, R21, R144 ;  /* 0x000000901590723e */ /* 0x000fc600000010ff */
[----:B------:R-:W3:Y:S01]  /*d2a0*/  MUFU.EX2 R129, R129 ;  /* 0x0000008100817308 */ /* 0x000ee20000000800 */
[----:B------:R-:W-:Y:S01]  /*d2b0*/  FADD.FTZ R21, R37, R26 ;  /* 0x0000001a25157221 */ /* 0x000fe20000010000 */
[----:B------:R-:W-:Y:S01]  /*d2c0*/  FADD.FTZ R20, R11, R20 ;  /* 0x000000140b147221 */ /* 0x000fe20000010000 */
[----:B------:R-:W-:Y:S01]  /*d2d0*/  FFMA.FTZ R15, R71, R0, -R61 ;  /* 0x00000000470f7223 */ /* 0x000fe2000001083d */
[----:B------:R-:W-:-:S04]  /*d2e0*/  F2FP.BF16.F32.PACK_AB R146, R24, R146 ;  /* 0x000000921892723e */ /* 0x000fc800000010ff */
[----:B------:R-:W4:Y:S01]  /*d2f0*/  MUFU.EX2 R5, R5 ;  /* 0x0000000500057308 */ /* 0x000f220000000800 */
[----:B------:R-:W-:Y:S01]  /*d300*/  FADD.FTZ R24, R134, R21 ;  /* 0x0000001586187221 */ /* 0x000fe20000010000 */
[----:B0-----:R-:W-:Y:S01]  /*d310*/  FADD.FTZ R21, R135, R20 ;  /* 0x0000001487157221 */ /* 0x001fe20000010000 */
[----:B------:R-:W-:Y:S01]  /*d320*/  FFMA.FTZ R125, R74, R0, -R61 ;  /* 0x000000004a7d7223 */ /* 0x000fe2000001083d */
[----:B------:R-:W-:-:S04]  /*d330*/  F2FP.BF16.F32.PACK_AB R140, R25, R140 ;  /* 0x0000008c198c723e */ /* 0x000fc800000010ff */
[----:B------:R-:W0:Y:S01]  /*d340*/  MUFU.EX2 R131, R131 ;  /* 0x0000008300837308 */ /* 0x000e220000000800 */
[----:B------:R-:W-:Y:S01]  /*d350*/  FADD.FTZ R25, R41, R24 ;  /* 0x0000001829197221 */ /* 0x000fe20000010000 */
[----:B-1----:R-:W-:Y:S01]  /*d360*/  FADD.FTZ R20, R4, R21 ;  /* 0x0000001504147221 */ /* 0x002fe20000010000 */
[----:B------:R-:W-:-:S05]  /*d370*/  FFMA.FTZ R75, R75, R0, -R61 ;  /* 0x000000004b4b7223 */ /* 0x000fca000001083d */
[----:B------:R-:W1:Y:S01]  /*d380*/  MUFU.EX2 R15, R15 ;  /* 0x0000000f000f7308 */ /* 0x000e620000000800 */
[----:B------:R-:W-:Y:S01]  /*d390*/  FADD.FTZ R25, R40, R25 ;  /* 0x0000001928197221 */ /* 0x000fe20000010000 */
[----:B---3--:R-:W-:Y:S01]  /*d3a0*/  FADD.FTZ R20, R129, R20 ;  /* 0x0000001481147221 */ /* 0x008fe20000010000 */
[----:B------:R-:W-:Y:S01]  /*d3b0*/  FFMA.FTZ R78, R78, R0, -R61 ;  /* 0x000000004e4e7223 */ /* 0x000fe2000001083d */
[----:B------:R-:W-:-:S04]  /*d3c0*/  F2FP.BF16.F32.PACK_AB R148, R12, R148 ;  /* 0x000000940c94723e */ /* 0x000fc800000010ff */
[----:B------:R-:W3:Y:S01]  /*d3d0*/  MUFU.EX2 R125, R125 ;  /* 0x0000007d007d7308 */ /* 0x000ee20000000800 */
[----:B------:R-:W-:Y:S01]  /*d3e0*/  FADD.FTZ R24, R44, R25 ;  /* 0x000000192c187221 */ /* 0x000fe20000010000 */
[----:B----4-:R-:W-:Y:S01]  /*d3f0*/  FADD.FTZ R20, R5, R20 ;  /* 0x0000001405147221 */ /* 0x010fe20000010000 */
[----:B------:R-:W-:-:S05]  /*d400*/  FFMA.FTZ R79, R79, R0, -R61 ;  /* 0x000000004f4f7223 */ /* 0x000fca000001083d */
[----:B------:R-:W4:Y:S01]  /*d410*/  MUFU.EX2 R12, R75 ;  /* 0x0000004b000c7308 */ /* 0x000f220000000800 */
[----:B------:R-:W-:Y:S01]  /*d420*/  FADD.FTZ R21, R45, R24 ;  /* 0x000000182d157221 */ /* 0x000fe20000010000 */
[----:B0-----:R-:W-:Y:S01]  /*d430*/  FADD.FTZ R20, R131, R20 ;  /* 0x0000001483147221 */ /* 0x001fe20000010000 */
[----:B------:R-:W-:-:S05]  /*d440*/  FFMA.FTZ R82, R82, R0, -R61 ;  /* 0x0000000052527223 */ /* 0x000fca000001083d */
[----:B------:R-:W0:Y:S01]  /*d450*/  MUFU.EX2 R78, R78 ;  /* 0x0000004e004e7308 */ /* 0x000e220000000800 */
[----:B------:R-:W-:Y:S01]  /*d460*/  FADD.FTZ R24, R48, R21 ;  /* 0x0000001530187221 */ /* 0x000fe20000010000 */
[----:B-1----:R-:W-:Y:S01]  /*d470*/  FADD.FTZ R20, R15, R20 ;  /* 0x000000140f147221 */ /* 0x002fe20000010000 */
[----:B------:R-:W-:Y:S01]  /*d480*/  FFMA.FTZ R83, R83, R0, -R61 ;  /* 0x0000000053537223 */ /* 0x000fe2000001083d */
[----:B------:R-:W-:-:S04]  /*d490*/  F2FP.BF16.F32.PACK_AB R133, R11, R133 ;  /* 0x000000850b85723e */ /* 0x000fc800000010ff */
[----:B------:R-:W1:Y:S01]  /*d4a0*/  MUFU.EX2 R79, R79 ;  /* 0x0000004f004f7308 */ /* 0x000e620000000800 */
[----:B------:R-:W-:Y:S01]  /*d4b0*/  FADD.FTZ R11, R49, R24 ;  /* 0x00000018310b7221 */ /* 0x000fe20000010000 */
[----:B---3--:R-:W-:Y:S01]  /*d4c0*/  FADD.FTZ R21, R125, R20 ;  /* 0x000000147d157221 */ /* 0x008fe20000010000 */
[----:B------:R-:W-:-:S05]  /*d4d0*/  FFMA.FTZ R86, R86, R0, -R61 ;  /* 0x0000000056567223 */ /* 0x000fca000001083d */
[----:B------:R-:W3:Y:S01]  /*d4e0*/  MUFU.EX2 R82, R82 ;  /* 0x0000005200527308 */ /* 0x000ee20000000800 */
[----:B------:R-:W-:Y:S01]  /*d4f0*/  FADD.FTZ R11, R52, R11 ;  /* 0x0000000b340b7221 */ /* 0x000fe20000010000 */
[----:B----4-:R-:W-:Y:S01]  /*d500*/  FADD.FTZ R21, R12, R21 ;  /* 0x000000150c157221 */ /* 0x010fe20000010000 */
[----:B------:R-:W-:Y:S01]  /*d510*/  FFMA.FTZ R61, R87, R0, -R61 ;  /* 0x00000000573d7223 */ /* 0x000fe2000001083d */
[----:B------:R-:W-:-:S04]  /*d520*/  F2FP.BF16.F32.PACK_AB R135, R4, R135 ;  /* 0x000000870487723e */ /* 0x000fc800000010ff */
[----:B------:R-:W4:Y:S01]  /*d530*/  MUFU.EX2 R83, R83 ;  /* 0x0000005300537308 */ /* 0x000f220000000800 */
[----:B------:R-:W-:Y:S01]  /*d540*/  FADD.FTZ R4, R32, R11 ;  /* 0x0000000b20047221 */ /* 0x000fe20000010000 */
[----:B0-----:R-:W-:Y:S01]  /*d550*/  FADD.FTZ R20, R78, R21 ;  /* 0x000000154e147221 */ /* 0x001fe20000010000 */
[----:B------:R-:W-:-:S05]  /*d560*/  F2FP.BF16.F32.PACK_AB R129, R5, R129 ;  /* 0x000000810581723e */ /* 0x000fca00000010ff */
[----:B------:R-:W0:Y:S01]  /*d570*/  MUFU.EX2 R86, R86 ;  /* 0x0000005600567308 */ /* 0x000e220000000800 */
[----:B------:R-:W-:Y:S01]  /*d580*/  FADD.FTZ R4, R33, R4 ;  /* 0x0000000421047221 */ /* 0x000fe20000010000 */
[----:B-1----:R-:W-:Y:S01]  /*d590*/  FADD.FTZ R5, R79, R20 ;  /* 0x000000144f057221 */ /* 0x002fe20000010000 */
[----:B--2---:R-:W-:-:S05]  /*d5a0*/  ISETP.GT.AND P3, PT, R14, R47, PT ;  /* 0x0000002f0e00720c */ /* 0x004fca0003f64270 */
[----:B------:R-:W1:Y:S01]  /*d5b0*/  MUFU.EX2 R61, R61 ;  /* 0x0000003d003d7308 */ /* 0x000e620000000800 */
[----:B------:R-:W-:Y:S01]  /*d5c0*/  FADD.FTZ R11, R53, R4 ;  /* 0x00000004350b7221 */ /* 0x000fe20000010000 */
[----:B---3--:R-:W-:Y:S01]  /*d5d0*/  FADD.FTZ R4, R82, R5 ;  /* 0x0000000552047221 */ /* 0x008fe20000010000 */
[----:B------:R-:W-:Y:S02]  /*d5e0*/  F2FP.BF16.F32.PACK_AB R125, R12, R125 ;  /* 0x0000007d0c7d723e */ /* 0x000fe400000010ff */
[----:B------:R-:W-:Y:S01]  /*d5f0*/  FADD.FTZ R12, R56, R11 ;  /* 0x0000000b380c7221 */ /* 0x000fe20000010000 */
[----:B----4-:R-:W-:-:S03]  /*d600*/  FADD.FTZ R5, R83, R4 ;  /* 0x0000000453057221 */ /* 0x010fc60000010000 */
[----:B------:R-:W-:Y:S01]  /*d610*/  FADD.FTZ R12, R57, R12 ;  /* 0x0000000c390c7221 */ /* 0x000fe20000010000 */
[----:B0-----:R-:W-:Y:S01]  /*d620*/  FADD.FTZ R4, R86, R5 ;  /* 0x0000000556047221 */ /* 0x001fe20000010000 */
        /* <DEDUP_REMOVED lines=34> */
[----:B------:R-:W-:Y:S01]  /*d850*/  FADD.FTZ R5, R13, R12 ;  /* 0x0000000c0d057221 */ /* 0x000fe20000010000 */
        /* <DEDUP_REMOVED lines=28> */
.L_x_2339:
[----:B------:R-:W-:-:S13]  /*da20*/  ISETP.GE.AND P2, PT, R14, RZ, PT ;  /* 0x000000ff0e00720c */ /* 0x000fda0003f46270 */
[----:B------:R-:W-:Y:S05]  /*da30*/  @!P2 BRA `(.L_x_2350) ;  /* 0x0000001c00cca947 */ /* 0x000fea0003800000 */
[----:B------:R-:W-:Y:S02]  /*da40*/  IMAD.MOV.U32 R12, RZ, RZ, R9 ;  /* 0x000000ffff0c7224 */ /* 0x000fe400078e0009 */
[----:B------:R-:W-:Y:S02]  /*da50*/  IMAD.MOV.U32 R13, RZ, RZ, R3 ;  /* 0x000000ffff0d7224 */ /* 0x000fe400078e0003 */
[----:B------:R-:W-:Y:S02]  /*da60*/  IMAD.MOV.U32 R8, RZ, RZ, R23 ;  /* 0x000000ffff087224 */ /* 0x000fe400078e0017 */
[----:B------:R-:W-:-:S07]  /*da70*/  IMAD.MOV.U32 R15, RZ, RZ, R18 ;  /* 0x000000ffff0f7224 */ /* 0x000fce00078e0012 */
.L_x_2360:
        /* <DEDUP_REMOVED lines=10> */
.L_x_2352:
[----:B------:R-:W-:Y:S01]  /*db20*/  IMAD R0, R18, 0x8, R2 ;  /* 0x0000000812007824 */ /* 0x000fe200078e0202 */
[----:B------:R-:W-:-:S04]  /*db30*/  SHF.L.U32 R3, R23, 0x1f, RZ ;  /* 0x0000001f17037819 */ /* 0x000fc800000006ff */
[----:B------:R0:W1:Y:S01]  /*db40*/  SYNCS.PHASECHK.TRANS64.TRYWAIT P3, [R0+URZ+0x16830], R3 ;  /* 0x01683003000075a7 */ /* 0x000062000806017f */
[----:B------:R-:W-:Y:S05]  /*db50*/  @!P0 BRA `(.L_x_2353) ;  /* 0x0000000000048947 */ /* 0x000fea0003800000 */
[----:B------:R-:W-:Y:S01]  /*db60*/  BPT.TRAP 0x1 ;  /* 0x000000040000795c */ /* 0x000fe20000300000 */
.L_x_2353:
[----:B------:R-:W-:Y:S04]  /*db70*/  BSSY B0, `(.L_x_2351) ;  /* 0x0000004000007945 */ /* 0x000fe80003800000 */
[----:B-1----:R-:W-:Y:S05]  /*db80*/  @P3 BRA `(.L_x_2354) ;  /* 0x0000000000083947 */ /* 0x002fea0003800000 */
[----:B------:R-:W1:Y:S02]  /*db90*/  SYNCS.PHASECHK.TRANS64.TRYWAIT P3, [R0+URZ+0x16830], R3 ;  /* 0x01683003000075a7 */ /* 0x000e64000806017f */
[----:B-1----:R-:W-:Y:S05]  /*dba0*/  @!P3 BRA `(.L_x_2355) ;  /* 0x000000b40020b947 */ /* 0x002fea0003800000 */
.L_x_2354:
[----:B------:R-:W-:Y:S05]  /*dbb0*/  BSYNC B0 ;  /* 0x0000000000007941 */ /* 0x000fea0003800000 */
.L_x_2351:
        /* <DEDUP_REMOVED lines=49> */
.L_x_2357:
[----:B------:R-:W-:Y:S01]  /*ded0*/  SHF.L.U32 R0, R8, 0x1f, RZ ;  /* 0x0000001f08007819 */ /* 0x000fe200000006ff */
[----:B-----5:R-:W-:-:S04]  /*dee0*/  IMAD R3, R15, 0x8, R2 ;  /* 0x000000080f037824 */ /* 0x020fc800078e0202 */
[----:B------:R0:W1:Y:S01]  /*def0*/  SYNCS.PHASECHK.TRANS64.TRYWAIT P2, [R3+URZ+0x16850], R0 ;  /* 0x01685000030075a7 */ /* 0x000062000804017f */
[----:B------:R-:W-:Y:S05]  /*df00*/  @!P0 BRA `(.L_x_2358) ;  /* 0x0000000000048947 */ /* 0x000fea0003800000 */
[----:B------:R-:W-:Y:S01]  /*df10*/  BPT.TRAP 0x1 ;  /* 0x000000040000795c */ /* 0x000fe20000300000 */
.L_x_2358:
[----:B-1----:R-:W-:Y:S05]  /*df20*/  @P2 BRA `(.L_x_2356) ;  /* 0x0000000000082947 */ /* 0x002fea0003800000 */
[----:B------:R-:W1:Y:S02]  /*df30*/  SYNCS.PHASECHK.TRANS64.TRYWAIT P2, [R3+URZ+0x16850], R0 ;  /* 0x01685000030075a7 */ /* 0x000e64000804017f */
[----:B-1----:R-:W-:Y:S05]  /*df40*/  @!P2 BRA `(.L_x_2359) ;  /* 0x000000b0004ca947 */ /* 0x002fea0003800000 */
.L_x_2356:
[----:B01---5:R-:W-:Y:S01]  /*df50*/  VIADD R0, R2, 0x400 ;  /* 0x0000040002007836 */ /* 0x023fe20000000000 */
[----:B------:R-:W-:Y:S05]  /*df60*/  WARPSYNC.ALL ;  /* 0x0000000000007948 */ /* 0x000fea0003800000 */
[----:B------:R-:W-:Y:S01]  /*df70*/  SHF.R.U32.HI R0, RZ, 0x4, R0 ;  /* 0x00000004ff007819 */ /* 0x000fe20000011600 */
[----:B------:R-:W-:Y:S01]  /*df80*/  IMAD.MOV.U32 R9, RZ, RZ, 0x40000040 ;  /* 0x40000040ff097424 */ /* 0x000fe200078e00ff */
[----:B------:R-:W-:Y:S01]  /*df90*/  WARPGROUP.ARRIVE ;  /* 0x00000000000079c5 */ /* 0x000fe20000000000 */
[----:B------:R-:W-:Y:S01]  /*dfa0*/  IMAD.MOV.U32 R11, RZ, RZ, 0x40000040 ;  /* 0x40000040ff0b7424 */ /* 0x000fe200078e00ff */
[----:B------:R-:W-:Y:S01]  /*dfb0*/  LOP3.LUT R0, R0, 0x3fff, RZ, 0xc0, !PT ;  /* 0x00003fff00007812 */ /* 0x000fe200078ec0ff */
[----:B------:R-:W-:Y:S01]  /*dfc0*/  IMAD.MOV.U32 R21, RZ, RZ, 0x40000040 ;  /* 0x40000040ff157424 */ /* 0x000fe200078e00ff */
[----:B------:R-:W-:-:S03]  /*dfd0*/  R2UR UR7, R9 ;  /* 0x00000000090772ca */ /* 0x000fc600000e0000 */
[----:B------:R-:W-:Y:S01]  /*dfe0*/  IMAD R8, R15, 0x400, R0 ;  /* 0x000004000f087824 */ /* 0x000fe200078e0200 */
[----:B------:R-:W-:-:S03]  /*dff0*/  FMNMX.FTZ R0, R24, R13, !PT ;  /* 0x0000000d18007209 */ /* 0x000fc60007810000 */
[C---:B------:R-:W-:Y:S01]  /*e000*/  VIADD R10, R8.reuse, 0x80 ;  /* 0x00000080080a7836 */ /* 0x040fe20000000000 */
[C---:B------:R-:W-:Y:S01]  /*e010*/  R2UR UR6, R8.reuse ;  /* 0x00000000080672ca */ /* 0x040fe200000e0000 */
[----:B------:R-:W-:Y:S01]  /*e020*/  VIADD R20, R8, 0x280 ;  /* 0x0000028008147836 */ /* 0x000fe20000000000 */
[----:B------:R-:W-:-:S04]  /*e030*/  FMNMX.FTZ R0, R25, R0, !PT ;  /* 0x0000000019007209 */ /* 0x000fc80007810000 */
[----:B------:R-:W-:-:S04]  /*e040*/  FMNMX.FTZ R0, R28, R0, !PT ;  /* 0x000000001c007209 */ /* 0x000fc80007810000 */
[----:B------:R-:W-:-:S03]  /*e050*/  FMNMX.FTZ R0, R29, R0, !PT ;  /* 0x000000001d007209 */ /* 0x000fc60007810000 */
[----:B------:R-:W-:Y:S01]  /*e060*/  HGMMA.64x64x16.F32.BF16 R88, R148, gdesc[UR4].tnspB, R88, gsb0 ;  /* 0x40e0000494587df0 */ /* 0x000fe20008001858 */
[----:B------:R-:W-:Y:S02]  /*e070*/  FMNMX.FTZ R0, R32, R0, !PT ;  /* 0x0000000020007209 */ /* 0x000fe40007810000 */
[----:B------:R-:W-:Y:S01]  /*e080*/  R2UR UR6, R10 ;  /* 0x000000000a0672ca */ /* 0x000fe200000e0000 */
[----:B------:R-:W-:Y:S01]  /*e090*/  VIADD R10, R8, 0x100 ;  /* 0x00000100080a7836 */ /* 0x000fe20000000000 */
        /* <DEDUP_REMOVED lines=46> */
[----:B0-----:R-:W-:Y:S01]  /*e380*/  FMNMX.FTZ R3, R3, R0, !PT ;  /* 0x0000000003037209 */ /* 0x001fe20007810000 */
[----:B------:R-:W-:-:S04]  /*e390*/  IMAD.U32 R0, RZ, RZ, UR4 ;  /* 0x00000004ff007e24 */ /* 0x000fc8000f8e00ff */
[----:B------:R-:W-:-:S04]  /*e3a0*/  FADD.FTZ R9, -R3, R13 ;  /* 0x0000000d03097221 */ /* 0x000fc80000010100 */
[----:B------:R-:W-:Y:S01]  /*e3b0*/  FMUL.FTZ R9, R9, R0 ;  /* 0x0000000009097220 */ /* 0x000fe20000410000 */
[----:B------:R-:W-:Y:S02]  /*e3c0*/  WARPGROUP.DEPBAR.LE gsb0, 0x0 ;  /* 0x00008000000079c5 */ /* 0x000fe40000010000 */
[----:B------:R-:W-:-:S06]  /*e3d0*/  WARPGROUP.ARRIVE ;  /* 0x00000000000079c5 */ /* 0x000fcc0000000000 */
[----:B------:R-:W-:Y:S01]  /*e3e0*/  HGMMA.64x64x16.F32.BF16 R88, R136, gdesc[UR4].tnspB, R88, gsb0 ;  /* 0x40e0000488587df0 */ /* 0x000fe20008001858 */
[----:B------:R-:W-:Y:S02]  /*e3f0*/  R2UR UR6, R10 ;  /* 0x000000000a0672ca */ /* 0x000fe400000e0000 */
[----:B------:R0:W-:Y:S01]  /*e400*/  MUFU.EX2 R10, R9 ;  /* 0x00000009000a7308 */ /* 0x0001e20000000800 */
[----:B------:R-:W-:Y:S01]  /*e410*/  R2UR UR7, R11 ;  /* 0x000000000b0772ca */ /* 0x000fe200000e0000 */
[----:B------:R-:W-:-:S04]  /*e420*/  FMUL.FTZ R11, R3, R0 ;  /* 0x00000000030b7220 */ /* 0x000fc80000410000 */
[-CC-:B------:R-:W-:Y:S01]  /*e430*/  FFMA.FTZ R141, R40, R0.reuse, -R11.reuse ;  /* 0x00000000288d7223 */ /* 0x180fe2000001080b */
[-CC-:B------:R-:W-:Y:S01]  /*e440*/  FFMA.FTZ R145, R32, R0.reuse, -R11.reuse ;  /* 0x0000000020917223 */ /* 0x180fe2000001080b */
[--C-:B------:R-:W-:Y:S01]  /*e450*/  FFMA.FTZ R32, R57, R0, -R11.reuse ;  /* 0x0000000039207223 */ /* 0x100fe2000001080b */
[----:B0-----:R-:W-:Y:S01]  /*e460*/  FMNMX.FTZ R9, R26, R12, !PT ;  /* 0x0000000c1a097209 */ /* 0x001fe20007810000 */
[----:B------:R-:W0:Y:S01]  /*e470*/  S2R R57, SR_TID.X ;  /* 0x0000000000397919 */ /* 0x000e220000002100 */
[-CC-:B------:R-:W-:Y:S01]  /*e480*/  FFMA.FTZ R13, R53, R0.reuse, -R11.reuse ;  /* 0x00000000350d7223 */ /* 0x180fe2000001080b */
[-CC-:B------:R-:W-:Y:S01]  /*e490*/  FFMA.FTZ R147, R24, R0.reuse, -R11.reuse ;  /* 0x0000000018937223 */ /* 0x180fe2000001080b */
[----:B------:R-:W-:Y:S01]  /*e4a0*/  FMNMX.FTZ R9, R27, R9, !PT ;  /* 0x000000091b097209 */ /* 0x000fe20007810000 */
[-CC-:B------:R-:W-:Y:S01]  /*e4b0*/  FFMA.FTZ R148, R25, R0.reuse, -R11.reuse ;  /* 0x0000000019947223 */ /* 0x180fe2000001080b */
[-CC-:B------:R-:W-:Y:S01]  /*e4c0*/  FFMA.FTZ R150, R28, R0.reuse, -R11.reuse ;  /* 0x000000001c967223 */ /* 0x180fe2000001080b */
[-CC-:B------:R-:W-:Y:S01]  /*e4d0*/  FFMA.FTZ R24, R29, R0.reuse, -R11.reuse ;  /* 0x000000001d187223 */ /* 0x180fe2000001080b */
[----:B------:R-:W-:Y:S01]  /*e4e0*/  FMNMX.FTZ R9, R30, R9, !PT ;  /* 0x000000091e097209 */ /* 0x000fe20007810000 */
[----:B------:R-:W1:Y:S01]  /*e4f0*/  MUFU.EX2 R147, R147 ;  /* 0x0000009300937308 */ /* 0x000e620000000800 */
[-CC-:B------:R-:W-:Y:S01]  /*e500*/  FFMA.FTZ R144, R33, R0.reuse, -R11.reuse ;  /* 0x0000000021907223 */ /* 0x180fe2000001080b */
[-CC-:B------:R-:W-:Y:S01]  /*e510*/  FFMA.FTZ R143, R36, R0.reuse, -R11.reuse ;  /* 0x00000000248f7223 */ /* 0x180fe2000001080b */
[----:B------:R-:W-:Y:S01]  /*e520*/  FMNMX.FTZ R9, R31, R9, !PT ;  /* 0x000000091f097209 */ /* 0x000fe20007810000 */
[-CC-:B------:R-:W-:Y:S01]  /*e530*/  FFMA.FTZ R146, R37, R0.reuse, -R11.reuse ;  /* 0x0000000025927223 */ /* 0x180fe2000001080b */
[-CC-:B------:R-:W-:Y:S01]  /*e540*/  FFMA.FTZ R140, R41, R0.reuse, -R11.reuse ;  /* 0x00000000298c7223 */ /* 0x180fe2000001080b */
[-CC-:B------:R-:W-:Y:S01]  /*e550*/  FFMA.FTZ R142, R45, R0.reuse, -R11.reuse ;  /* 0x000000002d8e7223 */ /* 0x180fe2000001080b */
[----:B------:R-:W-:Y:S01]  /*e560*/  FMNMX.FTZ R9, R34, R9, !PT ;  /* 0x0000000922097209 */ /* 0x000fe20007810000 */
[----:B------:R-:W2:Y:S01]  /*e570*/  MUFU.EX2 R148, R148 ;  /* 0x0000009400947308 */ /* 0x000ea20000000800 */
[-CC-:B------:R-:W-:Y:S01]  /*e580*/  FFMA.FTZ R28, R61, R0.reuse, -R11.reuse ;  /* 0x000000003d1c7223 */ /* 0x180fe2000001080b */
[-CC-:B------:R-:W-:Y:S01]  /*e590*/  FFMA.FTZ R25, R64, R0.reuse, -R11.reuse ;  /* 0x0000000040197223 */ /* 0x180fe2000001080b */
[----:B------:R-:W-:Y:S01]  /*e5a0*/  FMNMX.FTZ R9, R35, R9, !PT ;  /* 0x0000000923097209 */ /* 0x000fe20007810000 */
[-CC-:B------:R-:W-:Y:S01]  /*e5b0*/  FFMA.FTZ R29, R65, R0.reuse, -R11.reuse ;  /* 0x00000000411d7223 */ /* 0x180fe2000001080b */
[-CC-:B------:R-:W-:Y:S01]  /*e5c0*/  FFMA.FTZ R33, R68, R0.reuse, -R11.reuse ;  /* 0x0000000044217223 */ /* 0x180fe2000001080b */
[-C--:B------:R-:W-:Y:S01]  /*e5d0*/  FFMA.FTZ R36, R69, R0.reuse, -R11 ;  /* 0x0000000045247223 */ /* 0x080fe2000001080b */
[----:B------:R-:W-:Y:S01]  /*e5e0*/  FMNMX.FTZ R9, R38, R9, !PT ;  /* 0x0000000926097209 */ /* 0x000fe20007810000 */
[----:B------:R-:W3:Y:S01]  /*e5f0*/  MUFU.EX2 R150, R150 ;  /* 0x0000009600967308 */ /* 0x000ee20000000800 */
[----:B-1----:R-:W-:Y:S01]  /*e600*/  FFMA.FTZ R5, R10, R5, R147 ;  /* 0x000000050a057223 */ /* 0x002fe20000010093 */
[-CC-:B------:R-:W-:Y:S01]  /*e610*/  FFMA.FTZ R37, R72, R0.reuse, -R11.reuse ;  /* 0x0000000048257223 */ /* 0x180fe2000001080b */
[----:B------:R-:W-:Y:S01]  /*e620*/  FMNMX.FTZ R9, R39, R9, !PT ;  /* 0x0000000927097209 */ /* 0x000fe20007810000 */
[-CC-:B------:R-:W-:Y:S01]  /*e630*/  FFMA.FTZ R41, R76, R0.reuse, -R11.reuse ;  /* 0x000000004c297223 */ /* 0x180fe2000001080b */
[----:B------:R-:W-:-:S02]  /*e640*/  FFMA.FTZ R45, R80, R0, -R11 ;  /* 0x00000000502d7223 */ /* 0x000fc4000001080b */
[----:B------:R-:W-:Y:S01]  /*e650*/  FMNMX.FTZ R9, R42, R9, !PT ;  /* 0x000000092a097209 */ /* 0x000fe20007810000 */
[----:B------:R-:W1:Y:S01]  /*e660*/  MUFU.EX2 R24, R24 ;  /* 0x0000001800187308 */ /* 0x000e620000000800 */
[----:B0-----:R-:W-:Y:S01]  /*e670*/  ISETP.GE.U32.AND P2, PT, R57, 0x180, PT ;  /* 0x000001803900780c */ /* 0x001fe20003f46070 */
[C---:B--2---:R-:W-:Y:S01]  /*e680*/  FADD.FTZ R5, R148.reuse, R5 ;  /* 0x0000000594057221 */ /* 0x044fe20000010000 */
[----:B------:R-:W-:Y:S02]  /*e690*/  FMNMX.FTZ R9, R43, R9, !PT ;  /* 0x000000092b097209 */ /* 0x000fe40007810000 */
[----:B------:R-:W-:Y:S02]  /*e6a0*/  F2FP.BF16.F32.PACK_AB R148, R148, R147 ;  /* 0x000000939494723e */ /* 0x000fe400000010ff */
[----:B------:R-:W-:Y:S01]  /*e6b0*/  FMNMX.FTZ R9, R46, R9, !PT ;  /* 0x000000092e097209 */ /* 0x000fe20007810000 */
[----:B------:R-:W-:Y:S01]  /*e6c0*/  MUFU.EX2 R145, R145 ;  /* 0x0000009100917308 */ /* 0x000fe20000000800 */
[----:B---3--:R-:W-:-:S02]  /*e6d0*/  FADD.FTZ R5, R150, R5 ;  /* 0x0000000596057221 */ /* 0x008fc40000010000 */
[----:B------:R-:W-:-:S04]  /*e6e0*/  FMNMX.FTZ R9, R47, R9, !PT ;  /* 0x000000092f097209 */ /* 0x000fc80007810000 */
[----:B------:R-:W-:Y:S01]  /*e6f0*/  FMNMX.FTZ R9, R50, R9, !PT ;  /* 0x0000000932097209 */ /* 0x000fe20007810000 */
[----:B------:R-:W-:Y:S01]  /*e700*/  MUFU.EX2 R144, R144 ;  /* 0x0000009000907308 */ /* 0x000fe20000000800 */
[----:B-1----:R-:W-:Y:S02]  /*e710*/  F2FP.BF16.F32.PACK_AB R150, R24, R150 ;  /* 0x000000961896723e */ /* 0x002fe400000010ff */
[----:B------:R-:W-:-:S04]  /*e720*/  FMNMX.FTZ R9, R51, R9, !PT ;  /* 0x0000000933097209 */ /* 0x000fc80007810000 */
[----:B------:R-:W-:Y:S01]  /*e730*/  FMNMX.FTZ R9, R54, R9, !PT ;  /* 0x0000000936097209 */ /* 0x000fe20007810000 */
[----:B------:R-:W-:Y:S03]  /*e740*/  MUFU.EX2 R143, R143 ;  /* 0x0000008f008f7308 */ /* 0x000fe60000000800 */
[----:B------:R-:W-:-:S04]  /*e750*/  FMNMX.FTZ R9, R55, R9, !PT ;  /* 0x0000000937097209 */ /* 0x000fc80007810000 */
[----:B------:R-:W-:Y:S01]  /*e760*/  FMNMX.FTZ R9, R58, R9, !PT ;  /* 0x000000093a097209 */ /* 0x000fe20007810000 */
[----:B------:R-:W-:Y:S01]  /*e770*/  MUFU.EX2 R146, R146 ;  /* 0x0000009200927308 */ /* 0x000fe20000000800 */
[----:B------:R-:W-:Y:S02]  /*e780*/  WARPGROUP.DEPBAR.LE gsb0, 0x0 ;  /* 0x00008000000079c5 */ /* 0x000fe40000010000 */
[----:B------:R-:W-:Y:S01]  /*e790*/  WARPGROUP.ARRIVE ;  /* 0x00000000000079c5 */ /* 0x000fe20000000000 */
[----:B------:R-:W-:Y:S01]  /*e7a0*/  FMNMX.FTZ R9, R59, R9, !PT ;  /* 0x000000093b097209 */ /* 0x000fe20007810000 */
[-CC-:B------:R-:W-:Y:S01]  /*e7b0*/  FFMA.FTZ R138, R52, R0.reuse, -R11.reuse ;  /* 0x00000000348a7223 */ /* 0x180fe2000001080b */
[-CC-:B------:R-:W-:Y:S01]  /*e7c0*/  FFMA.FTZ R139, R44, R0.reuse, -R11.reuse ;  /* 0x000000002c8b7223 */ /* 0x180fe2000001080b */
[-CC-:B------:R-:W-:Y:S01]  /*e7d0*/  FFMA.FTZ R137, R48, R0.reuse, -R11.reuse ;  /* 0x0000000030897223 */ /* 0x180fe2000001080b */
[----:B------:R-:W-:Y:S01]  /*e7e0*/  FMNMX.FTZ R9, R62, R9, !PT ;  /* 0x000000093e097209 */ /* 0x000fe20007810000 */
[----:B------:R-:W-:Y:S01]  /*e7f0*/  HGMMA.64x64x16.F32.BF16 R88, R132, gdesc[UR4].tnspB, R88, gsb0 ;  /* 0x40e0000484587df0 */ /* 0x000fe20008001858 */
[----:B------:R-:W-:Y:S01]  /*e800*/  R2UR UR6, R20 ;  /* 0x00000000140672ca */ /* 0x000fe200000e0000 */
[----:B------:R-:W-:Y:S01]  /*e810*/  MUFU.EX2 R141, R141 ;  /* 0x0000008d008d7308 */ /* 0x000fe20000000800 */
[----:B------:R-:W-:Y:S01]  /*e820*/  FMNMX.FTZ R9, R63, R9, !PT ;  /* 0x000000093f097209 */ /* 0x000fe20007810000 */
[-CC-:B------:R-:W-:Y:S01]  /*e830*/  FFMA.FTZ R136, R49, R0.reuse, -R11.reuse ;  /* 0x0000000031887223 */ /* 0x180fe2000001080b */
[----:B------:R-:W-:Y:S01]  /*e840*/  R2UR UR7, R21 ;  /* 0x00000000150772ca */ /* 0x000fe200000e0000 */
[----:B------:R-:W-:Y:S01]  /*e850*/  IMAD.MOV.U32 R21, RZ, RZ, 0x40000040 ;  /* 0x40000040ff157424 */ /* 0x000fe200078e00ff */
[----:B------:R-:W-:Y:S01]  /*e860*/  FMNMX.FTZ R9, R66, R9, !PT ;  /* 0x0000000942097209 */ /* 0x000fe20007810000 */
[-CC-:B------:R-:W-:Y:S01]  /*e870*/  FFMA.FTZ R44, R77, R0.reuse, -R11.reuse ;  /* 0x000000004d2c7223 */ /* 0x180fe2000001080b */
[-CC-:B------:R-:W-:Y:S01]  /*e880*/  FFMA.FTZ R48, R81, R0.reuse, -R11.reuse ;  /* 0x0000000051307223 */ /* 0x180fe2000001080b */
[----:B------:R-:W-:Y:S01]  /*e890*/  MUFU.EX2 R140, R140 ;  /* 0x0000008c008c7308 */ /* 0x000fe20000000800 */
[----:B------:R-:W-:Y:S01]  /*e8a0*/  FMNMX.FTZ R9, R67, R9, !PT ;  /* 0x0000000943097209 */ /* 0x000fe20007810000 */
[----:B------:R-:W-:-:S03]  /*e8b0*/  FFMA.FTZ R49, R84, R0, -R11 ;  /* 0x0000000054317223 */ /* 0x000fc6000001080b */
        /* <DEDUP_REMOVED lines=14> */
[----:B------:R-:W-:-:S05]  /*e9a0*/  FMNMX.FTZ R9, R87, R9, !PT ;  /* 0x0000000957097209 */ /* 0x000fca0007810000 */
[----:B------:R-:W0:Y:S02]  /*e9b0*/  SHFL.BFLY PT, R40, R9, 0x2, 0x1f ;  /* 0x0c401f0009287f89 */ /* 0x000e2400000e0000 */
[----:B------:R-:W-:Y:S08]  /*e9c0*/  MUFU.EX2 R13, R13 ;  /* 0x0000000d000d7308 */ /* 0x000ff00000000800 */
[----:B------:R-:W-:Y:S08]  /*e9d0*/  MUFU.EX2 R32, R32 ;  /* 0x0000002000207308 */ /* 0x000ff00000000800 */
[----:B------:R-:W-:Y:S01]  /*e9e0*/  MUFU.EX2 R28, R28 ;  /* 0x0000001c001c7308 */ /* 0x000fe20000000800 */
[----:B------:R-:W-:-:S02]  /*e9f0*/  WARPGROUP.DEPBAR.LE gsb0, 0x0 ;  /* 0x00008000000079c5 */ /* 0x000fc40000010000 */
[----:B------:R-:W-:Y:S01]  /*ea00*/  WARPGROUP.ARRIVE ;  /* 0x00000000000079c5 */ /* 0x000fe20000000000 */
[----:B0-----:R-:W-:Y:S01]  /*ea10*/  FMNMX.FTZ R9, R9, R40, !PT ;  /* 0x0000002809097209 */ /* 0x001fe20007810000 */
[-C--:B------:R-:W-:Y:S01]  /*ea20*/  FFMA.FTZ R132, R56, R0.reuse, -R11 ;  /* 0x0000000038847223 */ /* 0x080fe2000001080b */
[----:B------:R-:W-:Y:S01]  /*ea30*/  SHF.R.U32.HI R135, RZ, 0x7, R57 ;  /* 0x00000007ff877819 */ /* 0x000fe20000011639 */
[-CC-:B------:R-:W-:Y:S01]  /*ea40*/  FFMA.FTZ R134, R60, R0.reuse, -R11.reuse ;  /* 0x000000003c867223 */ /* 0x180fe2000001080b */
[----:B------:R-:W-:Y:S01]  /*ea50*/  MUFU.EX2 R25, R25 ;  /* 0x0000001900197308 */ /* 0x000fe20000000800 */
[----:B------:R-:W-:Y:S01]  /*ea60*/  HGMMA.64x64x16.F32.BF16 R88, R128, gdesc[UR4].tnspB, R88, gsb0 ;  /* 0x40e0000480587df0 */ /* 0x000fe20008001858 */
[----:B------:R-:W0:Y:S01]  /*ea70*/  SHFL.BFLY PT, R20, R9, 0x1, 0x1f ;  /* 0x0c201f0009147f89 */ /* 0x000e2200000e0000 */
[----:B------:R-:W-:Y:S01]  /*ea80*/  R2UR UR7, R21 ;  /* 0x00000000150772ca */ /* 0x000fe200000e0000 */
[----:B------:R-:W-:Y:S02]  /*ea90*/  IMAD.MOV.U32 R21, RZ, RZ, 0x40000040 ;  /* 0x40000040ff157424 */ /* 0x000fe400078e00ff */
[-CC-:B------:R-:W-:Y:S01]  /*eaa0*/  FFMA.FTZ R40, R73, R0.reuse, -R11.reuse ;  /* 0x0000000049287223 */ /* 0x180fe2000001080b */
[----:B------:R-:W-:Y:S01]  /*eab0*/  FFMA.FTZ R11, R85, R0, -R11 ;  /* 0x00000000550b7223 */ /* 0x000fe2000001080b */
[----:B------:R-:W-:Y:S08]  /*eac0*/  MUFU.EX2 R132, R132 ;  /* 0x0000008400847308 */ /* 0x000ff00000000800 */
[----:B------:R-:W-:Y:S08]  /*ead0*/  MUFU.EX2 R134, R134 ;  /* 0x0000008600867308 */ /* 0x000ff00000000800 */
[----:B------:R-:W-:Y:S01]  /*eae0*/  MUFU.EX2 R29, R29 ;  /* 0x0000001d001d7308 */ /* 0x000fe20000000800 */
[----:B0-----:R-:W-:Y:S01]  /*eaf0*/  FMNMX.FTZ R9, R9, R20, !PT ;  /* 0x0000001409097209 */ /* 0x001fe20007810000 */
[----:B------:R-:W-:-:S04]  /*eb00*/  VIADD R20, R8, 0x300 ;  /* 0x0000030008147836 */ /* 0x000fc80000000000 */
[C---:B------:R-:W-:Y:S01]  /*eb10*/  FADD.FTZ R12, -R9.reuse, R12 ;  /* 0x0000000c090c7221 */ /* 0x040fe20000010100 */
[----:B------:R-:W-:Y:S01]  /*eb20*/  R2UR UR6, R20 ;  /* 0x00000000140672ca */ /* 0x000fe200000e0000 */
[----:B------:R-:W-:Y:S02]  /*eb30*/  VIADD R20, R8, 0x380 ;  /* 0x0000038008147836 */ /* 0x000fe40000000000 */
[-C--:B------:R-:W-:Y:S01]  /*eb40*/  FMUL.FTZ R53, R9, R0.reuse ;  /* 0x0000000009357220 */ /* 0x080fe20000410000 */
[-C--:B------:R-:W-:Y:S01]  /*eb50*/  FMUL.FTZ R12, R12, R0.reuse ;  /* 0x000000000c0c7220 */ /* 0x080fe20000410000 */
[----:B------:R-:W-:Y:S02]  /*eb60*/  MUFU.EX2 R33, R33 ;  /* 0x0000002100217308 */ /* 0x000fe40000000800 */
[-CC-:B------:R-:W-:Y:S01]  /*eb70*/  FFMA.FTZ R149, R26, R0.reuse, -R53.reuse ;  /* 0x000000001a957223 */ /* 0x180fe20000010835 */
[-CC-:B------:R-:W-:Y:S01]  /*eb80*/  FFMA.FTZ R26, R27, R0.reuse, -R53.reuse ;  /* 0x000000001b1a7223 */ /* 0x180fe20000010835 */
[-CC-:B------:R-:W-:Y:S01]  /*eb90*/  FFMA.FTZ R151, R30, R0.reuse, -R53.reuse ;  /* 0x000000001e977223 */ /* 0x180fe20000010835 */
[-CC-:B------:R-:W-:Y:S01]  /*eba0*/  FFMA.FTZ R52, R35, R0.reuse, -R53.reuse ;  /* 0x0000000023347223 */ /* 0x180fe20000010835 */
[-CC-:B------:R-:W-:Y:S01]  /*ebb0*/  FFMA.FTZ R30, R31, R0.reuse, -R53.reuse ;  /* 0x000000001f1e7223 */ /* 0x180fe20000010835 */
[----:B------:R-:W-:Y:S01]  /*ebc0*/  FFMA.FTZ R35, R46, R0, -R53 ;  /* 0x000000002e237223 */ /* 0x000fe20000010835 */
[----:B------:R-:W-:Y:S01]  /*ebd0*/  MUFU.EX2 R12, R12 ;  /* 0x0000000c000c7308 */ /* 0x000fe20000000800 */
[----:B------:R-:W-:-:S02]  /*ebe0*/  @!P1 IMAD R46, R18, 0x8, R2 ;  /* 0x00000008122e9824 */ /* 0x000fc400078e0202 */
[-CC-:B------:R-:W-:Y:S01]  /*ebf0*/  FFMA.FTZ R27, R34, R0.reuse, -R53.reuse ;  /* 0x00000000221b7223 */ /* 0x180fe20000010835 */
[-CC-:B------:R-:W-:Y:S01]  /*ec00*/  FFMA.FTZ R31, R38, R0.reuse, -R53.reuse ;  /* 0x00000000261f7223 */ /* 0x180fe20000010835 */
[-CC-:B------:R-:W-:Y:S01]  /*ec10*/  FFMA.FTZ R38, R50, R0.reuse, -R53.reuse ;  /* 0x0000000032267223 */ /* 0x180fe20000010835 */
[----:B------:R-:W-:Y:S02]  /*ec20*/  @!P1 VIADD R46, R46, 0x16840 ;  /* 0x000168402e2e9836 */ /* 0x000fe40000000000 */
[-CC-:B------:R-:W-:Y:S01]  /*ec30*/  FFMA.FTZ R34, R42, R0.reuse, -R53.reuse ;  /* 0x000000002a227223 */ /* 0x180fe20000010835 */
[-CC-:B------:R-:W-:Y:S01]  /*ec40*/  FFMA.FTZ R42, R47, R0.reuse, -R53.reuse ;  /* 0x000000002f2a7223 */ /* 0x180fe20000010835 */
[----:B------:R-:W0:Y:S01]  /*ec50*/  MUFU.EX2 R149, R149 ;  /* 0x0000009500957308 */ /* 0x000e220000000800 */
[-CC-:B------:R-:W-:Y:S01]  /*ec60*/  FFMA.FTZ R56, R39, R0.reuse, -R53.reuse ;  /* 0x0000000027387223 */ /* 0x180fe20000010835 */
[----:B------:R-:W-:Y:S01]  /*ec70*/  @!P1 PRMT R46, RZ, 0x654, R46 ;  /* 0x00000654ff2e9816 */ /* 0x000fe2000000002e */
        /* <DEDUP_REMOVED lines=12> */
[----:B------:R-:W-:Y:S01]  /*ed40*/  FFMA.FTZ R86, R86, R0, -R53 ;  /* 0x0000000056567223 */ /* 0x000fe20000010835 */
[----:B------:R-:W-:Y:S01]  /*ed50*/  MUFU.EX2 R151, R151 ;  /* 0x0000009700977308 */ /* 0x000fe20000000800 */
[----:B0-----:R-:W-:Y:S01]  /*ed60*/  FFMA.FTZ R47, R12, R4, R149 ;  /* 0x000000040c2f7223 */ /* 0x001fe20000010095 */
[----:B------:R-:W-:-:S06]  /*ed70*/  @!P1 IMAD R4, R15, 0x8, R2 ;  /* 0x000000080f049824 */ /* 0x000fcc00078e0202 */
[----:B------:R-:W-:Y:S01]  /*ed80*/  MUFU.EX2 R30, R30 ;  /* 0x0000001e001e7308 */ /* 0x000fe20000000800 */
[----:B-1----:R-:W-:Y:S01]  /*ed90*/  F2FP.BF16.F32.PACK_AB R149, R26, R149 ;  /* 0x000000951a95723e */ /* 0x002fe200000010ff */
[----:B------:R-:W-:Y:S02]  /*eda0*/  WARPGROUP.DEPBAR.LE gsb0, 0x0 ;  /* 0x00008000000079c5 */ /* 0x000fe40000010000 */
[----:B------:R-:W-:Y:S01]  /*edb0*/  WARPGROUP.ARRIVE ;  /* 0x00000000000079c5 */ /* 0x000fe20000000000 */
[-CC-:B------:R-:W-:Y:S01]  /*edc0*/  FFMA.FTZ R129, R66, R0.reuse, -R53.reuse ;  /* 0x0000000042817223 */ /* 0x180fe20000010835 */
[----:B------:R-:W-:Y:S02]  /*edd0*/  FFMA.FTZ R131, R70, R0, -R53 ;  /* 0x0000000046837223 */ /* 0x000fe40000010835 */
[----:B------:R-:W-:Y:S01]  /*ede0*/  MUFU.EX2 R27, R27 ;  /* 0x0000001b001b7308 */ /* 0x000fe20000000800 */
[----:B------:R-:W-:Y:S01]  /*edf0*/  F2FP.BF16.F32.PACK_AB R128, R29, R25 ;  /* 0x000000191d80723e */ /* 0x000fe200000010ff */
[----:B------:R-:W-:Y:S01]  /*ee00*/  HGMMA.64x64x16.F32.BF16 R88, R124, gdesc[UR4].tnspB, R88, gsb0 ;  /* 0x40e000047c587df0 */ /* 0x000fe20008001858 */
[----:B------:R-:W-:-:S02]  /*ee10*/  R2UR UR6, R20 ;  /* 0x00000000140672ca */ /* 0x000fc400000e0000 */
[----:B------:R-:W-:Y:S01]  /*ee20*/  R2UR UR7, R21 ;  /* 0x00000000150772ca */ /* 0x000fe200000e0000 */
[----:B------:R-:W-:Y:S02]  /*ee30*/  VIADD R21, R135, 0x9 ;  /* 0x0000000987157836 */ /* 0x000fe40000000000 */
[----:B------:R-:W-:Y:S01]  /*ee40*/  MUFU.EX2 R52, R52 ;  /* 0x0000003400347308 */ /* 0x000fe20000000800 */
[----:B------:R-:W-:Y:S02]  /*ee50*/  FFMA.FTZ R135, R62, R0, -R53 ;  /* 0x000000003e877223 */ /* 0x000fe40000010835 */
[----:B------:R-:W-:Y:S02]  /*ee60*/  SEL R50, R21, 0x9, !P2 ;  /* 0x0000000915327807 */ /* 0x000fe40005000000 */
[C---:B------:R-:W-:Y:S01]  /*ee70*/  ISETP.GT.AND P2, PT, R14.reuse, RZ, PT ;  /* 0x000000ff0e00720c */ /* 0x040fe20003f44270 */
[----:B------:R-:W-:Y:S02]  /*ee80*/  VIADD R14, R14, 0xffffffff ;  /* 0xffffffff0e0e7836 */ /* 0x000fe40000000000 */
[----:B------:R-:W-:Y:S08]  /*ee90*/  MUFU.EX2 R31, R31 ;  /* 0x0000001f001f7308 */ /* 0x000ff00000000800 */
[----:B------:R-:W0:Y:S08]  /*eea0*/  MUFU.EX2 R56, R56 ;  /* 0x0000003800387308 */ /* 0x000e300000000800 */
[----:B------:R-:W-:Y:S08]  /*eeb0*/  MUFU.EX2 R34, R34 ;  /* 0x0000002200227308 */ /* 0x000ff00000000800 */
[----:B------:R-:W-:Y:S01]  /*eec0*/  MUFU.EX2 R39, R39 ;  /* 0x0000002700277308 */ /* 0x000fe20000000800 */
[----:B0-----:R-:W-:-:S07]  /*eed0*/  F2FP.BF16.F32.PACK_AB R147, R56, R31 ;  /* 0x0000001f3893723e */ /* 0x001fce00000010ff */
[----:B------:R-:W-:Y:S08]  /*eee0*/  MUFU.EX2 R35, R35 ;  /* 0x0000002300237308 */ /* 0x000ff00000000800 */
[----:B------:R-:W-:Y:S08]  /*eef0*/  MUFU.EX2 R42, R42 ;  /* 0x0000002a002a7308 */ /* 0x000ff00000000800 */
[----:B------:R-:W-:Y:S08]  /*ef00*/  MUFU.EX2 R38, R38 ;  /* 0x0000002600267308 */ /* 0x000ff00000000800 */
[----:B------:R-:W-:Y:S08]  /*ef10*/  MUFU.EX2 R43, R43 ;  /* 0x0000002b002b7308 */ /* 0x000ff00000000800 */
[----:B------:R-:W-:Y:S01]  /*ef20*/  MUFU.EX2 R8, R8 ;  /* 0x0000000800087308 */ /* 0x000fe20000000800 */
[----:B------:R-:W-:-:S02]  /*ef30*/  WARPGROUP.DEPBAR.LE gsb0, 0x0 ;  /* 0x00008000000079c5 */ /* 0x000fc40000010000 */
[----:B------:R-:W-:Y:S01]  /*ef40*/  WARPGROUP.ARRIVE ;  /* 0x00000000000079c5 */ /* 0x000fe20000000000 */
[----:B------:R-:W-:-:S04]  /*ef50*/  FFMA.FTZ R125, R74, R0, -R53 ;  /* 0x000000004a7d7223 */ /* 0x000fc80000010835 */
[----:B------:R-:W-:Y:S01]  /*ef60*/  MUFU.EX2 R20, R55 ;  /* 0x0000003700147308 */ /* 0x000fe20000000800 */
[----:B------:R-:W-:Y:S07]  /*ef70*/  HGMMA.64x64x16.F32.BF16 R88, R120, gdesc[UR4].tnspB, R88, gsb0 ;  /* 0x40e0000478587df0 */ /* 0x000fee0008001858 */
[----:B------:R-:W-:Y:S08]  /*ef80*/  MUFU.EX2 R133, R133 ;  /* 0x0000008500857308 */ /* 0x000ff00000000800 */
[----:B------:R-:W-:Y:S08]  /*ef90*/  MUFU.EX2 R21, R59 ;  /* 0x0000003b00157308 */ /* 0x000ff00000000800 */
[----:B------:R-:W-:Y:S08]  /*efa0*/  MUFU.EX2 R135, R135 ;  /* 0x0000008700877308 */ /* 0x000ff00000000800 */
[----:B------:R-:W-:Y:S08]  /*efb0*/  MUFU.EX2 R129, R129 ;  /* 0x0000008100817308 */ /* 0x000ff00000000800 */
[----:B------:R-:W-:Y:S08]  /*efc0*/  MUFU.EX2 R131, R131 ;  /* 0x0000008300837308 */ /* 0x000ff00000000800 */
[----:B------:R-:W0:Y:S08]  /*efd0*/  MUFU.EX2 R36, R36 ;  /* 0x0000002400247308 */ /* 0x000e300000000800 */
[----:B------:R-:W-:Y:S08]  /*efe0*/  MUFU.EX2 R37, R37 ;  /* 0x0000002500257308 */ /* 0x000ff00000000800 */
[----:B------:R-:W-:Y:S01]  /*eff0*/  MUFU.EX2 R125, R125 ;  /* 0x0000007d007d7308 */ /* 0x000fe20000000800 */
[----:B0-----:R-:W-:-:S07]  /*f000*/  F2FP.BF16.F32.PACK_AB R130, R36, R33 ;  /* 0x000000212482723e */ /* 0x001fce00000010ff */
[----:B------:R-:W-:Y:S01]  /*f010*/  MUFU.EX2 R40, R40 ;  /* 0x0000002800287308 */ /* 0x000fe20000000800 */
        /* <DEDUP_REMOVED lines=9> */
[----:B------:R-:W-:Y:S01]  /*f0b0*/  FMUL.FTZ R99, R99, R12 ;  /* 0x0000000c63637220 */ /* 0x000fe20000410000 */
[----:B-1----:R-:W-:Y:S01]  /*f0c0*/  FADD.FTZ R46, R26, R47 ;  /* 0x0000002f1a2e7221 */ /* 0x002fe20000010000 */
[----:B------:R-:W-:-:S02]  /*f0d0*/  @!P1 VIADD R47, R4, 0x16860 ;  /* 0x00016860042f9836 */ /* 0x000fc40000000000 */
[-C--:B------:R-:W-:Y:S01]  /*f0e0*/  FFMA.FTZ R4, R63, R0.reuse, -R53 ;  /* 0x000000003f047223 */ /* 0x080fe20000010835 */
[----:B------:R-:W-:Y:S01]  /*f0f0*/  MUFU.EX2 R78, R78 ;  /* 0x0000004e004e7308 */ /* 0x000fe20000000800 */
[----:B------:R-:W-:Y:S01]  /*f100*/  FADD.FTZ R15, R151, R46 ;  /* 0x0000002e970f7221 */ /* 0x000fe20000010000 */
[----:B------:R-:W-:Y:S01]  /*f110*/  FADD.FTZ R46, R24, R5 ;  /* 0x00000005182e7221 */ /* 0x000fe20000010000 */
[----:B------:R-:W-:Y:S01]  /*f120*/  @!P1 PRMT R47, RZ, 0x654, R47 ;  /* 0x00000654ff2f9816 */ /* 0x000fe2000000002f */
[-C--:B------:R-:W-:Y:S01]  /*f130*/  FFMA.FTZ R5, R67, R0.reuse, -R53 ;  /* 0x0000000043057223 */ /* 0x080fe20000010835 */
[C---:B0-----:R-:W-:Y:S01]  /*f140*/  FADD.FTZ R50, R30.reuse, R15 ;  /* 0x0000000f1e327221 */ /* 0x041fe20000010000 */
[----:B------:R-:W-:Y:S01]  /*f150*/  FADD.FTZ R15, R145, R46 ;  /* 0x0000002e910f7221 */ /* 0x000fe20000010000 */
[----:B------:R0:W-:Y:S01]  /*f160*/  @!P1 SYNCS.ARRIVE.TRANS64.RED.A1T0 RZ, [R47+URZ], RZ ;  /* 0x000000ff2fff99a7 */ /* 0x0001e2000810043f */
[----:B------:R-:W1:Y:S01]  /*f170*/  MUFU.EX2 R4, R4 ;  /* 0x0000000400047308 */ /* 0x000e620000000800 */
[----:B------:R-:W-:Y:S01]  /*f180*/  F2FP.BF16.F32.PACK_AB R151, R30, R151 ;  /* 0x000000971e97723e */ /* 0x000fe200000010ff */
[C---:B------:R-:W-:Y:S01]  /*f190*/  FADD.FTZ R46, R144.reuse, R15 ;  /* 0x0000000f902e7221 */ /* 0x040fe20000010000 */
[-CC-:B------:R-:W-:Y:S01]  /*f1a0*/  FFMA.FTZ R15, R71, R0.reuse, -R53.reuse ;  /* 0x00000000470f7223 */ /* 0x180fe20000010835 */
[----:B------:R-:W-:Y:S01]  /*f1b0*/  F2FP.BF16.F32.PACK_AB R144, R144, R145 ;  /* 0x000000919090723e */ /* 0x000fe200000010ff */
[----:B------:R-:W-:Y:S01]  /*f1c0*/  FFMA.FTZ R53, R87, R0, -R53 ;  /* 0x0000000057357223 */ /* 0x000fe20000010835 */
[----:B------:R-:W-:Y:S01]  /*f1d0*/  F2FP.BF16.F32.PACK_AB R145, R52, R27 ;  /* 0x0000001b3491723e */ /* 0x000fe200000010ff */
[----:B0-----:R-:W-:Y:S01]  /*f1e0*/  FADD.FTZ R47, R27, R50 ;  /* 0x000000321b2f7221 */ /* 0x001fe20000010000 */
[----:B------:R-:W0:Y:S01]  /*f1f0*/  MUFU.EX2 R5, R5 ;  /* 0x0000000500057308 */ /* 0x000e220000000800 */
[-C--:B------:R-:W-:Y:S01]  /*f200*/  FMUL.FTZ R102, R102, R12.reuse ;  /* 0x0000000c66667220 */ /* 0x080fe20000410000 */
[-C--:B------:R-:W-:Y:S01]  /*f210*/  FMUL.FTZ R103, R103, R12.reuse ;  /* 0x0000000c67677220 */ /* 0x080fe20000410000 */
[----:B------:R-:W-:Y:S01]  /*f220*/  FADD.FTZ R50, R52, R47 ;  /* 0x0000002f34327221 */ /* 0x000fe20000010000 */
[----:B------:R-:W-:Y:S01]  /*f230*/  FADD.FTZ R47, R143, R46 ;  /* 0x0000002e8f2f7221 */ /* 0x000fe20000010000 */
[-C--:B------:R-:W-:Y:S01]  /*f240*/  FMUL.FTZ R106, R106, R12.reuse ;  /* 0x0000000c6a6a7220 */ /* 0x080fe20000410000 */
[-C--:B------:R-:W-:Y:S01]  /*f250*/  FMUL.FTZ R107, R107, R12.reuse ;  /* 0x0000000c6b6b7220 */ /* 0x080fe20000410000 */
[----:B------:R-:W-:Y:S01]  /*f260*/  FADD.FTZ R51, R31, R50 ;  /* 0x000000321f337221 */ /* 0x000fe20000010000 */
[C---:B------:R-:W-:Y:S01]  /*f270*/  FADD.FTZ R46, R146.reuse, R47 ;  /* 0x0000002f922e7221 */ /* 0x040fe20000010000 */
[----:B------:R-:W2:Y:S01]  /*f280*/  MUFU.EX2 R15, R15 ;  /* 0x0000000f000f7308 */ /* 0x000ea20000000800 */
[----:B------:R-:W-:Y:S01]  /*f290*/  F2FP.BF16.F32.PACK_AB R146, R146, R143 ;  /* 0x0000008f9292723e */ /* 0x000fe200000010ff */
[----:B------:R-:W-:Y:S01]  /*f2a0*/  FADD.FTZ R51, R56, R51 ;  /* 0x0000003338337221 */ /* 0x000fe20000010000 */
[----:B------:R-:W-:Y:S01]  /*f2b0*/  FADD.FTZ R47, R141, R46 ;  /* 0x0000002e8d2f7221 */ /* 0x000fe20000010000 */
[-C--:B------:R-:W-:Y:S01]  /*f2c0*/  FMUL.FTZ R110, R110, R12.reuse ;  /* 0x0000000c6e6e7220 */ /* 0x080fe20000410000 */
[-C--:B------:R-:W-:Y:S01]  /*f2d0*/  FMUL.FTZ R111, R111, R12.reuse ;  /* 0x0000000c6f6f7220 */ /* 0x080fe20000410000 */
[----:B------:R-:W-:Y:S01]  /*f2e0*/  FADD.FTZ R46, R34, R51 ;  /* 0x00000033222e7221 */ /* 0x000fe20000010000 */
[C---:B------:R-:W-:Y:S01]  /*f2f0*/  FADD.FTZ R50, R140.reuse, R47 ;  /* 0x0000002f8c327221 */ /* 0x040fe20000010000 */
[----:B------:R-:W-:Y:S01]  /*f300*/  MUFU.EX2 R44, R44 ;  /* 0x0000002c002c7308 */ /* 0x000fe20000000800 */
[----:B------:R-:W-:Y:S01]  /*f310*/  F2FP.BF16.F32.PACK_AB R140, R140, R141 ;  /* 0x0000008d8c8c723e */ /* 0x000fe200000010ff */
[----:B------:R-:W-:Y:S01]  /*f320*/  FADD.FTZ R46, R39, R46 ;  /* 0x0000002e272e7221 */ /* 0x000fe20000010000 */
[----:B------:R-:W-:Y:S01]  /*f330*/  FADD.FTZ R47, R139, R50 ;  /* 0x000000328b2f7221 */ /* 0x000fe20000010000 */
[-C--:B------:R-:W-:Y:S01]  /*f340*/  FMUL.FTZ R114, R114, R12.reuse ;  /* 0x0000000c72727220 */ /* 0x080fe20000410000 */
[----:B------:R-:W-:Y:S01]  /*f350*/  FMUL.FTZ R115, R115, R12 ;  /* 0x0000000c73737220 */ /* 0x000fe20000410000 */
[----:B------:R-:W-:Y:S01]  /*f360*/  FADD.FTZ R51, R35, R46 ;  /* 0x0000002e23337221 */ /* 0x000fe20000010000 */
[C---:B------:R-:W-:Y:S01]  /*f370*/  FADD.FTZ R46, R142.reuse, R47 ;  /* 0x0000002f8e2e7221 */ /* 0x040fe20000010000 */
[----:B------:R-:W-:Y:S01]  /*f380*/  F2FP.BF16.F32.PACK_AB R142, R142, R139 ;  /* 0x0000008b8e8e723e */ /* 0x000fe200000010ff */
[----:B------:R-:W-:Y:S01]  /*f390*/  MUFU.EX2 R79, R79 ;  /* 0x0000004f004f7308 */ /* 0x000fe20000000800 */
[----:B------:R-:W-:Y:S01]  /*f3a0*/  FADD.FTZ R51, R42, R51 ;  /* 0x000000332a337221 */ /* 0x000fe20000010000 */
[----:B------:R-:W-:Y:S01]  /*f3b0*/  FADD.FTZ R47, R137, R46 ;  /* 0x0000002e892f7221 */ /* 0x000fe20000010000 */
[----:B------:R-:W-:Y:S01]  /*f3c0*/  F2FP.BF16.F32.PACK_AB R139, R20, R8 ;  /* 0x00000008148b723e */ /* 0x000fe200000010ff */
        /* <DEDUP_REMOVED lines=10> */
[----:B------:R-:W-:Y:S01]  /*f470*/  FADD.FTZ R47, R13, R24 ;  /* 0x000000180d2f7221 */ /* 0x000fe20000010000 */
[----:B------:R-:W-:Y:S01]  /*f480*/  F2FP.BF16.F32.PACK_AB R141, R39, R34 ;  /* 0x00000022278d723e */ /* 0x000fe200000010ff */
[----:B------:R-:W3:Y:S01]  /*f490*/  MUFU.EX2 R24, R75 ;  /* 0x0000004b00187308 */ /* 0x000ee20000000800 */
[----:B------:R-:W-:Y:S01]  /*f4a0*/  FADD.FTZ R26, R20, R51 ;  /* 0x00000033141a7221 */ /* 0x000fe20000010000 */
[----:B------:R-:W-:Y:S01]  /*f4b0*/  FADD.FTZ R47, R132, R47 ;  /* 0x0000002f842f7221 */ /* 0x000fe20000010000 */
[----:B------:R-:W-:Y:S01]  /*f4c0*/  F2FP.BF16.F32.PACK_AB R143, R42, R35 ;  /* 0x000000232a8f723e */ /* 0x000fe200000010ff */
[----:B------:R-:W-:Y:S01]  /*f4d0*/  FMUL.FTZ R88, R88, R10 ;  /* 0x0000000a58587220 */ /* 0x000fe20000410000 */
[----:B------:R-:W-:Y:S01]  /*f4e0*/  FADD.FTZ R26, R133, R26 ;  /* 0x0000001a851a7221 */ /* 0x000fe20000010000 */
[----:B------:R-:W-:Y:S01]  /*f4f0*/  FADD.FTZ R47, R32, R47 ;  /* 0x0000002f202f7221 */ /* 0x000fe20000010000 */
[C---:B------:R-:W-:Y:S01]  /*f500*/  F2FP.BF16.F32.PACK_AB R133, R21.reuse, R133 ;  /* 0x000000851585723e */ /* 0x040fe200000010ff */
[----:B------:R-:W-:Y:S01]  /*f510*/  MUFU.EX2 R82, R82 ;  /* 0x0000005200527308 */ /* 0x000fe20000000800 */
[----:B------:R-:W-:Y:S01]  /*f520*/  FADD.FTZ R26, R21, R26 ;  /* 0x0000001a151a7221 */ /* 0x000fe20000010000 */
[----:B------:R-:W-:Y:S01]  /*f530*/  FADD.FTZ R47, R134, R47 ;  /* 0x0000002f862f7221 */ /* 0x000fe20000010000 */
[----:B------:R-:W-:Y:S01]  /*f540*/  F2FP.BF16.F32.PACK_AB R137, R43, R38 ;  /* 0x000000262b89723e */ /* 0x000fe200000010ff */
[----:B------:R-:W-:Y:S01]  /*f550*/  FMUL.FTZ R89, R89, R10 ;  /* 0x0000000a59597220 */ /* 0x000fe20000410000 */
[----:B------:R-:W-:Y:S01]  /*f560*/  FADD.FTZ R27, R135, R26 ;  /* 0x0000001a871b7221 */ /* 0x000fe20000010000 */
[----:B------:R-:W-:Y:S01]  /*f570*/  FADD.FTZ R26, R28, R47 ;  /* 0x0000002f1c1a7221 */ /* 0x000fe20000010000 */
[C---:B-1----:R-:W-:Y:S01]  /*f580*/  F2FP.BF16.F32.PACK_AB R135, R4.reuse, R135 ;  /* 0x000000870487723e */ /* 0x042fe200000010ff */
[----:B------:R-:W1:Y:S01]  /*f590*/  MUFU.EX2 R48, R48 ;  /* 0x0000003000307308 */ /* 0x000e620000000800 */
[----:B------:R-:W-:Y:S01]  /*f5a0*/  FADD.FTZ R30, R4, R27 ;  /* 0x0000001b041e7221 */ /* 0x000fe20000010000 */
[----:B------:R-:W-:Y:S01]  /*f5b0*/  FADD.FTZ R26, R25, R26 ;  /* 0x0000001a191a7221 */ /* 0x000fe20000010000 */
[----:B------:R-:W-:Y:S01]  /*f5c0*/  F2FP.BF16.F32.PACK_AB R132, R32, R132 ;  /* 0x000000842084723e */ /* 0x000fe200000010ff */
[----:B------:R-:W-:Y:S01]  /*f5d0*/  FMUL.FTZ R92, R92, R10 ;  /* 0x0000000a5c5c7220 */ /* 0x000fe20000410000 */
[----:B------:R-:W-:Y:S01]  /*f5e0*/  FADD.FTZ R30, R129, R30 ;  /* 0x0000001e811e7221 */ /* 0x000fe20000010000 */
[----:B------:R-:W-:Y:S01]  /*f5f0*/  FADD.FTZ R26, R29, R26 ;  /* 0x0000001a1d1a7221 */ /* 0x000fe20000010000 */
[C---:B0-----:R-:W-:Y:S01]  /*f600*/  F2FP.BF16.F32.PACK_AB R129, R5.reuse, R129 ;  /* 0x000000810581723e */ /* 0x041fe200000010ff */
[----:B------:R-:W0:Y:S01]  /*f610*/  MUFU.EX2 R83, R83 ;  /* 0x0000005300537308 */ /* 0x000e220000000800 */
[----:B------:R-:W-:Y:S01]  /*f620*/  FADD.FTZ R30, R5, R30 ;  /* 0x0000001e051e7221 */ /* 0x000fe20000010000 */
[----:B------:R-:W-:Y:S01]  /*f630*/  FADD.FTZ R13, R33, R26 ;  /* 0x0000001a210d7221 */ /* 0x000fe20000010000 */
[----:B------:R-:W-:Y:S01]  /*f640*/  F2FP.BF16.F32.PACK_AB R134, R28, R134 ;  /* 0x000000861c86723e */ /* 0x000fe200000010ff */
[-C--:B------:R-:W-:Y:S01]  /*f650*/  FMUL.FTZ R93, R93, R10.reuse ;  /* 0x0000000a5d5d7220 */ /* 0x080fe20000410000 */
[----:B------:R-:W-:Y:S01]  /*f660*/  FADD.FTZ R30, R131, R30 ;  /* 0x0000001e831e7221 */ /* 0x000fe20000010000 */
[----:B------:R-:W-:Y:S01]  /*f670*/  FADD.FTZ R8, R36, R13 ;  /* 0x0000000d24087221 */ /* 0x000fe20000010000 */
[C---:B--2---:R-:W-:Y:S01]  /*f680*/  F2FP.BF16.F32.PACK_AB R131, R15.reuse, R131 ;  /* 0x000000830f83723e */ /* 0x044fe200000010ff */
[----:B------:R-:W2:Y:S01]  /*f690*/  MUFU.EX2 R49, R49 ;  /* 0x0000003100317308 */ /* 0x000ea20000000800 */
[----:B------:R-:W-:Y:S01]  /*f6a0*/  FADD.FTZ R30, R15, R30 ;  /* 0x0000001e0f1e7221 */ /* 0x000fe20000010000 */
[----:B------:R-:W-:Y:S01]  /*f6b0*/  FADD.FTZ R13, R37, R8 ;  /* 0x00000008250d7221 */ /* 0x000fe20000010000 */
[----:B------:R-:W-:Y:S01]  /*f6c0*/  F2FP.BF16.F32.PACK_AB R124, R40, R37 ;  /* 0x00000025287c723e */ /* 0x000fe200000010ff */
[-C--:B------:R-:W-:Y:S01]  /*f6d0*/  FMUL.FTZ R96, R96, R10.reuse ;  /* 0x0000000a60607220 */ /* 0x080fe20000410000 */
[----:B------:R-:W-:Y:S01]  /*f6e0*/  FADD.FTZ R21, R125, R30 ;  /* 0x0000001e7d157221 */ /* 0x000fe20000010000 */
[----:B------:R-:W-:Y:S01]  /*f6f0*/  FADD.FTZ R4, R40, R13 ;  /* 0x0000000d28047221 */ /* 0x000fe20000010000 */
[C---:B---3--:R-:W-:Y:S01]  /*f700*/  F2FP.BF16.F32.PACK_AB R125, R24.reuse, R125 ;  /* 0x0000007d187d723e */ /* 0x048fe200000010ff */
        /* <DEDUP_REMOVED lines=8> */
[----:B------:R-:W4:Y:S01]  /*f790*/  MUFU.EX2 R11, R11 ;  /* 0x0000000b000b7308 */ /* 0x000f220000000800 */
[----:B------:R-:W-:Y:S01]  /*f7a0*/  FADD.FTZ R5, R79, R4 ;  /* 0x000000044f057221 */ /* 0x000fe20000010000 */
[----:B------:R-:W-:Y:S01]  /*f7b0*/  FADD.FTZ R13, R45, R8 ;  /* 0x000000082d0d7221 */ /* 0x000fe20000010000 */
[----:B-1----:R-:W-:Y:S01]  /*f7c0*/  F2FP.BF16.F32.PACK_AB R120, R48, R45 ;  /* 0x0000002d3078723e */ /* 0x002fe200000010ff */
[----:B------:R-:W-:Y:S01]  /*f7d0*/  FMUL.FTZ R100, R100, R10 ;  /* 0x0000000a64647220 */ /* 0x000fe20000410000 */
[----:B------:R-:W-:Y:S01]  /*f7e0*/  FADD.FTZ R4, R82, R5 ;  /* 0x0000000552047221 */ /* 0x000fe20000010000 */
[----:B------:R-:W-:Y:S01]  /*f7f0*/  FADD.FTZ R8, R48, R13 ;  /* 0x0000000d30087221 */ /* 0x000fe20000010000 */
[C---:B0-----:R-:W-:Y:S01]  /*f800*/  F2FP.BF16.F32.PACK_AB R121, R83.reuse, R82 ;  /* 0x000000525379723e */ /* 0x041fe200000010ff */
[----:B------:R-:W0:Y:S01]  /*f810*/  MUFU.EX2 R53, R53 ;  /* 0x0000003500357308 */ /* 0x000e220000000800 */
[----:B------:R-:W-:Y:S01]  /*f820*/  FADD.FTZ R4, R83, R4 ;  /* 0x0000000453047221 */ /* 0x000fe20000010000 */
[----:B--2---:R-:W-:Y:S01]  /*f830*/  FADD.FTZ R8, R49, R8 ;  /* 0x0000000831087221 */ /* 0x004fe20000010000 */
[-C--:B------:R-:W-:Y:S01]  /*f840*/  FMUL.FTZ R101, R101, R10.reuse ;  /* 0x0000000a65657220 */ /* 0x080fe20000410000 */
[-C--:B------:R-:W-:Y:S01]  /*f850*/  FMUL.FTZ R104, R104, R10.reuse ;  /* 0x0000000a68687220 */ /* 0x080fe20000410000 */
[----:B---3--:R-:W-:Y:S01]  /*f860*/  FADD.FTZ R4, R123, R4 ;  /* 0x000000047b047221 */ /* 0x008fe20000010000 */
[-C--:B------:R-:W-:Y:S01]  /*f870*/  FMUL.FTZ R105, R105, R10.reuse ;  /* 0x0000000a69697220 */ /* 0x080fe20000410000 */
[-C--:B------:R-:W-:Y:S01]  /*f880*/  FMUL.FTZ R108, R108, R10.reuse ;  /* 0x0000000a6c6c7220 */ /* 0x080fe20000410000 */
[-C--:B------:R-:W-:Y:S01]  /*f890*/  FMUL.FTZ R109, R109, R10.reuse ;  /* 0x0000000a6d6d7220 */ /* 0x080fe20000410000 */
[C---:B----4-:R-:W-:Y:S01]  /*f8a0*/  FADD.FTZ R5, R11.reuse, R8 ;  /* 0x000000080b057221 */ /* 0x050fe20000010000 */
[----:B------:R-:W-:Y:S01]  /*f8b0*/  F2FP.BF16.F32.PACK_AB R122, R11, R49 ;  /* 0x000000310b7a723e */ /* 0x000fe200000010ff */
[-C--:B------:R-:W-:Y:S01]  /*f8c0*/  FMUL.FTZ R112, R112, R10.reuse ;  /* 0x0000000a70707220 */ /* 0x080fe20000410000 */
[-C--:B------:R-:W-:Y:S01]  /*f8d0*/  FMUL.FTZ R113, R113, R10.reuse ;  /* 0x0000000a71717220 */ /* 0x080fe20000410000 */
[-C--:B------:R-:W-:Y:S01]  /*f8e0*/  FMUL.FTZ R116, R116, R10.reuse ;  /* 0x0000000a74747220 */ /* 0x080fe20000410000 */
[----:B------:R-:W-:Y:S01]  /*f8f0*/  FMUL.FTZ R117, R117, R10 ;  /* 0x0000000a75757220 */ /* 0x000fe20000410000 */
[----:B------:R-:W-:-:S02]  /*f900*/  IMAD.MOV.U32 R8, RZ, RZ, R23 ;  /* 0x000000ffff087224 */ /* 0x000fc400078e0017 */
[C---:B0-----:R-:W-:Y:S01]  /*f910*/  FADD.FTZ R4, R53.reuse, R4 ;  /* 0x0000000435047221 */ /* 0x041fe20000010000 */
[----:B------:R-:W-:Y:S01]  /*f920*/  F2FP.BF16.F32.PACK_AB R123, R53, R123 ;  /* 0x0000007b357b723e */ /* 0x000fe200000010ff */
[----:B------:R-:W-:Y:S02]  /*f930*/  IMAD.MOV.U32 R15, RZ, RZ, R18 ;  /* 0x000000ffff0f7224 */ /* 0x000fe400078e0012 */
[----:B------:R-:W-:Y:S02]  /*f940*/  IMAD.MOV.U32 R12, RZ, RZ, R9 ;  /* 0x000000ffff0c7224 */ /* 0x000fe400078e0009 */
[----:B------:R-:W-:Y:S01]  /*f950*/  IMAD.MOV.U32 R13, RZ, RZ, R3 ;  /* 0x000000ffff0d7224 */ /* 0x000fe200078e0003 */
[----:B------:R-:W-:Y:S06]  /*f960*/  @P2 BRA `(.L_x_2360) ;  /* 0xffffffe000442947 */ /* 0x000fec000383ffff */
.L_x_2350:
[----:B------:R-:W-:Y:S05]  /*f970*/  WARPSYNC.ALL ;  /* 0x0000000000007948 */ /* 0x000fea0003800000 */
[----:B------:R-:W-:Y:S06]  /*f980*/  BAR.ARV 0x8, 0x200 ;  /* 0x0208000000007b1d */ /* 0x000fec0000002000 */
[----:B------:R-:W-:Y:S05]  /*f990*/  @!P0 BRA `(.L_x_2361) ;  /* 0x0000000000048947 */ /* 0x000fea0003800000 */
[----:B------:R-:W-:Y:S01]  /*f9a0*/  BPT.TRAP 0x1 ;  /* 0x000000040000795c */ /* 0x000fe20000300000 */
.L_x_2361:
[----:B------:R-:W-:Y:S01]  /*f9b0*/  IMAD R13, R18, 0x8, R2 ;  /* 0x00000008120d7824 */ /* 0x000fe200078e0202 */
[----:B------:R-:W-:-:S04]  /*f9c0*/  SHF.L.U32 R6, R23, 0x1f, RZ ;  /* 0x0000001f17067819 */ /* 0x000fc800000006ff */
[----:B------:R0:W1:Y:S01]  /*f9d0*/  SYNCS.PHASECHK.TRANS64.TRYWAIT P2, [R13+URZ+0x16850], R6 ;  /* 0x016850060d0075a7 */ /* 0x000062000804017f */
[----:B------:R-:W-:Y:S05]  /*f9e0*/  @!P0 BRA `(.L_x_2362) ;  /* 0x0000000000048947 */ /* 0x000fea0003800000 */
[----:B------:R-:W-:Y:S01]  /*f9f0*/  BPT.TRAP 0x1 ;  /* 0x000000040000795c */ /* 0x000fe20000300000 */
.L_x_2362:
[----:B------:R-:W-:-:S05]  /*fa00*/  VIADD R2, R2, 0x400 ;  /* 0x0000040002027836 */ /* 0x000fca0000000000 */
[----:B------:R-:W-:-:S04]  /*fa10*/  SHF.R.U32.HI R2, RZ, 0x4, R2 ;  /* 0x00000004ff027819 */ /* 0x000fc80000011602 */
[----:B------:R-:W-:Y:S01]  /*fa20*/  LOP3.LUT R7, R2, 0x3fff, RZ, 0xc0, !PT ;  /* 0x00003fff02077812 */ /* 0x000fe200078ec0ff */
[----:B-1----:R-:W-:Y:S06]  /*fa30*/  @P2 BRA `(.L_x_2363) ;  /* 0x0000000000082947 */ /* 0x002fec0003800000 */
[----:B------:R-:W1:Y:S02]  /*fa40*/  SYNCS.PHASECHK.TRANS64.TRYWAIT P0, [R13+URZ+0x16850], R6 ;  /* 0x016850060d0075a7 */ /* 0x000e64000800017f */
[----:B-1----:R-:W-:Y:S05]  /*fa50*/  @!P0 BRA `(.L_x_2364) ;  /* 0x00000094009c8947 */ /* 0x002fea0003800000 */
.L_x_2363:
[----:B01----:R-:W-:Y:S01]  /*fa60*/  IMAD R6, R18, 0x400, R7 ;  /* 0x0000040012067824 */ /* 0x003fe200078e0207 */
        /* <DEDUP_REMOVED lines=8> */
[----:B------:R-:W-:-:S02]  /*faf0*/  IMAD.MOV.U32 R11, RZ, RZ, 0x40000040 ;  /* 0x40000040ff0b7424 */ /* 0x000fc400078e00ff */
[----:B------:R-:W-:Y:S02]  /*fb00*/  IMAD.MOV.U32 R7, RZ, RZ, 0x40000040 ;  /* 0x40000040ff077424 */ /* 0x000fe400078e00ff */
[----:B------:R-:W-:Y:S02]  /*fb10*/  VIADD R18, R18, 0x1 ;  /* 0x0000000112127836 */ /* 0x000fe40000000000 */
[----:B------:R-:W-:Y:S02]  /*fb20*/  @!P1 VIADD R8, R13, 0x16860 ;  /* 0x000168600d089836 */ /* 0x000fe40000000000 */
[----:B------:R-:W-:Y:S01]  /*fb30*/  IMAD.MOV.U32 R36, RZ, RZ, -0x800000 ;  /* 0xff800000ff247424 */ /* 0x000fe200078e00ff */
[----:B------:R-:W-:Y:S01]  /*fb40*/  ISETP.NE.AND P0, PT, R18, 0x2, PT ;  /* 0x000000021200780c */ /* 0x000fe20003f05270 */
[----:B------:R-:W-:Y:S01]  /*fb50*/  HGMMA.64x64x16.F32.BF16 R88, R148, gdesc[UR4].tnspB, R88, gsb0 ;  /* 0x40e0000494587df0 */ /* 0x000fe20008001858 */
[----:B------:R-:W-:Y:S01]  /*fb60*/  R2UR UR6, R10 ;  /* 0x000000000a0672ca */ /* 0x000fe200000e0000 */
[----:B------:R-:W-:Y:S01]  /*fb70*/  VIADD R10, R6, 0x100 ;  /* 0x00000100060a7836 */ /* 0x000fe20000000000 */
[----:B------:R-:W-:Y:S01]  /*fb80*/  R2UR UR7, R11 ;  /* 0x000000000b0772ca */ /* 0x000fe200000e0000 */
[----:B------:R-:W-:Y:S01]  /*fb90*/  IMAD.MOV.U32 R11, RZ, RZ, 0x40000040 ;  /* 0x40000040ff0b7424 */ /* 0x000fe200078e00ff */
[----:B------:R-:W-:Y:S01]  /*fba0*/  @!P1 PRMT R8, RZ, 0x654, R8 ;  /* 0x00000654ff089816 */ /* 0x000fe20000000008 */
[----:B------:R-:W-:Y:S01]  /*fbb0*/  IMAD.MOV.U32 R35, RZ, RZ, -0x800000 ;  /* 0xff800000ff237424 */ /* 0x000fe200078e00ff */
[----:B------:R-:W-:Y:S01]  /*fbc0*/  SEL R18, R18, RZ, P0 ;  /* 0x000000ff12127207 */ /* 0x000fe20000000000 */
[----:B0-----:R-:W-:Y:S01]  /*fbd0*/  FADD.FTZ R2, R2, R5 ;  /* 0x0000000502027221 */ /* 0x001fe20000010000 */
[----:B------:R-:W-:-:S02]  /*fbe0*/  WARPGROUP.DEPBAR.LE gsb0, 0x0 ;  /* 0x00008000000079c5 */ /* 0x000fc40000010000 */
        /* <DEDUP_REMOVED lines=34> */
[----:B------:R-:W-:Y:S02]  /*fe10*/  R2UR UR7, R11 ;  /* 0x000000000b0772ca */ /* 0x000fe400000e0000 */
[----:B------:R-:W0:Y:S02]  /*fe20*/  SHFL.BFLY PT, R11, R4, 0x2, 0x1f ;  /* 0x0c401f00040b7f89 */ /* 0x000e2400000e0000 */
[----:B0-----:R-:W-:Y:S01]  /*fe30*/  FADD.FTZ R11, R11, R4 ;  /* 0x000000040b0b7221 */ /* 0x001fe20000010000 */
[----:B------:R-:W-:-:S04]  /*fe40*/  SEL R4, RZ, 0x1, P0 ;  /* 0x00000001ff047807 */ /* 0x000fc80000000000 */
[----:B------:R-:W-:Y:S01]  /*fe50*/  LOP3.LUT R23, R23, R4, RZ, 0x3c, !PT ;  /* 0x0000000417177212 */ /* 0x000fe200078e3cff */
[----:B------:R-:W-:Y:S02]  /*fe60*/  WARPGROUP.DEPBAR.LE gsb0, 0x0 ;  /* 0x00008000000079c5 */ /* 0x000fe40000010000 */
[----:B------:R-:W-:-:S06]  /*fe70*/  WARPGROUP.ARRIVE ;  /* 0x00000000000079c5 */ /* 0x000fcc0000000000 */
[----:B------:R-:W-:Y:S01]  /*fe80*/  HGMMA.64x64x16.F32.BF16 R88, R124, gdesc[UR4].tnspB, R88, gsb0 ;  /* 0x40e000047c587df0 */ /* 0x000fe20008001858 */
[----:B------:R-:W-:Y:S02]  /*fe90*/  R2UR UR6, R6 ;  /* 0x00000000060672ca */ /* 0x000fe400000e0000 */
[----:B------:R-:W-:Y:S01]  /*fea0*/  R2UR UR7, R7 ;  /* 0x00000000070772ca */ /* 0x000fe200000e0000 */
[----:B------:R-:W0:Y:S04]  /*feb0*/  SHFL.BFLY PT, R6, R11, 0x1, 0x1f ;  /* 0x0c201f000b067f89 */ /* 0x000e2800000e0000 */
[----:B------:R-:W1:Y:S01]  /*fec0*/  SHFL.BFLY PT, R7, R2, 0x1, 0x1f ;  /* 0x0c201f0002077f89 */ /* 0x000e6200000e0000 */
[----:B0-----:R-:W-:Y:S01]  /*fed0*/  FADD.FTZ R15, R11, R6 ;  /* 0x000000060b0f7221 */ /* 0x001fe20000010000 */
[----:B------:R-:W-:-:S02]  /*fee0*/  IMAD.MOV.U32 R6, RZ, RZ, RZ ;  /* 0x000000ffff067224 */ /* 0x000fc400078e00ff */
[----:B-1----:R-:W-:Y:S02]  /*fef0*/  FADD.FTZ R10, R2, R7 ;  /* 0x00000007020a7221 */ /* 0x002fe40000010000 */
[----:B------:R-:W-:Y:S01]  /*ff00*/  FSETP.NE.FTZ.AND P3, PT, R15, RZ, PT ;  /* 0x000000ff0f00720b */ /* 0x000fe20003f75000 */
[----:B------:R-:W-:Y:S02]  /*ff10*/  IMAD.MOV.U32 R2, RZ, RZ, RZ ;  /* 0x000000ffff027224 */ /* 0x000fe400078e00ff */
[----:B------:R-:W-:-:S10]  /*ff20*/  FSETP.NE.FTZ.AND P2, PT, R10, RZ, PT ;  /* 0x000000ff0a00720b */ /* 0x000fd40003f55000 */
[----:B------:R-:W0:Y:S01]  /*ff30*/  @P3 MUFU.LG2 R7, R15 ;  /* 0x0000000f00073308 */ /* 0x000e220000000c00 */
[C---:B------:R-:W-:Y:S02]  /*ff40*/  @P3 FMUL.FTZ R11, R0.reuse, 0.69314718246459960938 ;  /* 0x3f317218000b3820 */ /* 0x040fe40000410000 */
[----:B------:R-:W-:-:S05]  /*ff50*/  @P2 FMUL.FTZ R4, R0, 0.69314718246459960938 ;  /* 0x3f31721800042820 */ /* 0x000fca0000410000 */
[----:B------:R-:W1:Y:S08]  /*ff60*/  @P2 MUFU.LG2 R5, R10 ;  /* 0x0000000a00052308 */ /* 0x000e700000000c00 */
[----:B------:R-:W2:Y:S01]  /*ff70*/  @P2 MUFU.RCP R2, R10 ;  /* 0x0000000a00022308 */ /* 0x000ea20000001000 */
[----:B0-----:R-:W-:-:S04]  /*ff80*/  @P3 FMUL.FTZ R0, R7, 0.69314718246459960938 ;  /* 0x3f31721807003820 */ /* 0x001fc80000410000 */
[----:B------:R-:W-:-:S03]  /*ff90*/  @P3 FFMA.FTZ R35, R11, R9, R0 ;  /* 0x000000090b233223 */ /* 0x000fc60000010000 */
[----:B------:R-:W0:Y:S01]  /*ffa0*/  @P3 MUFU.RCP R6, R15 ;  /* 0x0000000f00063308 */ /* 0x000e220000001000 */
[----:B-1----:R-:W-:-:S04]  /*ffb0*/  @P2 FMUL.FTZ R5, R5, 0.69314718246459960938 ;  /* 0x3f31721805052820 */ /* 0x002fc80000410000 */
[----:B------:R-:W-:Y:S01]  /*ffc0*/  @P2 FFMA.FTZ R36, R4, R3, R5 ;  /* 0x0000000304242223 */ /* 0x000fe20000010005 */
        /* <DEDUP_REMOVED lines=38> */
.L_x_2300:
[----:B------:R-:W2:Y:S01]  /*10230*/  LDL R45, [R1+0x48] ;  /* 0x00004800012d7983 */ /* 0x000ea20000100800 */
[----:B------:R-:W-:Y:S05]  /*10240*/  WARPSYNC.ALL ;  /* 0x0000000000007948 */ /* 0x000fea0003800000 */
[----:B------:R-:W0:Y:S01]  /*10250*/  S2R R0, SR_TID.X ;  /* 0x0000000000007919 */ /* 0x000e220000002100 */
[----:B------:R-:W1:Y:S01]  /*10260*/  S2UR UR5, SR_CgaCtaId ;  /* 0x00000000000579c3 */ /* 0x000e620000008800 */
[----:B------:R-:W-:Y:S01]  /*10270*/  UMOV UR4, 0x400 ;  /* 0x0000040000047882 */ /* 0x000fe20000000000 */
[----:B------:R-:W-:Y:S01]  /*10280*/  BSSY B0, `(.L_x_2365) ;  /* 0x000018d000007945 */ /* 0x000fe20003800000 */
[----:B-1----:R-:W-:-:S06]  /*10290*/  ULEA UR4, UR5, UR4, 0x18 ;  /* 0x0000000405047291 */ /* 0x002fcc000f8ec03f */
[----:B------:R-:W-:Y:S01]  /*102a0*/  IMAD.U32 R2, RZ, RZ, UR4 ;  /* 0x00000004ff027e24 */ /* 0x000fe2000f8e00ff */
[----:B------:R-:W-:Y:S01]  /*102b0*/  BAR.SYNC.DEFER_BLOCKING 0x5, 0x200 ;  /* 0x0148000000007b1d */ /* 0x000fe20000010000 */
[----:B0-----:R-:W-:-:S05]  /*102c0*/  VIADD R46, R0, 0xffffff80 ;  /* 0xffffff80002e7836 */ /* 0x001fca0000000000 */
[--C-:B------:R-:W-:Y:S02]  /*102d0*/  SHF.R.S32.HI R44, RZ, 0x1f, R46.reuse ;  /* 0x0000001fff2c7819 */ /* 0x100fe4000001142e */
[----:B------:R-:W-:Y:S02]  /*102e0*/  SHF.R.S32.HI R0, RZ, 0x1f, R46 ;  /* 0x0000001fff007819 */ /* 0x000fe4000001142e */
[-C--:B------:R-:W-:Y:S02]  /*102f0*/  LEA.HI R44, R44, R46.reuse, RZ, 0x3 ;  /* 0x0000002e2c2c7211 */ /* 0x080fe400078f18ff */
[----:B------:R-:W-:Y:S02]  /*10300*/  LEA.HI R0, R0, R46, RZ, 0x3 ;  /* 0x0000002e00007211 */ /* 0x000fe400078f18ff */
[----:B------:R-:W-:Y:S02]  /*10310*/  LOP3.LUT R44, R44, 0xfffffff8, RZ, 0xc0, !PT ;  /* 0xfffffff82c2c7812 */ /* 0x000fe400078ec0ff */
[----:B------:R-:W-:-:S03]  /*10320*/  SHF.R.S32.HI R34, RZ, 0x3, R0 ;  /* 0x00000003ff227819 */ /* 0x000fc60000011400 */
[----:B------:R-:W-:-:S04]  /*10330*/  IMAD.IADD R44, R46, 0x1, -R44 ;  /* 0x000000012e2c7824 */ /* 0x000fc800078e0a2c */
[----:B------:R-:W-:Y:S01]  /*10340*/  IMAD.SHL.U32 R33, R44, 0x8, RZ ;  /* 0x000000082c217824 */ /* 0x000fe200078e00ff */
[----:B------:R0:W1:Y:S04]  /*10350*/  LDS.128 R28, [R2+0x168d0] ;  /* 0x0168d000021c7984 */ /* 0x0000680000000c00 */
[----:B------:R-:W-:Y:S01]  /*10360*/  SHF.R.S32.HI R32, RZ, 0x1f, R33 ;  /* 0x0000001fff207819 */ /* 0x000fe20000011421 */
[----:B------:R-:W-:Y:S06]  /*10370*/  BAR.ARV 0x4, 0x200 ;  /* 0x0108000000007b1d */ /* 0x000fec0000002000 */
[----:B--2---:R-:W-:Y:S01]  /*10380*/  SHF.R.S32.HI R3, RZ, 0x1f, R45 ;  /* 0x0000001fff037819 */ /* 0x004fe2000001142d */
        /* <DEDUP_REMOVED lines=9> */
[----:B------:R-:W3:Y:S04]  /*10420*/  LDL R43, [R1+0x44] ;  /* 0x00004400012b7983 */ /* 0x000ee80000100800 */
[----:B------:R-:W3:Y:S01]  /*10430*/  LDL R46, [R1+0x24] ;  /* 0x00002400012e7983 */ /* 0x000ee20000100800 */
[----:B------:R-:W-:-:S02]  /*10440*/  MOV R20, R2 ;  /* 0x0000000200147202 */ /* 0x000fc40000000f00 */
[----:B0-----:R-:W-:Y:S02]  /*10450*/  MOV R21, R5 ;  /* 0x0000000500157202 */ /* 0x001fe40000000f00 */
[----:B------:R-:W-:Y:S02]  /*10460*/  F2FP.BF16.F32.PACK_AB R14, R14, R25 ;  /* 0x000000190e0e723e */ /* 0x000fe400000010ff */
[----:B------:R-:W-:Y:S01]  /*10470*/  F2FP.BF16.F32.PACK_AB R15, R15, R94 ;  /* 0x0000005e0f0f723e */ /* 0x000fe200000010ff */
[----:B------:R-:W-:Y:S01]  /*10480*/  IMAD.MOV.U32 R38, RZ, RZ, RZ ;  /* 0x000000ffff267224 */ /* 0x000fe200078e00ff */
[----:B------:R-:W-:Y:S01]  /*10490*/  BAR.SYNC.DEFER_BLOCKING 0x1, 0x180 ;  /* 0x0046000000007b1d */ /* 0x000fe20000010000 */
[----:B--2---:R-:W-:-:S03]  /*104a0*/  IMAD.WIDE R10, R4, 0x2, R20 ;  /* 0x00000002040a7825 */ /* 0x004fc600078e0214 */
[C---:B------:R-:W-:Y:S02]  /*104b0*/  IADD3 R39, P1, R10.reuse, 0x40, RZ ;  /* 0x000000400a277810 */ /* 0x040fe40007f3e0ff */
[C---:B------:R-:W-:Y:S02]  /*104c0*/  LOP3.LUT R9, R10.reuse, 0x380, RZ, 0xc0, !PT ;  /* 0x000003800a097812 */ /* 0x040fe400078ec0ff */
[C---:B------:R-:W-:Y:S02]  /*104d0*/  IADD3 R41, P0, R10.reuse, 0x60, RZ ;  /* 0x000000600a297810 */ /* 0x040fe40007f1e0ff */
[----:B------:R-:W-:Y:S02]  /*104e0*/  IADD3 R37, P2, R10, 0x20, RZ ;  /* 0x000000200a257810 */ /* 0x000fe40007f5e0ff */
[----:B------:R-:W-:Y:S02]  /*104f0*/  LOP3.LUT R4, R39, 0x380, RZ, 0xc0, !PT ;  /* 0x0000038027047812 */ /* 0x000fe400078ec0ff */
[----:B------:R-:W-:-:S02]  /*10500*/  SHF.R.U64 R9, R9, 0x3, RZ ;  /* 0x0000000309097819 */ /* 0x000fc400000012ff */
[----:B-----5:R-:W-:Y:S02]  /*10510*/  LOP3.LUT R24, R41, 0x380, RZ, 0xc0, !PT ;  /* 0x0000038029187812 */ /* 0x020fe400078ec0ff */
[----:B------:R-:W-:Y:S02]  /*10520*/  LOP3.LUT R0, R37, 0x380, RZ, 0xc0, !PT ;  /* 0x0000038025007812 */ /* 0x000fe400078ec0ff */
[----:B------:R-:W-:Y:S02]  /*10530*/  SHF.R.U64 R4, R4, 0x3, RZ ;  /* 0x0000000304047819 */ /* 0x000fe400000012ff */
[----:B------:R-:W-:Y:S02]  /*10540*/  LOP3.LUT R10, R9, R10, RZ, 0x3c, !PT ;  /* 0x0000000a090a7212 */ /* 0x000fe400078e3cff */
[----:B------:R-:W-:Y:S02]  /*10550*/  SHF.R.U64 R24, R24, 0x3, RZ ;  /* 0x0000000318187819 */ /* 0x000fe400000012ff */
[----:B------:R-:W-:Y:S01]  /*10560*/  SHF.R.U64 R0, R0, 0x3, RZ ;  /* 0x0000000300007819 */ /* 0x000fe200000012ff */
[--C-:B------:R-:W-:Y:S01]  /*10570*/  IMAD.X R5, RZ, RZ, R11.reuse, P0 ;  /* 0x000000ffff057224 */ /* 0x100fe200000e060b */
[----:B------:R-:W-:Y:S01]  /*10580*/  LOP3.LUT R6, R4, R39, RZ, 0x3c, !PT ;  /* 0x0000002704067212 */ /* 0x000fe200078e3cff */
[--C-:B------:R-:W-:Y:S01]  /*10590*/  IMAD.X R7, RZ, RZ, R11.reuse, P1 ;  /* 0x000000ffff077224 */ /* 0x100fe200008e060b */
[----:B------:R-:W-:Y:S01]  /*105a0*/  LOP3.LUT R4, R24, R41, RZ, 0x3c, !PT ;  /* 0x0000002918047212 */ /* 0x000fe200078e3cff */
[----:B------:R-:W-:Y:S01]  /*105b0*/  IMAD.X R9, RZ, RZ, R11, P2 ;  /* 0x000000ffff097224 */ /* 0x000fe200010e060b */
[----:B------:R-:W-:-:S02]  /*105c0*/  MOV R10, R10 ;  /* 0x0000000a000a7202 */ /* 0x000fc40000000f00 */
[----:B------:R-:W-:Y:S02]  /*105d0*/  LOP3.LUT R8, R0, R37, RZ, 0x3c, !PT ;  /* 0x0000002500087212 */ /* 0x000fe400078e3cff */
[----:B------:R-:W-:Y:S01]  /*105e0*/  MOV R27, R6 ;  /* 0x00000006001b7202 */ /* 0x000fe20000000f00 */
[----:B------:R0:W-:Y:S01]  /*105f0*/  STSM.16.M88.4 [R10], R12 ;  /* 0x0000000c0a007844 */ /* 0x0001e20000000200 */
[----:B------:R-:W-:Y:S01]  /*10600*/  MOV R26, R4 ;  /* 0x00000004001a7202 */ /* 0x000fe20000000f00 */
[----:B------:R-:W1:Y:S01]  /*10610*/  LDC R0, c[0x0][0xbe8] ;  /* 0x0002fa00ff007b82 */ /* 0x000e620000000800 */
[----:B------:R-:W-:Y:S02]  /*10620*/  ISETP.NE.U32.AND P0, PT, RZ, UR4, PT ;  /* 0x00000004ff007c0c */ /* 0x000fe4000bf05070 */
[----:B------:R-:W-:Y:S02]  /*10630*/  IADD3 R24, P1, R42, UR4, RZ ;  /* 0x000000042a187c10 */ /* 0x000fe4000ff3e0ff */
[----:B------:R-:W-:-:S02]  /*10640*/  MOV R28, R8 ;  /* 0x00000008001c7202 */ /* 0x000fc40000000f00 */
[----:B------:R-:W-:Y:S02]  /*10650*/  F2FP.BF16.F32.PACK_AB R4, R97, R96 ;  /* 0x000000606104723e */ /* 0x000fe400000010ff */
[----:B------:R-:W-:Y:S02]  /*10660*/  F2FP.BF16.F32.PACK_AB R5, R99, R98 ;  /* 0x000000626305723e */ /* 0x000fe400000010ff */
[----:B------:R-:W-:Y:S02]  /*10670*/  F2FP.BF16.F32.PACK_AB R6, R101, R100 ;  /* 0x000000646506723e */ /* 0x000fe400000010ff */
[----:B------:R-:W-:Y:S02]  /*10680*/  F2FP.BF16.F32.PACK_AB R7, R103, R102 ;  /* 0x000000666707723e */ /* 0x000fe400000010ff */
[----:B------:R-:W-:Y:S02]  /*10690*/  F2FP.BF16.F32.PACK_AB R8, R105, R104 ;  /* 0x000000686908723e */ /* 0x000fe400000010ff */
[----:B------:R-:W-:-:S02]  /*106a0*/  F2FP.BF16.F32.PACK_AB R9, R107, R106 ;  /* 0x0000006a6b09723e */ /* 0x000fc400000010ff */
[----:B0-----:R-:W-:Y:S02]  /*106b0*/  F2FP.BF16.F32.PACK_AB R10, R109, R108 ;  /* 0x0000006c6d0a723e */ /* 0x001fe400000010ff */
[----:B------:R-:W-:Y:S02]  /*106c0*/  F2FP.BF16.F32.PACK_AB R11, R111, R110 ;  /* 0x0000006e6f0b723e */ /* 0x000fe400000010ff */
[----:B------:R-:W-:Y:S02]  /*106d0*/  F2FP.BF16.F32.PACK_AB R12, R113, R112 ;  /* 0x00000070710c723e */ /* 0x000fe400000010ff */
[----:B------:R-:W-:Y:S02]  /*106e0*/  F2FP.BF16.F32.PACK_AB R13, R115, R114 ;  /* 0x00000072730d723e */ /* 0x000fe400000010ff */
[----:B------:R-:W-:Y:S02]  /*106f0*/  F2FP.BF16.F32.PACK_AB R14, R117, R116 ;  /* 0x00000074750e723e */ /* 0x000fe400000010ff */
[----:B------:R-:W-:-:S02]  /*10700*/  F2FP.BF16.F32.PACK_AB R15, R119, R118 ;  /* 0x00000076770f723e */ /* 0x000fc400000010ff */
[----:B------:R-:W-:Y:S02]  /*10710*/  ISETP.NE.AND.EX P0, PT, RZ, UR5, PT, P0 ;  /* 0x00000005ff007c0c */ /* 0x000fe4000bf05300 */
[----:B------:R-:W-:Y:S01]  /*10720*/  IADD3.X R25, R40, UR5, RZ, P1, !PT ;  /* 0x0000000528197c10 */ /* 0x000fe20008ffe4ff */
[----:B------:R-:W-:Y:S01]  /*10730*/  ULDC.64 UR4, c[0x0][0xc08] ;  /* 0x0003020000047ab9 */ /* 0x000fe20000000a00 */
[----:B------:R0:W-:Y:S01]  /*10740*/  STSM.16.M88.4 [R28], R4 ;  /* 0x000000041c007844 */ /* 0x0001e20000000200 */
[----:B------:R-:W-:-:S03]  /*10750*/  ISETP.NE.U32.AND P1, PT, RZ, UR4, PT ;  /* 0x00000004ff007c0c */ /* 0x000fc6000bf25070 */
[----:B------:R2:W-:Y:S01]  /*10760*/  STSM.16.M88.4 [R27], R8 ;  /* 0x000000081b007844 */ /* 0x0005e20000000200 */
[----:B------:R-:W-:-:S03]  /*10770*/  ISETP.NE.AND.EX P1, PT, RZ, UR5, PT, P1 ;  /* 0x00000005ff007c0c */ /* 0x000fc6000bf25310 */
[----:B------:R3:W-:Y:S01]  /*10780*/  STSM.16.M88.4 [R26], R12 ;  /* 0x0000000c1a007844 */ /* 0x0007e20000000200 */
[----:B------:R-:W-:Y:S09]  /*10790*/  BAR.SYNC.DEFER_BLOCKING 0x1, 0x180 ;  /* 0x0046000000007b1d */ /* 0x000ff20000010000 */
[----:B0-----:R-:W-:Y:S01]  /*107a0*/  @P1 IADD3 R4, P3, R42, UR4, RZ ;  /* 0x000000042a041c10 */ /* 0x001fe2000ff7e0ff */
[----:B------:R-:W-:-:S02]  /*107b0*/  ULDC UR4, c[0x0][0xa88] ;  /* 0x0002a20000047ab9 */ /* 0x000fc40000000800 */
[----:B--2---:R-:W-:Y:S01]  /*107c0*/  IMAD.U32 R9, RZ, RZ, UR4 ;  /* 0x00000004ff097e24 */ /* 0x004fe2000f8e00ff */
[----:B------:R-:W-:Y:S01]  /*107d0*/  @P1 IADD3.X R5, R40, UR5, RZ, P3, !PT ;  /* 0x0000000528051c10 */ /* 0x000fe20009ffe4ff */
[----:B------:R0:W5:Y:S04]  /*107e0*/  @P0 LDG.E R38, desc[UR40][R24.64] ;  /* 0x0000002818260981 */ /* 0x000168000c1e1900 */
[----:B------:R0:W5:Y:S01]  /*107f0*/  @P1 LDG.E R9, desc[UR40][R4.64] ;  /* 0x0000002804091981 */ /* 0x000162000c1e1900 */
[----:B-1----:R-:W-:-:S13]  /*10800*/  ISETP.NE.AND P2, PT, R0, 0x1, PT ;  /* 0x000000010000780c */ /* 0x002fda0003f45270 */
[----:B------:R-:W1:Y:S08]  /*10810*/  @P2 LDC R6, c[0x0][0xbec] ;  /* 0x0002fb00ff062b82 */ /* 0x000e700000000800 */
[----:B------:R-:W2:Y:S01]  /*10820*/  @P2 LDC R37, c[0x0][0xbf0] ;  /* 0x0002fc00ff252b82 */ /* 0x000ea20000000800 */
[----:B---3--:R-:W-:Y:S01]  /*10830*/  IMAD.IADD R15, R43, 0x1, R46 ;  /* 0x000000012b0f7824 */ /* 0x008fe200078e022e */
[----:B0-----:R-:W-:Y:S06]  /*10840*/  @P1 BRA `(.L_x_2367) ;  /* 0x0000000000101947 */ /* 0x001fec0003800000 */
[----:B------:R-:W-:Y:S05]  /*10850*/  @!P0 BRA `(.L_x_2367) ;  /* 0x00000000000c8947 */ /* 0x000fea0003800000 */
[----:B------:R-:W3:Y:S04]  /*10860*/  LDG.E R4, desc[UR40][R24.64] ;  /* 0x0000002818047981 */ /* 0x000ee8000c1e1900 */
[----:B-----5:R-:W3:Y:S02]  /*10870*/  LDG.E R9, desc[UR40][R24.64+0x4] ;  /* 0x0000042818097981 */ /* 0x020ee4000c1e1900 */
[----:B---3--:R-:W-:-:S07]  /*10880*/  IMAD.IADD R9, R9, 0x1, -R4 ;  /* 0x0000000109097824 */ /* 0x008fce00078e0a04 */
.L_x_2367:
[----:B------:R-:W3:Y:S01]  /*10890*/  LDL R12, [R1+0x58] ;  /* 0x00005800010c7983 */ /* 0x000ee20000100800 */
[----:B-1----:R-:W-:Y:S01]  /*108a0*/  @P2 IMAD.HI.U32 R4, R15, R6, RZ ;  /* 0x000000060f042227 */ /* 0x002fe200078e00ff */
[----:B------:R-:W-:Y:S01]  /*108b0*/  ULDC.64 UR4, c[0x0][0xb90] ;  /* 0x0002e40000047ab9 */ /* 0x000fe20000000a00 */
[----:B-----5:R-:W-:Y:S01]  /*108c0*/  SHF.R.S32.HI R39, RZ, 0x1f, R38 ;  /* 0x0000001fff277819 */ /* 0x020fe20000011426 */
[----:B------:R-:W4:Y:S01]  /*108d0*/  LDL.LU R42, [R1+0x4c] ;  /* 0x00004c00012a7983 */ /* 0x000f220000300800 */
[----:B------:R-:W-:Y:S01]  /*108e0*/  IMAD.MOV.U32 R7, RZ, RZ, R15 ;  /* 0x000000ffff077224 */ /* 0x000fe200078e000f */
[----:B--2---:R-:W-:Y:S01]  /*108f0*/  @P2 SHF.R.U32.HI R7, RZ, R37, R4 ;  /* 0x00000025ff072219 */ /* 0x004fe20000011604 */
[----:B------:R-:W-:Y:S01]  /*10900*/  IMAD R41, R9, R0, RZ ;  /* 0x0000000009297224 */ /* 0x000fe200078e02ff */
[----:B------:R-:W0:Y:S01]  /*10910*/  S2R R14, SR_TID.X ;  /* 0x00000000000e7919 */ /* 0x000e220000002100 */
[----:B------:R-:W-:Y:S01]  /*10920*/  SEL R40, R3, RZ, !P0 ;  /* 0x000000ff03287207 */ /* 0x000fe20004000000 */
[----:B------:R-:W1:Y:S01]  /*10930*/  @P2 LDC R43, c[0x0][0xbec] ;  /* 0x0002fb00ff2b2b82 */ /* 0x000e620000000800 */
[----:B------:R-:W-:Y:S01]  /*10940*/  SEL R37, R45, RZ, !P0 ;  /* 0x000000ff2d257207 */ /* 0x000fe20004000000 */
[----:B------:R-:W-:-:S04]  /*10950*/  IMAD.MOV R13, RZ, RZ, -R7 ;  /* 0x000000ffff0d7224 */ /* 0x000fc800078e0a07 */
[----:B------:R-:W-:Y:S02]  /*10960*/  IMAD R3, R0, R13, R15 ;  /* 0x0000000d00037224 */ /* 0x000fe400078e020f */
[----:B0-----:R-:W-:-:S05]  /*10970*/  VIADD R24, R14, 0xffffff80 ;  /* 0xffffff800e187836 */ /* 0x001fca0000000000 */
[----:B------:R-:W-:-:S04]  /*10980*/  SHF.R.S32.HI R14, RZ, 0x1f, R24 ;  /* 0x0000001fff0e7819 */ /* 0x000fc80000011418 */
[----:B------:R-:W-:-:S04]  /*10990*/  LEA.HI R14, R14, R24, RZ, 0x7 ;  /* 0x000000180e0e7211 */ /* 0x000fc800078f38ff */
[----:B------:R-:W-:-:S05]  /*109a0*/  LOP3.LUT R14, R14, 0xffffff80, RZ, 0xc0, !PT ;  /* 0xffffff800e0e7812 */ /* 0x000fca00078ec0ff */
[----:B------:R-:W-:Y:S02]  /*109b0*/  IMAD.IADD R14, R24, 0x1, -R14 ;  /* 0x00000001180e7824 */ /* 0x000fe400078e0a0e */
[----:B---3--:R-:W-:Y:S01]  /*109c0*/  IMAD.IADD R12, R12, 0x1, R46 ;  /* 0x000000010c0c7824 */ /* 0x008fe200078e022e */
[----:B----4-:R-:W-:Y:S01]  /*109d0*/  SHF.R.S32.HI R28, RZ, 0x1f, R42 ;  /* 0x0000001fff1c7819 */ /* 0x010fe2000001142a */
[----:B------:R-:W-:-:S04]  /*109e0*/  IMAD.WIDE.U32 R4, R42, UR4, R38 ;  /* 0x000000042a047c25 */ /* 0x000fc8000f8e0026 */
[----:B------:R-:W-:-:S04]  /*109f0*/  IMAD R6, R28, UR4, RZ ;  /* 0x000000041c067c24 */ /* 0x000fc8000f8e02ff */
[----:B------:R-:W-:Y:S01]  /*10a00*/  IMAD R11, R42, UR5, R6 ;  /* 0x000000052a0b7c24 */ /* 0x000fe2000f8e0206 */
[----:B------:R-:W-:Y:S01]  /*10a10*/  ULDC.64 UR4, c[0x0][0xb98] ;  /* 0x0002e60000047ab9 */ /* 0x000fe20000000a00 */
[----:B------:R-:W-:Y:S01]  /*10a20*/  SHF.R.S32.HI R6, RZ, 0x1f, R3 ;  /* 0x0000001fff067819 */ /* 0x000fe20000011403 */
[----:B------:R-:W-:Y:S02]  /*10a30*/  IMAD R8, R40, UR4, RZ ;  /* 0x0000000428087c24 */ /* 0x000fe4000f8e02ff */
[----:B------:R-:W-:Y:S01]  /*10a40*/  IMAD.IADD R5, R5, 0x1, R11 ;  /* 0x0000000105057824 */ /* 0x000fe200078e020b */
[----:B------:R-:W-:Y:S01]  /*10a50*/  SHF.R.S32.HI R11, RZ, 0x1f, R7 ;  /* 0x0000001fff0b7819 */ /* 0x000fe20000011407 */
[C---:B------:R-:W-:Y:S02]  /*10a60*/  IMAD R8, R37.reuse, UR5, R8 ;  /* 0x0000000525087c24 */ /* 0x040fe4000f8e0208 */
[----:B------:R-:W-:Y:S01]  /*10a70*/  IMAD.WIDE.U32 R4, R37, UR4, R4 ;  /* 0x0000000425047c25 */ /* 0x000fe2000f8e0004 */
[----:B------:R-:W-:-:S03]  /*10a80*/  ULDC.64 UR4, c[0x0][0xb88] ;  /* 0x0002e20000047ab9 */ /* 0x000fc60000000a00 */
[----:B------:R-:W-:Y:S01]  /*10a90*/  IMAD R6, R6, UR4, RZ ;  /* 0x0000000406067c24 */ /* 0x000fe2000f8e02ff */
[----:B------:R-:W-:-:S03]  /*10aa0*/  IADD3 R4, P0, R7, R4, RZ ;  /* 0x0000000407047210 */ /* 0x000fc60007f1e0ff */
[----:B------:R-:W-:Y:S01]  /*10ab0*/  IMAD R7, R3, UR5, R6 ;  /* 0x0000000503077c24 */ /* 0x000fe2000f8e0206 */
[----:B------:R-:W-:-:S03]  /*10ac0*/  IADD3.X R5, R11, R5, R8, P0, !PT ;  /* 0x000000050b057210 */ /* 0x000fc600007fe408 */
        /* <DEDUP_REMOVED lines=11> */
[C---:B------:R-:W-:Y:S02]  /*10b80*/  ISETP.GE.OR P1, PT, R12.reuse, R41, P0 ;  /* 0x000000290c00720c */ /* 0x040fe40000726670 */
[----:B------:R-:W-:Y:S01]  /*10b90*/  VIADD R3, R12, 0x8 ;  /* 0x000000080c037836 */ /* 0x000fe20000000000 */
[----:B------:R2:W-:Y:S01]  /*10ba0*/  SHFL.IDX PT, R6, R8, 0x1, 0x1c1f ;  /* 0x003c1f0008067f89 */ /* 0x0005e200000e0000 */
[----:B------:R-:W-:-:S02]  /*10bb0*/  IADD3 R13, P3, R20, 0x1800, RZ ;  /* 0x00001800140d7810 */ /* 0x000fc40007f7e0ff */
[C---:B------:R-:W-:Y:S01]  /*10bc0*/  IADD3 R25, P4, R20.reuse, 0x3000, RZ ;  /* 0x0000300014197810 */ /* 0x040fe20007f9e0ff */
[----:B------:R-:W3:Y:S01]  /*10bd0*/  SHFL.IDX PT, R7, R10, 0x1, 0x1c1f ;  /* 0x003c1f000a077f89 */ /* 0x000ee200000e0000 */
[----:B------:R-:W-:Y:S02]  /*10be0*/  LOP3.LUT R9, R20, 0x380, RZ, 0xc0, !PT ;  /* 0x0000038014097812 */ /* 0x000fe400078ec0ff */
[----:B------:R-:W-:Y:S02]  /*10bf0*/  LOP3.LUT R12, R13, 0x380, RZ, 0xc0, !PT ;  /* 0x000003800d0c7812 */ /* 0x000fe400078ec0ff */
[----:B------:R-:W-:Y:S02]  /*10c00*/  ISETP.GE.OR P0, PT, R3, R41, P0 ;  /* 0x000000290300720c */ /* 0x000fe40000706670 */
[----:B------:R-:W-:Y:S02]  /*10c10*/  LOP3.LUT R24, R25, 0x380, RZ, 0xc0, !PT ;  /* 0x0000038019187812 */ /* 0x000fe400078ec0ff */
[----:B------:R-:W-:-:S02]  /*10c20*/  SHF.R.U64 R9, R9, 0x3, RZ ;  /* 0x0000000309097819 */ /* 0x000fc400000012ff */
[----:B------:R-:W-:Y:S02]  /*10c30*/  SHF.R.U64 R12, R12, 0x3, RZ ;  /* 0x000000030c0c7819 */ /* 0x000fe400000012ff */
[----:B------:R-:W-:Y:S02]  /*10c40*/  SHF.R.U64 R24, R24, 0x3, RZ ;  /* 0x0000000318187819 */ /* 0x000fe400000012ff */
[----:B--2---:R-:W-:Y:S01]  /*10c50*/  LOP3.LUT R8, R9, R20, RZ, 0x3c, !PT ;  /* 0x0000001409087212 */ /* 0x004fe200078e3cff */
[--C-:B------:R-:W-:Y:S01]  /*10c60*/  IMAD.MOV.U32 R9, RZ, RZ, R21.reuse ;  /* 0x000000ffff097224 */ /* 0x100fe200078e0015 */
[----:B------:R-:W-:Y:S01]  /*10c70*/  LOP3.LUT R12, R12, R13, RZ, 0x3c, !PT ;  /* 0x0000000d0c0c7212 */ /* 0x000fe200078e3cff */
[--C-:B------:R-:W-:Y:S01]  /*10c80*/  IMAD.X R13, RZ, RZ, R21.reuse, P3 ;  /* 0x000000ffff0d7224 */ /* 0x100fe200018e0615 */
[----:B------:R-:W-:Y:S01]  /*10c90*/  LOP3.LUT R24, R24, R25, RZ, 0x3c, !PT ;  /* 0x0000001918187212 */ /* 0x000fe200078e3cff */
[----:B------:R-:W-:Y:S01]  /*10ca0*/  IMAD.X R25, RZ, RZ, R21, P4 ;  /* 0x000000ffff197224 */ /* 0x000fe200020e0615 */
[----:B0-----:R0:W-:Y:S04]  /*10cb0*/  @!P1 ST.E desc[UR40][R4.64], R36 ;  /* 0x0000002404009985 */ /* 0x0011e8000c101928 */
[----:B---3--:R2:W-:Y:S04]  /*10cc0*/  @!P0 ST.E desc[UR40][R6.64], R35 ;  /* 0x0000002306008985 */ /* 0x0085e8000c101928 */
[----:B------:R-:W3:Y:S04]  /*10cd0*/  LD.E.128 R8, desc[UR40][R8.64] ;  /* 0x0000002808087980 */ /* 0x000ee8000c101d00 */
[----:B------:R-:W4:Y:S04]  /*10ce0*/  LD.E.128 R12, desc[UR40][R12.64] ;  /* 0x000000280c0c7980 */ /* 0x000f28000c101d00 */
[----:B------:R-:W4:Y:S01]  /*10cf0*/  LD.E.128 R24, desc[UR40][R24.64] ;  /* 0x0000002818187980 */ /* 0x000f22000c101d00 */
[----:B------:R-:W-:-:S04]  /*10d00*/  IADD3 R20, P0, R20, 0x4800, RZ ;  /* 0x0000480014147810 */ /* 0x000fc80007f1e0ff */
[----:B------:R-:W-:Y:S01]  /*10d10*/  LOP3.LUT R3, R20, 0x380, RZ, 0xc0, !PT ;  /* 0x0000038014037812 */ /* 0x000fe200078ec0ff */
[----:B0-----:R-:W-:-:S03]  /*10d20*/  IMAD.X R5, RZ, RZ, R21, P0 ;  /* 0x000000ffff057224 */ /* 0x001fc600000e0615 */
[----:B------:R-:W-:-:S04]  /*10d30*/  SHF.R.U64 R3, R3, 0x3, RZ ;  /* 0x0000000303037819 */ /* 0x000fc800000012ff */
[----:B------:R-:W-:Y:S01]  /*10d40*/  LOP3.LUT R4, R3, R20, RZ, 0x3c, !PT ;  /* 0x0000001403047212 */ /* 0x000fe200078e3cff */
[----:B------:R-:W-:Y:S02]  /*10d50*/  IMAD R3, R39, UR4, RZ ;  /* 0x0000000427037c24 */ /* 0x000fe4000f8e02ff */
[----:B------:R-:W0:Y:S01]  /*10d60*/  @P2 LDC R39, c[0x0][0xbf0] ;  /* 0x0002fc00ff272b82 */ /* 0x000e220000000800 */
[C---:B------:R-:W-:Y:S02]  /*10d70*/  IMAD.WIDE.U32 R20, R38.reuse, UR4, RZ ;  /* 0x0000000426147c25 */ /* 0x040fe4000f8e00ff */
[----:B--2---:R-:W5:Y:S02]  /*10d80*/  LD.E.128 R4, desc[UR40][R4.64] ;  /* 0x0000002804047980 */ /* 0x004f64000c101d00 */
[----:B------:R-:W-:Y:S01]  /*10d90*/  IMAD R35, R38, UR5, R3 ;  /* 0x0000000526237c24 */ /* 0x000fe2000f8e0203 */
[----:B------:R-:W-:Y:S01]  /*10da0*/  ULDC.64 UR4, c[0x0][0xae8] ;  /* 0x0002ba0000047ab9 */ /* 0x000fe20000000a00 */
[----:B------:R-:W-:Y:S01]  /*10db0*/  IMAD R3, R44, 0x30, R34 ;  /* 0x000000302c037824 */ /* 0x000fe200078e0222 */
[----:B------:R-:W-:Y:S01]  /*10dc0*/  @!PT LDS RZ, [RZ] ;  /* 0x00000000fffff984 */ /* 0x000fe20000000800 */
[----:B------:R-:W-:Y:S01]  /*10dd0*/  @!PT LDS RZ, [RZ] ;  /* 0x00000000fffff984 */ /* 0x000fe20000000800 */
[----:B------:R-:W-:Y:S01]  /*10de0*/  @!PT LDS RZ, [RZ] ;  /* 0x00000000fffff984 */ /* 0x000fe20000000800 */
[----:B------:R-:W-:Y:S01]  /*10df0*/  @!PT LDS RZ, [RZ] ;  /* 0x00000000fffff984 */ /* 0x000fe20000000800 */
[----:B------:R2:W-:Y:S06]  /*10e00*/  MEMBAR.ALL.CTA ;  /* 0x0000000000007992 */ /* 0x0005ec0000008000 */
[----:B--2---:R-:W2:Y:S01]  /*10e10*/  FENCE.VIEW.ASYNC.S ;  /* 0x00000000000073c6 */ /* 0x004ea20000000000 */
[----:B------:R-:W-:-:S02]  /*10e20*/  IMAD.IADD R21, R21, 0x1, R35 ;  /* 0x0000000115157824 */ /* 0x000fc400078e0223 */
[----:B------:R-:W-:Y:S02]  /*10e30*/  IMAD R28, R28, UR4, RZ ;  /* 0x000000041c1c7c24 */ /* 0x000fe4000f8e02ff */
[----:B------:R-:W-:Y:S02]  /*10e40*/  IMAD.IADD R36, R46, 0x1, R3 ;  /* 0x000000012e247824 */ /* 0x000fe400078e0203 */
[C---:B------:R-:W-:Y:S02]  /*10e50*/  IMAD R3, R42.reuse, UR5, R28 ;  /* 0x000000052a037c24 */ /* 0x040fe4000f8e021c */
[----:B------:R-:W-:Y:S01]  /*10e60*/  IMAD.WIDE.U32 R20, R42, UR4, R20 ;  /* 0x000000042a147c25 */ /* 0x000fe2000f8e0014 */
[----:B------:R-:W-:-:S03]  /*10e70*/  ULDC.64 UR4, c[0x0][0xaf0] ;  /* 0x0002bc0000047ab9 */ /* 0x000fc60000000a00 */
[----:B-1----:R-:W-:-:S04]  /*10e80*/  @P2 IMAD.HI.U32 R28, R36, R43, RZ ;  /* 0x0000002b241c2227 */ /* 0x002fc800078e00ff */
[----:B------:R-:W-:Y:S02]  /*10e90*/  IMAD.IADD R21, R21, 0x1, R3 ;  /* 0x0000000115157824 */ /* 0x000fe400078e0203 */
[----:B------:R-:W-:Y:S01]  /*10ea0*/  IMAD.MOV.U32 R3, RZ, RZ, R36 ;  /* 0x000000ffff037224 */ /* 0x000fe200078e0024 */
[----:B0-----:R-:W-:Y:S01]  /*10eb0*/  @P2 SHF.R.U32.HI R3, RZ, R39, R28 ;  /* 0x00000027ff032219 */ /* 0x001fe2000001161c */
[----:B------:R-:W-:Y:S02]  /*10ec0*/  IMAD R35, R40, UR4, RZ ;  /* 0x0000000428237c24 */ /* 0x000fe4000f8e02ff */
[----:B------:R-:W-:Y:S01]  /*10ed0*/  IMAD.WIDE.U32 R20, R37, UR4, R20 ;  /* 0x0000000425147c25 */ /* 0x000fe2000f8e0014 */
[----:B------:R-:W-:-:S03]  /*10ee0*/  SHF.R.S32.HI R28, RZ, 0x1f, R3 ;  /* 0x0000001fff1c7819 */ /* 0x000fc60000011403 */
[----:B------:R-:W-:Y:S01]  /*10ef0*/  IMAD R35, R37, UR5, R35 ;  /* 0x0000000525237c24 */ /* 0x000fe2000f8e0223 */
[----:B------:R-:W-:Y:S01]  /*10f00*/  ULDC.64 UR4, c[0x0][0xae0] ;  /* 0x0002b80000047ab9 */ /* 0x000fe20000000a00 */
[----:B------:R-:W-:Y:S02]  /*10f10*/  IMAD.MOV R37, RZ, RZ, -R3 ;  /* 0x000000ffff257224 */ /* 0x000fe400078e0a03 */
[----:B------:R-:W-:Y:S02]  /*10f20*/  IMAD.IADD R21, R21, 0x1, R35 ;  /* 0x0000000115157824 */ /* 0x000fe400078e0223 */
[----:B------:R-:W-:Y:S02]  /*10f30*/  IMAD R35, R0, R37, R36 ;  /* 0x0000002500237224 */ /* 0x000fe400078e0224 */
[----:B------:R-:W-:Y:S02]  /*10f40*/  IMAD R28, R28, UR4, RZ ;  /* 0x000000041c1c7c24 */ /* 0x000fe4000f8e02ff */
[----:B------:R-:W-:Y:S01]  /*10f50*/  IMAD.WIDE.U32 R20, R3, UR4, R20 ;  /* 0x0000000403147c25 */ /* 0x000fe2000f8e0014 */
[----:B------:R-:W-:-:S03]  /*10f60*/  SHF.R.S32.HI R0, RZ, 0x1f, R35 ;  /* 0x0000001fff007819 */ /* 0x000fc60000011423 */
[----:B------:R-:W-:Y:S01]  /*10f70*/  IMAD R37, R3, UR5, R28 ;  /* 0x0000000503257c24 */ /* 0x000fe2000f8e021c */
[----:B------:R-:W-:Y:S01]  /*10f80*/  ULDC.64 UR4, c[0x0][0xad8] ;  /* 0x0002b60000047ab9 */ /* 0x000fe20000000a00 */
[----:B------:R-:W-:Y:S02]  /*10f90*/  IMAD.IADD R40, R34, 0x1, R46 ;  /* 0x0000000122287824 */ /* 0x000fe400078e022e */
[----:B------:R-:W-:Y:S02]  /*10fa0*/  IMAD.IADD R21, R21, 0x1, R37 ;  /* 0x0000000115157824 */ /* 0x000fe400078e0225 */
[----:B------:R-:W-:Y:S02]  /*10fb0*/  IMAD R0, R0, UR4, RZ ;  /* 0x0000000400007c24 */ /* 0x000fe4000f8e02ff */
[----:B------:R-:W-:-:S04]  /*10fc0*/  IMAD.WIDE.U32 R20, R35, UR4, R20 ;  /* 0x0000000423147c25 */ /* 0x000fc8000f8e0014 */
[----:B------:R-:W-:Y:S01]  /*10fd0*/  IMAD R3, R35, UR5, R0 ;  /* 0x0000000523037c24 */ /* 0x000fe2000f8e0200 */
[----:B------:R-:W-:Y:S01]  /*10fe0*/  ULDC.64 UR4, c[0x0][0xa80] ;  /* 0x0002a00000047ab9 */ /* 0x000fe20000000a00 */
[----:B------:R-:W-:Y:S01]  /*10ff0*/  VIADD R0, R40, 0x30 ;  /* 0x0000003028007836 */ /* 0x000fe20000000000 */
[----:B------:R-:W-:Y:S01]  /*11000*/  LEA R28, P0, R20, UR4, 0x1 ;  /* 0x00000004141c7c11 */ /* 0x000fe2000f8008ff */
[----:B------:R-:W-:Y:S01]  /*11010*/  IMAD.IADD R3, R21, 0x1, R3 ;  /* 0x0000000115037824 */ /* 0x000fe200078e0203 */
[----:B------:R-:W-:-:S03]  /*11020*/  ULDC UR4, c[0x0][0xac8] ;  /* 0x0002b20000047ab9 */ /* 0x000fc60000000800 */
[----:B--2---:R-:W0:Y:S01]  /*11030*/  SHFL.IDX PT, R36, R28, 0x1, 0x181f ;  /* 0x00381f001c247f89 */ /* 0x004e2200000e0000 */
[----:B------:R-:W-:Y:S01]  /*11040*/  LEA.HI.X R38, R20, UR5, R3, 0x1, P0 ;  /* 0x0000000514267c11 */ /* 0x000fe200080f0c03 */
[C---:B------:R-:W-:Y:S01]  /*11050*/  VIADD R3, R40.reuse, 0x60 ;  /* 0x0000006028037836 */ /* 0x040fe20000000000 */
[----:B------:R-:W-:Y:S01]  /*11060*/  ISETP.GE.AND P0, PT, R33, UR4, PT ;  /* 0x0000000421007c0c */ /* 0x000fe2000bf06270 */
[----:B------:R-:W1:Y:S03]  /*11070*/  SHFL.IDX PT, R20, R28, RZ, 0x181f ;  /* 0x00181fff1c147589 */ /* 0x000e6600000e0000 */
[-C--:B------:R-:W-:Y:S01]  /*11080*/  ISETP.GE.OR P3, PT, R40, R41.reuse, P0 ;  /* 0x000000292800720c */ /* 0x080fe20000766670 */
[----:B------:R-:W2:Y:S01]  /*11090*/  SHFL.IDX PT, R21, R38, RZ, 0x181f ;  /* 0x00181fff26157589 */ /* 0x000ea200000e0000 */
[-C--:B------:R-:W-:Y:S01]  /*110a0*/  ISETP.GE.OR P2, PT, R0, R41.reuse, P0 ;  /* 0x000000290000720c */ /* 0x080fe20000746670 */
[----:B------:R-:W-:Y:S01]  /*110b0*/  VIADD R0, R2, 0x16820 ;  /* 0x0001682002007836 */ /* 0x000fe20000000000 */
[----:B------:R-:W-:Y:S01]  /*110c0*/  ISETP.GE.OR P1, PT, R3, R41, P0 ;  /* 0x000000290300720c */ /* 0x000fe20000726670 */
[----:B------:R-:W2:Y:S03]  /*110d0*/  SHFL.IDX PT, R42, R28, 0x2, 0x181f ;  /* 0x00581f001c2a7f89 */ /* 0x000ea600000e0000 */
[----:B------:R-:W-:Y:S01]  /*110e0*/  PRMT R0, RZ, 0x654, R0 ;  /* 0x00000654ff007816 */ /* 0x000fe20000000000 */
[----:B------:R-:W2:Y:S03]  /*110f0*/  SHFL.IDX PT, R35, R38, 0x1, 0x181f ;  /* 0x00381f0026237f89 */ /* 0x000ea600000e0000 */
[----:B------:R1:W-:Y:S01]  /*11100*/  SYNCS.ARRIVE.TRANS64.RED.A1T0 RZ, [R0+URZ], RZ ;  /* 0x000000ff00ff79a7 */ /* 0x0003e2000810043f */
[----:B------:R-:W2:Y:S02]  /*11110*/  SHFL.IDX PT, R37, R38, 0x2, 0x181f ;  /* 0x00581f0026257f89 */ /* 0x000ea400000e0000 */
[----:B0-----:R-:W-:-:S02]  /*11120*/  @!P2 LEA R34, P4, R33, R36, 0x1 ;  /* 0x000000242122a211 */ /* 0x001fc400078808ff */
[----:B------:R-:W0:Y:S01]  /*11130*/  SHFL.IDX PT, R28, R28, 0x3, 0x181f ;  /* 0x00781f001c1c7f89 */ /* 0x000e2200000e0000 */
[----:B-1----:R-:W-:Y:S01]  /*11140*/  VIADD R0, R40, 0x90 ;  /* 0x0000009028007836 */ /* 0x002fe20000000000 */
[C---:B------:R-:W-:Y:S02]  /*11150*/  @!P3 LEA R20, P5, R33.reuse, R20, 0x1 ;  /* 0x000000142114b211 */ /* 0x040fe400078a08ff */
[----:B------:R-:W1:Y:S02]  /*11160*/  SHFL.IDX PT, R38, R38, 0x3, 0x181f ;  /* 0x00781f0026267f89 */ /* 0x000e6400000e0000 */
[C---:B--2---:R-:W-:Y:S02]  /*11170*/  @!P3 LEA.HI.X R21, R33.reuse, R21, R32, 0x1, P5 ;  /* 0x000000152115b211 */ /* 0x044fe400028f0c20 */
[----:B------:R-:W-:Y:S02]  /*11180*/  ISETP.GE.OR P0, PT, R0, R41, P0 ;  /* 0x000000290000720c */ /* 0x000fe40000706670 */
[----:B------:R-:W-:-:S02]  /*11190*/  @!P1 LEA R36, P5, R33, R42, 0x1 ;  /* 0x0000002a21249211 */ /* 0x000fc400078a08ff */
        /* <DEDUP_REMOVED lines=10> */
.L_x_2366:
        /* <DEDUP_REMOVED lines=24> */
.L_x_2369:
        /* <DEDUP_REMOVED lines=10> */
[----:B--2---:R-:W-:Y:S01]  /*11460*/  IMAD R3, R8, R9, RZ ;  /* 0x0000000908037224 */ /* 0x004fe200078e02ff */
[----:B-1----:R-:W-:-:S04]  /*11470*/  IADD3 R10, R26, -0x80, R4 ;  /* 0xffffff801a0a7810 */ /* 0x002fc80007ffe004 */
        /* <DEDUP_REMOVED lines=19> */
[--C-:B------:R-:W-:Y:S02]  /*115b0*/  IMAD.MOV R7, RZ, RZ, -R3.reuse ;  /* 0x000000ffff077224 */ /* 0x100fe400078e0a03 */
[----:B------:R-:W-:Y:S01]  /*115c0*/  IMAD R6, R13, UR5, R6 ;  /* 0x000000050d067c24 */ /* 0x000fe2000f8e0206 */
[----:B------:R-:W-:Y:S01]  /*115d0*/  ULDC.64 UR4, c[0x0][0xb88] ;  /* 0x0002e20000047ab9 */ /* 0x000fe20000000a00 */
[----:B------:R-:W-:Y:S01]  /*115e0*/  IMAD R7, R9, R7, R10 ;  /* 0x0000000709077224 */ /* 0x000fe200078e020a */
[----:B------:R-:W-:-:S04]  /*115f0*/  SHF.R.S32.HI R9, RZ, 0x1f, R3 ;  /* 0x0000001fff097819 */ /* 0x000fc80000011403 */
        /* <DEDUP_REMOVED lines=11> */
.L_x_2371:
[----:B------:R-:W-:Y:S05]  /*116b0*/  BSYNC B1 ;  /* 0x0000000000017941 */ /* 0x000fea0003800000 */
.L_x_2370:
[----:B------:R-:W2:Y:S01]  /*116c0*/  @P2 LDC R9, c[0x0][0xbf0] ;  /* 0x0002fc00ff092b82 */ /* 0x000ea20000000800 */
[----:B------:R-:W-:Y:S01]  /*116d0*/  ULDC.64 UR4, c[0x0][0xaa0] ;  /* 0x0002a80000047ab9 */ /* 0x000fe20000000a00 */
[----:B-1----:R-:W-:Y:S01]  /*116e0*/  IMAD R6, R44, 0x30, R34 ;  /* 0x000000302c067824 */ /* 0x002fe200078e0222 */
[----:B------:R-:W-:Y:S01]  /*116f0*/  ULDC.64 UR6, c[0x0][0xa80] ;  /* 0x0002a00000067ab9 */ /* 0x000fe20000000a00 */
[----:B------:R-:W-:Y:S02]  /*11700*/  IMAD R3, R11, UR4, RZ ;  /* 0x000000040b037c24 */ /* 0x000fe4000f8e02ff */
[----:B------:R-:W-:-:S04]  /*11710*/  IMAD.WIDE.U32 R4, R0, UR4, RZ ;  /* 0x0000000400047c25 */ /* 0x000fc8000f8e00ff */
[----:B------:R-:W-:Y:S01]  /*11720*/  IMAD R3, R0, UR5, R3 ;  /* 0x0000000500037c24 */ /* 0x000fe2000f8e0203 */
[----:B------:R-:W-:Y:S01]  /*11730*/  ULDC.64 UR4, c[0x0][0xae8] ;  /* 0x0002ba0000047ab9 */ /* 0x000fe20000000a00 */
[----:B------:R-:W-:Y:S02]  /*11740*/  IMAD.IADD R10, R26, 0x1, R6 ;  /* 0x000000011a0a7824 */ /* 0x000fe400078e0206 */
        /* <DEDUP_REMOVED lines=59> */
.L_x_2555:
[----:B------:R-:W-:-:S05]  /*11b00*/  VIADD R24, R24, 0x90 ;  /* 0x0000009018187836 */ /* 0x000fca0000000000 */
[----:B------:R-:W-:-:S13]  /*11b10*/  ISETP.GE.OR P0, PT, R24, R21, P0 ;  /* 0x000000151800720c */ /* 0x000fda0000706670 */
[----:B--2---:R-:W-:-:S04]  /*11b20*/  @!P0 LEA R14, P1, R33, R14, 0x1 ;  /* 0x0000000e210e8211 */ /* 0x004fc800078208ff */
[----:B-1----:R-:W-:-:S05]  /*11b30*/  @!P0 LEA.HI.X R15, R33, R0, R32, 0x1, P1 ;  /* 0x00000000210f8211 */ /* 0x002fca00008f0c20 */
[----:B------:R1:W-:Y:S04]  /*11b40*/  @!P0 ST.E.128 desc[UR40][R14.64], RZ ;  /* 0x000000ff0e008985 */ /* 0x0003e8000c101d28 */
.L_x_2368:
[----:B------:R-:W-:Y:S05]  /*11b50*/  BSYNC B0 ;  /* 0x0000000000007941 */ /* 0x000fea0003800000 */
.L_x_2365:
[----:B------:R-:W-:Y:S02]  /*11b60*/  ULDC UR4, c[0x0][0xc3c] ;  /* 0x00030f0000047ab9 */ /* 0x000fe40000000800 */
[----:B------:R-:W-:-:S13]  /*11b70*/  ISETP.GE.AND P0, PT, R31, UR4, PT ;  /* 0x000000041f007c0c */ /* 0x000fda000bf06270 */
[----:B------:R-:W-:Y:S05]  /*11b80*/  @!P0 BRA `(.L_x_2373) ;  /* 0xfffffef400248947 */ /* 0x000fea000383ffff */
[----:B------:R-:W-:Y:S05]  /*11b90*/  BRA `(.L_x_2240) ;  /* 0x0000006400d47947 */ /* 0x000fea0003800000 */
.L_x_2238:
        /* <DEDUP_REMOVED lines=18> */
.L_x_2374:
        /* <DEDUP_REMOVED lines=42> */
.L_x_2380:
        /* <DEDUP_REMOVED lines=12> */
.L_x_2379:
[----:B------:R-:W-:Y:S05]  /*12020*/  BSYNC B0 ;  /* 0x0000000000007941 */ /* 0x000fea0003800000 */
.L_x_2378:
        /* <DEDUP_REMOVED lines=20> */
[----:B------:R-:W-:Y:S02]  /*12170*/  IMAD.MOV.U32 R6, RZ, RZ, R9 ;  /* 0x000000ffff067224 */ /* 0x000fe400078e0009 */
[----:B------:R-:W-:-:S07]  /*12180*/  IMAD.MOV.U32 R9, RZ, RZ, R3 ;  /* 0x000000ffff097224 */ /* 0x000fce00078e0003 */
.L_x_2376:
        /* <DEDUP_REMOVED lines=21> */
.L_x_2381:
[----:B-1----:R-:W-:Y:S01]  /*122e0*/  IMAD R16, R16, UR5, R9 ;  /* 0x0000000510107c24 */ /* 0x002fe2000f8e0209 */
[----:B0-----:R-:W-:Y:S01]  /*122f0*/  IABS R6, R4 ;  /* 0x0000000400067213 */ /* 0x001fe20000000000 */
[----:B------:R-:W-:Y:S02]  /*12300*/  IMAD R11, R15, R8, RZ ;  /* 0x000000080f0b7224 */ /* 0x000fe400078e02ff */
[----:B------:R-:W-:Y:S01]  /*12310*/  IMAD.MOV.U32 R2, RZ, RZ, RZ ;  /* 0x000000ffff027224 */ /* 0x000fe200078e00ff */
[----:B------:R-:W-:Y:S01]  /*12320*/  IADD3 R9, -R16, UR6, RZ ;  /* 0x0000000610097c10 */ /* 0x000fe2000fffe1ff */
[----:B------:R-:W-:Y:S02]  /*12330*/  IMAD.MOV R6, RZ, RZ, -R6 ;  /* 0x000000ffff067224 */ /* 0x000fe400078e0a06 */
        /* <DEDUP_REMOVED lines=20> */
[----:B------:R-:W-:-:S04]  /*12480*/  IABS R8, R7 ;  /* 0x0000000700087213 */ /* 0x000fc80000000000 */
[----:B------:R-:W0:Y:S08]  /*12490*/  I2F.RP R10, R8 ;  /* 0x00000008000a7306 */ /* 0x000e300000209400 */
[----:B0-----:R-:W0:Y:S02]  /*124a0*/  MUFU.RCP R10, R10 ;  /* 0x0000000a000a7308 */ /* 0x001e240000001000 */
[----:B0-----:R-:W-:Y:S01]  /*124b0*/  VIADD R3, R10, 0xffffffe ;  /* 0x0ffffffe0a037836 */ /* 0x001fe20000000000 */
[----:B------:R-:W-:-:S05]  /*124c0*/  IABS R10, R7 ;  /* 0x00000007000a7213 */ /* 0x000fca0000000000 */
[----:B------:R-:W0:Y:S02]  /*124d0*/  F2I.FTZ.U32.TRUNC.NTZ R3, R3 ;  /* 0x0000000300037305 */ /* 0x000e24000021f000 */
[----:B0-----:R-:W-:-:S04]  /*124e0*/  IMAD.MOV R11, RZ, RZ, -R3 ;  /* 0x000000ffff0b7224 */ /* 0x001fc800078e0a03 */
[----:B------:R-:W-:-:S04]  /*124f0*/  IMAD R9, R11, R8, RZ ;  /* 0x000000080b097224 */ /* 0x000fc800078e02ff */
[----:B------:R-:W-:Y:S01]  /*12500*/  IMAD.HI.U32 R2, R3, R9, R2 ;  /* 0x0000000903027227 */ /* 0x000fe200078e0002 */
[----:B------:R-:W-:-:S03]  /*12510*/  IABS R9, R4 ;  /* 0x0000000400097213 */ /* 0x000fc60000000000 */
        /* <DEDUP_REMOVED lines=19> */
.L_x_2377:
[----:B------:R-:W-:Y:S02]  /*12650*/  IMAD.MOV.U32 R17, RZ, RZ, RZ ;  /* 0x000000ffff117224 */ /* 0x000fe400078e00ff */
[----:B------:R-:W-:Y:S02]  /*12660*/  IMAD.U32 R16, RZ, RZ, UR6 ;  /* 0x00000006ff107e24 */ /* 0x000fe4000f8e00ff */
[----:B------:R-:W-:-:S07]  /*12670*/  IMAD.MOV.U32 R18, RZ, RZ, RZ ;  /* 0x000000ffff127224 */ /* 0x000fce00078e00ff */
.L_x_2382:
[----:B------:R-:W-:-:S13]  /*12680*/  ISETP.NE.AND P0, PT, R5, RZ, PT ;  /* 0x000000ff0500720c */ /* 0x000fda0003f05270 */
[----:B------:R-:W0:Y:S01]  /*12690*/  @!P0 S2R R3, SR_CgaCtaId ;  /* 0x0000000000038919 */ /* 0x000e220000008800 */
[----:B------:R-:W-:-:S04]  /*126a0*/  @!P0 MOV R0, 0x400 ;  /* 0x0000040000008802 */ /* 0x000fc80000000f00 */
[----:B0-----:R-:W-:-:S05]  /*126b0*/  @!P0 LEA R0, R3, R0, 0x18 ;  /* 0x0000000003008211 */ /* 0x001fca00078ec0ff */
[----:B------:R0:W-:Y:S01]  /*126c0*/  @!P0 STS.128 [R0+0x168d0], R16 ;  /* 0x0168d01000008388 */ /* 0x0001e20000000c00 */
[----:B------:R-:W-:Y:S06]  /*126d0*/  BAR.ARV 0x5, 0x200 ;  /* 0x0148000000007b1d */ /* 0x000fec0000002000 */
.L_x_2375:
        /* <DEDUP_REMOVED lines=25> */
[----:B------:R-:W-:-:S05]  /*12870*/  IMAD.SHL.U32 R2, R5, 0x10, RZ ;  /* 0x0000001005027824 */ /* 0x000fca00078e00ff */
[----:B------:R-:W-:Y:S01]  /*12880*/  LOP3.LUT R0, R4, 0x70, R2, 0xf8, !PT ;  /* 0x0000007004007812 */ /* 0x000fe200078ef802 */
[----:B------:R-:W-:Y:S02]  /*12890*/  IMAD R2, R3, 0x2, R22 ;  /* 0x0000000203027824 */ /* 0x000fe400078e0216 */
[----:B------:R-:W-:-:S03]  /*128a0*/  IMAD.MOV.U32 R0, RZ, RZ, 0x1 ;  /* 0x00000001ff007424 */ /* 0x000fc600078e00ff */
[----:B------:R3:W-:Y:S04]  /*128b0*/  STL [R1+0xc], R2 ;  /* 0x00000c0201007387 */ /* 0x0007e80000100800 */
[----:B------:R3:W-:Y:S02]  /*128c0*/  STL [R1+0x4], R0 ;  /* 0x0000040001007387 */ /* 0x0007e40000100800 */
.L_x_2505:
[----:B0--3--:R-:W0:Y:S02]  /*128d0*/  LDC.64 R2, c[0x0][0xc88] ;  /* 0x00032200ff027b82 */ /* 0x009e240000000a00 */
[----:B0-----:R-:W-:-:S05]  /*128e0*/  IMAD.WIDE R2, R19, 0x4, R2 ;  /* 0x0000000413027825 */ /* 0x001fca00078e0202 */
[----:B--2---:R-:W2:Y:S01]  /*128f0*/  LDG.E R13, desc[UR40][R2.64] ;  /* 0x00000028020d7981 */ /* 0x004ea2000c1e1900 */
[----:B------:R-:W-:Y:S05]  /*12900*/  YIELD ;  /* 0x0000000000007946 */ /* 0x000fea0003800000 */
[----:B------:R-:W-:Y:S01]  /*12910*/  ULDC.64 UR4, c[0x0][0xa28] ;  /* 0x00028a0000047ab9 */ /* 0x000fe20000000a00 */
[----:B------:R-:W-:Y:S01]  /*12920*/  ULDC.64 UR6, c[0x0][0xa00] ;  /* 0x0002800000067ab9 */ /* 0x000fe20000000a00 */
[----:B------:R-:W-:Y:S02]  /*12930*/  ISETP.NE.U32.AND P0, PT, RZ, UR4, PT ;  /* 0x00000004ff007c0c */ /* 0x000fe4000bf05070 */
[----:B-1----:R-:W-:Y:S01]  /*12940*/  CS2R R8, SRZ ;  /* 0x0000000000087805 */ /* 0x002fe2000001ff00 */
[----:B------:R-:W-:Y:S01]  /*12950*/  ULDC.64 UR8, c[0x0][0xa18] ;  /* 0x0002860000087ab9 */ /* 0x000fe20000000a00 */
[----:B------:R-:W-:-:S02]  /*12960*/  ISETP.NE.AND.EX P1, PT, RZ, UR5, PT, P0 ;  /* 0x00000005ff007c0c */ /* 0x000fc4000bf25300 */
[----:B------:R-:W-:-:S04]  /*12970*/  ISETP.NE.U32.AND P0, PT, RZ, UR6, PT ;  /* 0x00000006ff007c0c */ /* 0x000fc8000bf05070 */
[----:B------:R-:W-:Y:S02]  /*12980*/  ISETP.NE.AND.EX P0, PT, RZ, UR7, PT, P0 ;  /* 0x00000007ff007c0c */ /* 0x000fe4000bf05300 */
[----:B--2---:R-:W-:Y:S01]  /*12990*/  SHF.R.S32.HI R0, RZ, 0x1f, R13 ;  /* 0x0000001fff007819 */ /* 0x004fe2000001140d */
[----:B------:R-:W-:-:S04]  /*129a0*/  IMAD.SHL.U32 R24, R13, 0x4, RZ ;  /* 0x000000040d187824 */ /* 0x000fc800078e00ff */
[C---:B------:R-:W-:Y:S01]  /*129b0*/  @P1 LEA R4, P2, R13.reuse, UR4, 0x2 ;  /* 0x000000040d041c11 */ /* 0x040fe2000f8410ff */
[----:B------:R-:W-:Y:S01]  /*129c0*/  STL [R1+0x10], R13 ;  /* 0x0000100d01007387 */ /* 0x000fe20000100800 */
[C-C-:B------:R-:W-:Y:S02]  /*129d0*/  SHF.L.U64.HI R25, R13.reuse, 0x2, R0.reuse ;  /* 0x000000020d197819 */ /* 0x140fe40000010200 */
[----:B------:R-:W-:Y:S01]  /*129e0*/  @P1 LEA.HI.X R5, R13, UR5, R0, 0x2, P2 ;  /* 0x000000050d051c11 */ /* 0x000fe200090f1400 */
[----:B------:R-:W-:Y:S01]  /*129f0*/  ULDC.64 UR4, c[0x0][0xa08] ;  /* 0x0002820000047ab9 */ /* 0x000fe20000000a00 */
[C---:B------:R-:W-:Y:S01]  /*12a00*/  IADD3 R2, P2, R24.reuse, UR6, RZ ;  /* 0x0000000618027c10 */ /* 0x040fe2000ff5e0ff */
[----:B------:R0:W-:Y:S03]  /*12a10*/  STL [R1+0x30], R0 ;  /* 0x0000300001007387 */ /* 0x0001e60000100800 */
[C---:B------:R-:W-:Y:S01]  /*12a20*/  IADD3.X R3, R25.reuse, UR7, RZ, P2, !PT ;  /* 0x0000000719037c10 */ /* 0x040fe200097fe4ff */
[----:B------:R-:W-:Y:S01]  /*12a30*/  ULDC.64 UR6, c[0x0][0xa10] ;  /* 0x0002840000067ab9 */ /* 0x000fe20000000a00 */
[----:B------:R-:W-:Y:S01]  /*12a40*/  ISETP.NE.U32.AND P3, PT, RZ, UR8, PT ;  /* 0x00000008ff007c0c */ /* 0x000fe2000bf65070 */
[----:B------:R1:W5:Y:S01]  /*12a50*/  @P1 LDG.E R8, desc[UR40][R4.64] ;  /* 0x0000002804081981 */ /* 0x000362000c1e1900 */
[----:B------:R-:W-:Y:S01]  /*12a60*/  IADD3 R6, P4, R24, UR4, RZ ;  /* 0x0000000418067c10 */ /* 0x000fe2000ff9e0ff */
[----:B------:R-:W-:Y:S01]  /*12a70*/  IMAD.MOV.U32 R29, RZ, RZ, RZ ;  /* 0x000000ffff1d7224 */ /* 0x000fe200078e00ff */
[----:B------:R-:W-:Y:S01]  /*12a80*/  ISETP.NE.AND.EX P3, PT, RZ, UR9, PT, P3 ;  /* 0x00000009ff007c0c */ /* 0x000fe2000bf65330 */
[----:B------:R-:W2:Y:S01]  /*12a90*/  @P0 LDG.E R9, desc[UR40][R2.64] ;  /* 0x0000002802090981 */ /* 0x000ea2000c1e1900 */
[----:B------:R-:W-:Y:S01]  /*12aa0*/  IADD3.X R7, R25, UR5, RZ, P4, !PT ;  /* 0x0000000519077c10 */ /* 0x000fe2000a7fe4ff */
[----:B0-----:R-:W-:Y:S01]  /*12ab0*/  IMAD.MOV.U32 R0, RZ, RZ, RZ ;  /* 0x000000ffff007224 */ /* 0x001fe200078e00ff */
[----:B------:R-:W-:-:S02]  /*12ac0*/  ISETP.NE.U32.AND P1, PT, RZ, UR4, PT ;  /* 0x00000004ff007c0c */ /* 0x000fc4000bf25070 */
[----:B------:R-:W-:Y:S02]  /*12ad0*/  ISETP.NE.U32.AND P2, PT, RZ, UR6, PT ;  /* 0x00000006ff007c0c */ /* 0x000fe4000bf45070 */
[C---:B-1----:R-:W-:Y:S01]  /*12ae0*/  IADD3 R4, P4, R24.reuse, UR6, RZ ;  /* 0x0000000618047c10 */ /* 0x042fe2000ff9e0ff */
[----:B------:R-:W-:Y:S01]  /*12af0*/  ULDC UR4, c[0x0][0x288] ;  /* 0x0000a20000047ab9 */ /* 0x000fe20000000800 */
[----:B------:R-:W-:Y:S02]  /*12b00*/  ISETP.NE.AND.EX P1, PT, RZ, UR5, PT, P1 ;  /* 0x00000005ff007c0c */ /* 0x000fe4000bf25310 */
[----:B------:R-:W-:Y:S02]  /*12b10*/  IADD3.X R5, R25, UR7, RZ, P4, !PT ;  /* 0x0000000719057c10 */ /* 0x000fe4000a7fe4ff */
[----:B------:R-:W-:Y:S02]  /*12b20*/  @P3 IADD3 R10, P4, R24, UR8, RZ ;  /* 0x00000008180a3c10 */ /* 0x000fe4000ff9e0ff */
[----:B------:R-:W-:-:S02]  /*12b30*/  ISETP.NE.AND.EX P2, PT, RZ, UR7, PT, P2 ;  /* 0x00000007ff007c0c */ /* 0x000fc4000bf45320 */
[----:B------:R-:W-:-:S05]  /*12b40*/  @P3 IADD3.X R11, R25, UR9, RZ, P4, !PT ;  /* 0x00000009190b3c10 */ /* 0x000fca000a7fe4ff */
[----:B------:R-:W5:Y:S06]  /*12b50*/  @P1 LDG.E R29, desc[UR40][R6.64] ;  /* 0x00000028061d1981 */ /* 0x000f6c000c1e1900 */
        /* <DEDUP_REMOVED lines=16> */
[----:B----4-:R-:W-:Y:S06]  /*12c60*/  @P3 BRA `(.L_x_2384) ;  /* 0x0000000000143947 */ /* 0x010fec0003800000 */
[----:B------:R-:W-:Y:S05]  /*12c70*/  @!P0 BRA `(.L_x_2384) ;  /* 0x0000000000108947 */ /* 0x000fea0003800000 */
[----:B------:R-:W2:Y:S04]  /*12c80*/  LDG.E R11, desc[UR40][R2.64] ;  /* 0x00000028020b7981 */ /* 0x000ea8000c1e1900 */
[----:B------:R-:W2:Y:S02]  /*12c90*/  LDG.E R2, desc[UR40][R2.64+0x4] ;  /* 0x0000042802027981 */ /* 0x000ea4000c1e1900 */
[----:B--2---:R-:W-:-:S05]  /*12ca0*/  IMAD.IADD R12, R2, 0x1, -R11 ;  /* 0x00000001020c7824 */ /* 0x004fca00078e0a0b */
[----:B------:R0:W-:Y:S02]  /*12cb0*/  STL [R1+0x20], R12 ;  /* 0x0000200c01007387 */ /* 0x0001e40000100800 */
.L_x_2384:
        /* <DEDUP_REMOVED lines=10> */
.L_x_2385:
[----:B------:R-:W-:Y:S05]  /*12d60*/  @!P1 BRA `(.L_x_2386) ;  /* 0x00000000000c9947 */ /* 0x000fea0003800000 */
[----:B------:R-:W2:Y:S04]  /*12d70*/  LDG.E R10, desc[UR40][R6.64] ;  /* 0x00000028060a7981 */ /* 0x000ea8000c1e1900 */
[----:B------:R-:W2:Y:S02]  /*12d80*/  LDG.E R6, desc[UR40][R6.64+0x4] ;  /* 0x0000042806067981 */ /* 0x000ea4000c1e1900 */
[----:B--2---:R-:W-:-:S07]  /*12d90*/  IMAD.IADD R10, R6, 0x1, -R10 ;  /* 0x00000001060a7824 */ /* 0x004fce00078e0a0a */
.L_x_2386:
[----:B-1----:R-:W2:Y:S01]  /*12da0*/  @P2 LDG.E R2, desc[UR40][R4.64] ;  /* 0x0000002804022981 */ /* 0x002ea2000c1e1900 */
[----:B------:R-:W1:Y:S01]  /*12db0*/  LDC R3, c[0x0][0x448] ;  /* 0x00011200ff037b82 */ /* 0x000e620000000800 */
[----:B-----5:R-:W-:Y:S02]  /*12dc0*/  IMAD.IADD R10, R10, 0x1, -R8 ;  /* 0x000000010a0a7824 */ /* 0x020fe400078e0a08 */
[----:B------:R-:W2:Y:S01]  /*12dd0*/  @P2 LDG.E R4, desc[UR40][R4.64+0x4] ;  /* 0x0000042804042981 */ /* 0x000ea2000c1e1900 */
[----:B-1----:R-:W-:-:S13]  /*12de0*/  ISETP.NE.AND P0, PT, R3, 0x1, PT ;  /* 0x000000010300780c */ /* 0x002fda0003f05270 */
[----:B------:R-:W1:Y:S01]  /*12df0*/  @P0 LDC R3, c[0x0][0x450] ;  /* 0x00011400ff030b82 */ /* 0x000e620000000800 */
[----:B------:R-:W-:Y:S01]  /*12e00*/  BSSY B0, `(.L_x_2387) ;  /* 0x00000ec000007945 */ /* 0x000fe20003800000 */
[----:B--2---:R-:W-:-:S06]  /*12e10*/  @P2 IMAD.IADD R9, R4, 0x1, -R2 ;  /* 0x0000000104092824 */ /* 0x004fcc00078e0a02 */
[----:B------:R-:W2:Y:S01]  /*12e20*/  @P0 LDC R4, c[0x0][0x44c] ;  /* 0x00011300ff040b82 */ /* 0x000ea20000000800 */
[----:B------:R-:W-:-:S04]  /*12e30*/  IMAD R2, R17, 0xc0, RZ ;  /* 0x000000c011027824 */ /* 0x000fc800078e02ff */
[----:B------:R-:W-:-:S04]  /*12e40*/  VIADD R2, R2, 0xbf ;  /* 0x000000bf02027836 */ /* 0x000fc80000000000 */
[----:B--2---:R-:W-:-:S05]  /*12e50*/  @P0 IMAD.HI.U32 R4, R2, R4, RZ ;  /* 0x0000000402040227 */ /* 0x004fca00078e00ff */
[----:B-1----:R-:W-:Y:S01]  /*12e60*/  @P0 SHF.R.U32.HI R2, RZ, R3, R4 ;  /* 0x00000003ff020219 */ /* 0x002fe20000011604 */
[----:B------:R-:W-:-:S05]  /*12e70*/  IMAD.IADD R3, R10, 0x1, R9 ;  /* 0x000000010a037824 */ /* 0x000fca00078e0209 */
[C---:B------:R-:W-:Y:S01]  /*12e80*/  IADD3 R20, R3.reuse, 0x80, -R12 ;  /* 0x0000008003147810 */ /* 0x040fe20007ffe80c */
[----:B------:R-:W-:-:S04]  /*12e90*/  VIADD R3, R3, 0x7f ;  /* 0x0000007f03037836 */ /* 0x000fc80000000000 */
[----:B------:R-:W-:Y:S01]  /*12ea0*/  IMAD.IADD R2, R20, 0x1, R2 ;  /* 0x0000000114027824 */ /* 0x000fe200078e0202 */
[----:B------:R-:W-:-:S04]  /*12eb0*/  SHF.R.S32.HI R4, RZ, 0x1f, R3 ;  /* 0x0000001fff047819 */ /* 0x000fc80000011403 */
[----:B------:R-:W-:Y:S02]  /*12ec0*/  LEA.HI R4, R4, R3, RZ, 0x7 ;  /* 0x0000000304047211 */ /* 0x000fe400078f38ff */
[----:B------:R-:W-:-:S04]  /*12ed0*/  SHF.R.S32.HI R3, RZ, 0x1f, R2 ;  /* 0x0000001fff037819 */ /* 0x000fc80000011402 */
[----:B------:R-:W-:Y:S02]  /*12ee0*/  LEA.HI R3, R3, R2, RZ, 0x7 ;  /* 0x0000000203037211 */ /* 0x000fe400078f38ff */
[----:B------:R-:W-:Y:S02]  /*12ef0*/  SHF.R.S32.HI R21, RZ, 0x7, R4 ;  /* 0x00000007ff157819 */ /* 0x000fe40000011404 */
[----:B------:R-:W-:-:S04]  /*12f00*/  SHF.R.S32.HI R3, RZ, 0x7, R3 ;  /* 0x00000007ff037819 */ /* 0x000fc80000011403 */
[----:B------:R-:W-:-:S05]  /*12f10*/  VIMNMX R2, R21, R3, PT ;  /* 0x0000000315027248 */ /* 0x000fca0003fe0100 */
[--C-:B------:R-:W-:Y:S02]  /*12f20*/  IMAD R2, R2, 0x80, -R10.reuse ;  /* 0x0000008002027824 */ /* 0x100fe400078e0a0a */
[----:B------:R-:W-:-:S03]  /*12f30*/  IMAD.MOV R10, RZ, RZ, -R10 ;  /* 0x000000ffff0a7224 */ /* 0x000fc600078e0a0a */
[----:B------:R-:W-:Y:S02]  /*12f40*/  VIMNMX R2, R2, R9, PT ;  /* 0x0000000902027248 */ /* 0x000fe40003fe0100 */
[----:B------:R-:W-:-:S04]  /*12f50*/  VIMNMX R10, RZ, R10, !PT ;  /* 0x0000000aff0a7248 */ /* 0x000fc80007fe0100 */
[----:B------:R-:W-:Y:S02]  /*12f60*/  ISETP.GT.AND P0, PT, R2, R10, PT ;  /* 0x0000000a0200720c */ /* 0x000fe40003f04270 */
[----:B------:R-:W-:-:S11]  /*12f70*/  SHF.R.U32.HI R3, RZ, 0x7, R10 ;  /* 0x00000007ff037819 */ /* 0x000fd6000001160a */
[----:B------:R-:W-:-:S05]  /*12f80*/  @P0 VIADD R2, R2, 0x7f ;  /* 0x0000007f02020836 */ /* 0x000fca0000000000 */
[----:B------:R-:W-:-:S04]  /*12f90*/  @P0 SHF.R.S32.HI R4, RZ, 0x1f, R2 ;  /* 0x0000001fff040819 */ /* 0x000fc80000011402 */
[----:B------:R-:W-:Y:S01]  /*12fa0*/  @P0 LEA.HI R2, R4, R2, RZ, 0x7 ;  /* 0x0000000204020211 */ /* 0x000fe200078f38ff */
[----:B------:R-:W-:-:S03]  /*12fb0*/  IMAD.MOV.U32 R4, RZ, RZ, R3 ;  /* 0x000000ffff047224 */ /* 0x000fc600078e0003 */
[----:B------:R-:W-:-:S04]  /*12fc0*/  @P0 SHF.R.S32.HI R4, RZ, 0x7, R2 ;  /* 0x00000007ff040819 */ /* 0x000fc80000011402 */
[----:B------:R-:W-:Y:S02]  /*12fd0*/  ISETP.GT.AND P1, PT, R4, R3, PT ;  /* 0x000000030400720c */ /* 0x000fe40003f24270 */
[----:B------:R-:W-:-:S11]  /*12fe0*/  PLOP3.LUT P0, PT, PT, PT, PT, 0x80, 0x0 ;  /* 0x000000000000781c */ /* 0x000fd60003f0f070 */
        /* <DEDUP_REMOVED lines=8> */
.L_x_2558:
[----:B--2---:R-:W-:Y:S02]  /*13070*/  ISETP.NE.AND P0, PT, R14, RZ, PT ;  /* 0x000000ff0e00720c */ /* 0x004fe40003f05270 */
[----:B------:R-:W-:-:S11]  /*13080*/  PLOP3.LUT P6, PT, PT, PT, PT, 0x8, 0x0 ;  /* 0x000000000000781c */ /* 0x000fd60003fce170 */
[----:B------:R-:W-:Y:S05]  /*13090*/  @P0 BRA `(.L_x_2390) ;  /* 0x00000000000c0947 */ /* 0x000fea0003800000 */
[----:B------:R-:W-:-:S03]  /*130a0*/  UMOV UR4, 0xffffffff ;  /* 0xffffffff00047882 */ /* 0x000fc60000000000 */
[----:B------:R-:W-:Y:S05]  /*130b0*/  BRA.DIV UR4, `(.L_x_2391) ;  /* 0x00000066044c7947 */ /* 0x000fea000b800000 */
[----:B------:R-:W-:-:S13]  /*130c0*/  ELECT P6, URZ, PT ;  /* 0x00000000003f782f */ /* 0x000fda00038c0000 */
.L_x_2390:
        /* <DEDUP_REMOVED lines=9> */
.L_x_2561:
[----:B------:R-:W-:Y:S05]  /*13160*/  BSYNC B1 ;  /* 0x0000000000017941 */ /* 0x000fea0003800000 */
.L_x_2392:
[----:B------:R-:W-:Y:S04]  /*13170*/  BSSY B1, `(.L_x_2394) ;  /* 0x0000050000017945 */ /* 0x000fe80003800000 */
[----:B------:R-:W-:Y:S05]  /*13180*/  @!P6 BRA `(.L_x_2395) ;  /* 0x000000040038e947 */ /* 0x000fea0003800000 */
[----:B------:R-:W2:Y:S01]  /*13190*/  LDL R6, [R1+0x4] ;  /* 0x0000040001067983 */ /* 0x000ea20000100800 */
[----:B-1----:R-:W-:Y:S01]  /*131a0*/  IMAD R5, R28, 0x8, R22 ;  /* 0x000000081c057824 */ /* 0x002fe200078e0216 */
[----:B------:R-:W1:Y:S01]  /*131b0*/  S2R R7, SR_TID.X ;  /* 0x0000000000077919 */ /* 0x000e620000002100 */
[----:B------:R-:W-:Y:S01]  /*131c0*/  BSSY B2, `(.L_x_2396) ;  /* 0x0000006000027945 */ /* 0x000fe20003800000 */
[----:B-1----:R-:W-:-:S04]  /*131d0*/  LOP3.LUT R7, R7, 0x7f, RZ, 0xc0, !PT ;  /* 0x0000007f07077812 */ /* 0x002fc800078ec0ff */
[----:B------:R-:W-:Y:S02]  /*131e0*/  ISETP.NE.AND P1, PT, R7, RZ, PT ;  /* 0x000000ff0700720c */ /* 0x000fe40003f25270 */
[----:B--2---:R-:W-:-:S04]  /*131f0*/  SHF.L.U32 R6, R6, 0x1f, RZ ;  /* 0x0000001f06067819 */ /* 0x004fc800000006ff */
[----:B------:R-:W1:Y:S02]  /*13200*/  SYNCS.PHASECHK.TRANS64.TRYWAIT P0, [R5+URZ+0x168a0], R6 ;  /* 0x0168a006050075a7 */ /* 0x000e64000800017f */
[----:B-1----:R-:W-:Y:S05]  /*13210*/  @!P0 BRA `(.L_x_2397) ;  /* 0x0000006400288947 */ /* 0x002fea0003800000 */
.L_x_2562:
[----:B------:R-:W-:Y:S05]  /*13220*/  BSYNC B2 ;  /* 0x0000000000027941 */ /* 0x000fea0003800000 */
.L_x_2396:
        /* <DEDUP_REMOVED lines=9> */
.L_x_2399:
[----:B------:R-:W-:Y:S05]  /*132c0*/  BSYNC B2 ;  /* 0x0000000000027941 */ /* 0x000fea0003800000 */
.L_x_2398:
        /* <DEDUP_REMOVED lines=12> */
[----:B------:R-:W-:-:S08]  /*13390*/  VIADD R9, R5, 0x16890 ;  /* 0x0001689005097836 */ /* 0x000fd00000000000 */
.L_x_2400:
        /* <DEDUP_REMOVED lines=10> */
[----:B------:R-:W2:Y:S01]  /*13440*/  SYNCS.PHASECHK.TRANS64.TRYWAIT P0, [R5+URZ+0x168c0], R6 ;  /* 0x0168c006050075a7 */ /* 0x000ea2000800017f */
[----:B------:R-:W-:Y:S04]  /*13450*/  BSSY B2, `(.L_x_2401) ;  /* 0x0000002000027945 */ /* 0x000fe80003800000 */
[----:B--2---:R-:W-:Y:S05]  /*13460*/  @!P0 BRA `(.L_x_2402) ;  /* 0x0000006000a88947 */ /* 0x004fea0003800000 */
.L_x_2563:
[----:B------:R-:W-:Y:S05]  /*13470*/  BSYNC B2 ;  /* 0x0000000000027941 */ /* 0x000fea0003800000 */
.L_x_2401:
[----:B------:R-:W-:Y:S01]  /*13480*/  BSSY B2, `(.L_x_2403) ;  /* 0x000000b000027945 */ /* 0x000fe20003800000 */
[----:B------:R-:W-:Y:S02]  /*13490*/  IMAD.MOV.U32 R8, RZ, RZ, 0x0 ;  /* 0x00000000ff087424 */ /* 0x000fe400078e00ff */
[----:B------:R-:W-:Y:S01]  /*134a0*/  IMAD.MOV.U32 R9, RZ, RZ, 0x12f00000 ;  /* 0x12f00000ff097424 */ /* 0x000fe200078e00ff */
[----:B------:R-:W-:Y:S06]  /*134b0*/  @P1 BRA `(.L_x_2404) ;  /* 0x00000000001c1947 */ /* 0x000fec0003800000 */
[----:B0-----:R-:W0:Y:S01]  /*134c0*/  S2R R12, SR_TID.X ;  /* 0x00000000000c7919 */ /* 0x001e220000002100 */
[----:B-12---:R-:W-:-:S04]  /*134d0*/  IMAD.MOV.U32 R6, RZ, RZ, 0x4000 ;  /* 0x00004000ff067424 */ /* 0x006fc800078e00ff */
[----:B------:R3:W-:Y:S01]  /*134e0*/  SYNCS.ARRIVE.TRANS64 RZ, [R5+URZ+0x168b0], R6 ;  /* 0x0168b00605ff79a7 */ /* 0x0007e2000800003f */
[----:B0-----:R-:W-:-:S04]  /*134f0*/  LOP3.LUT R12, R12, 0x1f, RZ, 0xc0, !PT ;  /* 0x0000001f0c0c7812 */ /* 0x001fc800078ec0ff */
[----:B------:R-:W-:-:S13]  /*13500*/  ISETP.NE.AND P0, PT, R12, RZ, PT ;  /* 0x000000ff0c00720c */ /* 0x000fda0003f05270 */
[----:B---3--:R-:W-:Y:S05]  /*13510*/  @!P0 BRA `(.L_x_2404) ;  /* 0x0000000000048947 */ /* 0x008fea0003800000 */
[----:B------:R-:W-:Y:S01]  /*13520*/  BPT.TRAP 0x1 ;  /* 0x000000040000795c */ /* 0x000fe20000300000 */
.L_x_2404:
[----:B------:R-:W-:Y:S05]  /*13530*/  BSYNC B2 ;  /* 0x0000000000027941 */ /* 0x000fea0003800000 */
.L_x_2403:
[----:B------:R-:W-:Y:S01]  /*13540*/  R2UR UR10, R11 ;  /* 0x000000000b0a72ca */ /* 0x000fe200000e0000 */
[----:B-12---:R-:W-:Y:S01]  /*13550*/  IMAD R6, R10, 0x2, R22 ;  /* 0x000000020a067824 */ /* 0x006fe200078e0216 */
[----:B------:R-:W-:Y:S01]  /*13560*/  R2UR UR6, R8 ;  /* 0x00000000080672ca */ /* 0x000fe200000e0000 */
[----:B------:R-:W-:Y:S01]  /*13570*/  UIADD3 UR4, UP0, UR38, 0x670, URZ ;  /* 0x0000067026047890 */ /* 0x000fe2000ff1e03f */
[----:B------:R-:W-:Y:S01]  /*13580*/  R2UR UR7, R9 ;  /* 0x00000000090772ca */ /* 0x000fe200000e0000 */
[----:B------:R-:W-:Y:S01]  /*13590*/  VIADD R5, R5, 0x168b0 ;  /* 0x000168b005057836 */ /* 0x000fe20000000000 */
[----:B------:R-:W-:Y:S01]  /*135a0*/  PLOP3.LUT P0, PT, PT, PT, PT, 0x80, 0x0 ;  /* 0x000000000000781c */ /* 0x000fe20003f0f070 */
[----:B------:R-:W-:Y:S01]  /*135b0*/  VIADD R6, R6, 0x400 ;  /* 0x0000040006067836 */ /* 0x000fe20000000000 */
[----:B------:R-:W-:-:S12]  /*135c0*/  UIADD3.X UR5, URZ, UR39, URZ, UP0, !UPT ;  /* 0x000000273f057290 */ /* 0x000fd800087fe43f */
.L_x_2405:
        /* <DEDUP_REMOVED lines=10> */
.L_x_2395:
[----:B------:R-:W-:Y:S05]  /*13670*/  BSYNC B1 ;  /* 0x0000000000017941 */ /* 0x000fea0003800000 */
.L_x_2394:
[----:B------:R-:W2:Y:S01]  /*13680*/  LDL.LU R8, [R1+0x4] ;  /* 0x0000040001087983 */ /* 0x000ea20000300800 */
[----:B------:R-:W-:Y:S01]  /*13690*/  VIADD R28, R28, 0x1 ;  /* 0x000000011c1c7836 */ /* 0x000fe20000000000 */
[----:B------:R-:W-:Y:S01]  /*136a0*/  PLOP3.LUT P0, PT, PT, PT, PT, 0x8, 0x0 ;  /* 0x000000000000781c */ /* 0x000fe20003f0e170 */
[----:B------:R-:W-:-:S03]  /*136b0*/  VIADD R4, R4, 0xfffffffe ;  /* 0xfffffffe04047836 */ /* 0x000fc60000000000 */
[----:B------:R-:W-:Y:S02]  /*136c0*/  ISETP.NE.AND P1, PT, R28, 0x2, PT ;  /* 0x000000021c00780c */ /* 0x000fe40003f25270 */
[----:B------:R-:W-:Y:S02]  /*136d0*/  ISETP.GE.AND P2, PT, R4, R3, PT ;  /* 0x000000030400720c */ /* 0x000fe40003f46270 */
[----:B-1----:R-:W-:Y:S02]  /*136e0*/  SEL R5, RZ, 0x1, P1 ;  /* 0x00000001ff057807 */ /* 0x002fe40000800000 */
[----:B------:R-:W-:Y:S02]  /*136f0*/  SEL R28, R28, RZ, P1 ;  /* 0x000000ff1c1c7207 */ /* 0x000fe40000800000 */
[----:B--2---:R-:W-:-:S05]  /*13700*/  LOP3.LUT R8, R8, R5, RZ, 0x3c, !PT ;  /* 0x0000000508087212 */ /* 0x004fca00078e3cff */
[----:B------:R1:W-:Y:S02]  /*13710*/  STL [R1+0x4], R8 ;  /* 0x0000040801007387 */ /* 0x0003e40000100800 */
[----:B------:R-:W-:Y:S05]  /*13720*/  @!P2 BRA `(.L_x_2388) ;  /* 0x000000040064a947 */ /* 0x000fea0003800000 */
.L_x_2418:
[----:B------:R-:W-:Y:S05]  /*13730*/  YIELD ;  /* 0x0000000000007946 */ /* 0x000fea0003800000 */
[----:B------:R-:W-:Y:S04]  /*13740*/  BSSY B1, `(.L_x_2406) ;  /* 0x000004d000017945 */ /* 0x000fe80003800000 */
[----:B--2---:R-:W-:Y:S05]  /*13750*/  @!P6 BRA `(.L_x_2407) ;  /* 0x00000004002ce947 */ /* 0x004fea0003800000 */
[----:B------:R-:W2:Y:S01]  /*13760*/  LDL R6, [R1+0x4] ;  /* 0x0000040001067983 */ /* 0x000ea20000100800 */
[----:B------:R-:W3:Y:S02]  /*13770*/  S2R R5, SR_TID.X ;  /* 0x0000000000057919 */ /* 0x000ee40000002100 */
[----:B---3--:R-:W-:Y:S01]  /*13780*/  LOP3.LUT R7, R5, 0x7f, RZ, 0xc0, !PT ;  /* 0x0000007f05077812 */ /* 0x008fe200078ec0ff */
[----:B------:R-:W-:Y:S01]  /*13790*/  IMAD R5, R28, 0x8, R22 ;  /* 0x000000081c057824 */ /* 0x000fe200078e0216 */
[----:B------:R-:W-:Y:S02]  /*137a0*/  BSSY B2, `(.L_x_2408) ;  /* 0x0000005000027945 */ /* 0x000fe40003800000 */
[----:B------:R-:W-:Y:S02]  /*137b0*/  ISETP.NE.AND P2, PT, R7, RZ, PT ;  /* 0x000000ff0700720c */ /* 0x000fe40003f45270 */
[----:B--2---:R-:W-:-:S04]  /*137c0*/  SHF.L.U32 R6, R6, 0x1f, RZ ;  /* 0x0000001f06067819 */ /* 0x004fc800000006ff */
[----:B------:R-:W2:Y:S02]  /*137d0*/  SYNCS.PHASECHK.TRANS64.TRYWAIT P1, [R5+URZ+0x168a0], R6 ;  /* 0x0168a006050075a7 */ /* 0x000ea4000802017f */
[----:B--2---:R-:W-:Y:S05]  /*137e0*/  @!P1 BRA `(.L_x_2409) ;  /* 0x0000005c00dc9947 */ /* 0x004fea0003800000 */
.L_x_2564:
[----:B------:R-:W-:Y:S05]  /*137f0*/  BSYNC B2 ;  /* 0x0000000000027941 */ /* 0x000fea0003800000 */
.L_x_2408:
[----:B------:R-:W-:Y:S04]  /*13800*/  BSSY B2, `(.L_x_2410) ;  /* 0x0000009000027945 */ /* 0x000fe80003800000 */
[----:B------:R-:W-:Y:S05]  /*13810*/  @P2 BRA `(.L_x_2411) ;  /* 0x00000000001c2947 */ /* 0x000fea0003800000 */
[----:B------:R-:W1:Y:S02]  /*13820*/  S2R R7, SR_TID.X ;  /* 0x0000000000077919 */ /* 0x000e640000002100 */
[----:B-1----:R-:W-:Y:S01]  /*13830*/  LOP3.LUT R8, R7, 0x1f, RZ, 0xc0, !PT ;  /* 0x0000001f07087812 */ /* 0x002fe200078ec0ff */
[----:B------:R-:W-:-:S03]  /*13840*/  IMAD.MOV.U32 R7, RZ, RZ, 0x4000 ;  /* 0x00004000ff077424 */ /* 0x000fc600078e00ff */
[----:B------:R-:W-:Y:S01]  /*13850*/  ISETP.NE.AND P1, PT, R8, RZ, PT ;  /* 0x000000ff0800720c */ /* 0x000fe20003f25270 */
[----:B------:R3:W-:-:S12]  /*13860*/  SYNCS.ARRIVE.TRANS64 RZ, [R5+URZ+0x16890], R7 ;  /* 0x0168900705ff79a7 */ /* 0x0007d8000800003f */
[----:B---3--:R-:W-:Y:S05]  /*13870*/  @!P1 BRA `(.L_x_2411) ;  /* 0x0000000000049947 */ /* 0x008fea0003800000 */
[----:B------:R-:W-:Y:S01]  /*13880*/  BPT.TRAP 0x1 ;  /* 0x000000040000795c */ /* 0x000fe20000300000 */
.L_x_2411:
[----:B------:R-:W-:Y:S05]  /*13890*/  BSYNC B2 ;  /* 0x0000000000027941 */ /* 0x000fea0003800000 */
.L_x_2410:
[----:B------:R-:W-:Y:S01]  /*138a0*/  IMAD.MOV.U32 R11, RZ, RZ, RZ ;  /* 0x000000ffff0b7224 */ /* 0x000fe200078e00ff */
[----:B------:R-:W-:Y:S01]  /*138b0*/  UIADD3 UR4, UP0, UR38, 0x570, URZ ;  /* 0x0000057026047890 */ /* 0x000fe2000ff1e03f */
[----:B------:R-:W-:Y:S01]  /*138c0*/  IMAD R7, R28, 0x4000, R22 ;  /* 0x000040001c077824 */ /* 0x000fe200078e0216 */
[----:B------:R-:W-:Y:S01]  /*138d0*/  PLOP3.LUT P1, PT, PT, PT, PT, 0x80, 0x0 ;  /* 0x000000000000781c */ /* 0x000fe20003f2f070 */
[----:B-1----:R-:W-:Y:S01]  /*138e0*/  IMAD R8, R4, 0x80, R0 ;  /* 0x0000008004087824 */ /* 0x002fe200078e0200 */
[----:B------:R-:W-:Y:S01]  /*138f0*/  R2UR UR10, R11 ;  /* 0x000000000b0a72ca */ /* 0x000fe200000e0000 */
[----:B------:R-:W-:Y:S01]  /*13900*/  VIADD R9, R5, 0x16890 ;  /* 0x0001689005097836 */ /* 0x000fe20000000000 */
[----:B------:R-:W-:Y:S01]  /*13910*/  UIADD3.X UR5, URZ, UR39, URZ, UP0, !UPT ;  /* 0x000000273f057290 */ /* 0x000fe200087fe43f */
[----:B------:R-:W-:Y:S01]  /*13920*/  VIADD R10, R7, 0xe400 ;  /* 0x0000e400070a7836 */ /* 0x000fe20000000000 */
[----:B------:R-:W-:Y:S01]  /*13930*/  UMOV UR6, 0x0 ;  /* 0x0000000000067882 */ /* 0x000fe20000000000 */
[----:B------:R-:W-:-:S10]  /*13940*/  UMOV UR7, 0x12f00000 ;  /* 0x12f0000000077882 */ /* 0x000fd40000000000 */
.L_x_2412:
        /* <DEDUP_REMOVED lines=13> */
.L_x_2565:
[----:B------:R-:W-:Y:S05]  /*13a20*/  BSYNC B2 ;  /* 0x0000000000027941 */ /* 0x000fea0003800000 */
.L_x_2413:
[----:B------:R-:W-:Y:S01]  /*13a30*/  BSSY B2, `(.L_x_2415) ;  /* 0x000000b000027945 */ /* 0x000fe20003800000 */
[----:B0-----:R-:W-:Y:S02]  /*13a40*/  IMAD.MOV.U32 R12, RZ, RZ, 0x0 ;  /* 0x00000000ff0c7424 */ /* 0x001fe400078e00ff */
[----:B------:R-:W-:Y:S01]  /*13a50*/  IMAD.MOV.U32 R13, RZ, RZ, 0x12f00000 ;  /* 0x12f00000ff0d7424 */ /* 0x000fe200078e00ff */
[----:B------:R-:W-:Y:S06]  /*13a60*/  @P2 BRA `(.L_x_2416) ;  /* 0x00000000001c2947 */ /* 0x000fec0003800000 */
[----:B------:R-:W0:Y:S01]  /*13a70*/  S2R R9, SR_TID.X ;  /* 0x0000000000097919 */ /* 0x000e220000002100 */
[----:B-12---:R-:W-:-:S04]  /*13a80*/  IMAD.MOV.U32 R6, RZ, RZ, 0x4000 ;  /* 0x00004000ff067424 */ /* 0x006fc800078e00ff */
[----:B------:R3:W-:Y:S01]  /*13a90*/  SYNCS.ARRIVE.TRANS64 RZ, [R5+URZ+0x168b0], R6 ;  /* 0x0168b00605ff79a7 */ /* 0x0007e2000800003f */
[----:B0-----:R-:W-:-:S04]  /*13aa0*/  LOP3.LUT R9, R9, 0x1f, RZ, 0xc0, !PT ;  /* 0x0000001f09097812 */ /* 0x001fc800078ec0ff */
[----:B------:R-:W-:-:S13]  /*13ab0*/  ISETP.NE.AND P1, PT, R9, RZ, PT ;  /* 0x000000ff0900720c */ /* 0x000fda0003f25270 */
[----:B---3--:R-:W-:Y:S05]  /*13ac0*/  @!P1 BRA `(.L_x_2416) ;  /* 0x0000000000049947 */ /* 0x008fea0003800000 */
[----:B------:R-:W-:Y:S01]  /*13ad0*/  BPT.TRAP 0x1 ;  /* 0x000000040000795c */ /* 0x000fe20000300000 */
.L_x_2416:
[----:B------:R-:W-:Y:S05]  /*13ae0*/  BSYNC B2 ;  /* 0x0000000000027941 */ /* 0x000fea0003800000 */
.L_x_2415:
[----:B------:R-:W-:Y:S01]  /*13af0*/  R2UR UR10, R11 ;  /* 0x000000000b0a72ca */ /* 0x000fe200000e0000 */
[----:B------:R-:W-:Y:S01]  /*13b00*/  UIADD3 UR4, UP0, UR38, 0x670, URZ ;  /* 0x0000067026047890 */ /* 0x000fe2000ff1e03f */
[----:B------:R-:W-:Y:S01]  /*13b10*/  R2UR UR6, R12 ;  /* 0x000000000c0672ca */ /* 0x000fe200000e0000 */
[----:B------:R-:W-:Y:S01]  /*13b20*/  VIADD R7, R7, 0x400 ;  /* 0x0000040007077836 */ /* 0x000fe20000000000 */
[----:B------:R-:W-:Y:S01]  /*13b30*/  R2UR UR7, R13 ;  /* 0x000000000d0772ca */ /* 0x000fe200000e0000 */
[----:B-12---:R-:W-:Y:S01]  /*13b40*/  VIADD R5, R5, 0x168b0 ;  /* 0x000168b005057836 */ /* 0x006fe20000000000 */
[----:B------:R-:W-:Y:S01]  /*13b50*/  PLOP3.LUT P1, PT, PT, PT, PT, 0x80, 0x0 ;  /* 0x000000000000781c */ /* 0x000fe20003f2f070 */
[----:B------:R-:W-:-:S12]  /*13b60*/  UIADD3.X UR5, URZ, UR39, URZ, UP0, !UPT ;  /* 0x000000273f057290 */ /* 0x000fd800087fe43f */
.L_x_2417:
        /* <DEDUP_REMOVED lines=10> */
.L_x_2407:
[----:B------:R-:W-:Y:S05]  /*13c10*/  BSYNC B1 ;  /* 0x0000000000017941 */ /* 0x000fea0003800000 */
.L_x_2406:
        /* <DEDUP_REMOVED lines=10> */
.L_x_2388:
[----:B------:R-:W-:Y:S05]  /*13cc0*/  BSYNC B0 ;  /* 0x0000000000007941 */ /* 0x000fea0003800000 */
.L_x_2387:
[----:B------:R-:W3:Y:S01]  /*13cd0*/  LDC R0, c[0x0][0x448] ;  /* 0x00011200ff007b82 */ /* 0x000ee20000000800 */
[----:B------:R-:W-:Y:S01]  /*13ce0*/  IMAD.MOV.U32 R2, RZ, RZ, 0xc0 ;  /* 0x000000c0ff027424 */ /* 0x000fe200078e00ff */
[----:B------:R-:W-:Y:S05]  /*13cf0*/  @!P0 WARPSYNC.ALL ;  /* 0x0000000000008948 */ /* 0x000fea0003800000 */
[----:B------:R-:W-:Y:S01]  /*13d00*/  IMAD R2, R17, R2, 0xbf ;  /* 0x000000bf11027424 */ /* 0x000fe200078e0202 */
[----:B------:R-:W-:Y:S01]  /*13d10*/  BSSY B7, `(.L_x_2419) ;  /* 0x0000363000077945 */ /* 0x000fe20003800000 */
[----:B------:R-:W-:Y:S01]  /*13d20*/  @!P0 BAR.SYNC.DEFER_BLOCKING 0xc, 0x200 ;  /* 0x0308000000008b1d */ /* 0x000fe20000010000 */
[----:B---3--:R-:W-:-:S13]  /*13d30*/  ISETP.NE.AND P1, PT, R0, 0x1, PT ;  /* 0x000000010000780c */ /* 0x008fda0003f25270 */
[----:B------:R-:W3:Y:S08]  /*13d40*/  @P1 LDC R3, c[0x0][0x44c] ;  /* 0x00011300ff031b82 */ /* 0x000ef00000000800 */
[----:B------:R-:W4:Y:S01]  /*13d50*/  @P1 LDC R0, c[0x0][0x450] ;  /* 0x00011400ff001b82 */ /* 0x000f220000000800 */
[----:B---3--:R-:W-:-:S05]  /*13d60*/  @P1 IMAD.HI.U32 R3, R2, R3, RZ ;  /* 0x0000000302031227 */ /* 0x008fca00078e00ff */
[----:B----4-:R-:W-:-:S05]  /*13d70*/  @P1 SHF.R.U32.HI R2, RZ, R0, R3 ;  /* 0x00000000ff021219 */ /* 0x010fca0000011603 */
[----:B------:R-:W-:-:S05]  /*13d80*/  IMAD.IADD R2, R20, 0x1, R2 ;  /* 0x0000000114027824 */ /* 0x000fca00078e0202 */
[----:B------:R-:W-:-:S04]  /*13d90*/  SHF.R.S32.HI R0, RZ, 0x1f, R2 ;  /* 0x0000001fff007819 */ /* 0x000fc80000011402 */
[----:B------:R-:W-:-:S04]  /*13da0*/  LEA.HI R0, R0, R2, RZ, 0x7 ;  /* 0x0000000200007211 */ /* 0x000fc800078f38ff */
[----:B------:R-:W-:-:S04]  /*13db0*/  SHF.R.S32.HI R0, RZ, 0x7, R0 ;  /* 0x00000007ff007819 */ /* 0x000fc80000011400 */
[----:B------:R-:W-:-:S04]  /*13dc0*/  VIMNMX R4, R21, R0, PT ;  /* 0x0000000015047248 */ /* 0x000fc80003fe0100 */
[----:B------:R-:W-:Y:S01]  /*13dd0*/  ISETP.GT.AND P0, PT, R4, RZ, PT ;  /* 0x000000ff0400720c */ /* 0x000fe20003f04270 */
[----:B------:R3:W-:-:S12]  /*13de0*/  STL [R1+0x18], R4 ;  /* 0x0000180401007387 */ /* 0x0007d80000100800 */
[----:B---3--:R-:W-:Y:S05]  /*13df0*/  @P0 BRA `(.L_x_2420) ;  /* 0x0000000000440947 */ /* 0x008fea0003800000 */
[----:B------:R-:W3:Y:S02]  /*13e00*/  S2R R5, SR_TID.X ;  /* 0x0000000000057919 */ /* 0x000ee40000002100 */
[----:B---3--:R-:W-:-:S04]  /*13e10*/  LOP3.LUT R5, R5, 0x7f, RZ, 0xc0, !PT ;  /* 0x0000007f05057812 */ /* 0x008fc800078ec0ff */
[----:B------:R-:W-:-:S13]  /*13e20*/  ISETP.NE.AND P0, PT, R5, RZ, PT ;  /* 0x000000ff0500720c */ /* 0x000fda0003f05270 */
[----:B------:R-:W-:Y:S05]  /*13e30*/  @P0 BRA `(.L_x_2421) ;  /* 0x0000003400400947 */ /* 0x000fea0003800000 */
[----:B------:R-:W3:Y:S01]  /*13e40*/  S2R R5, SR_LANEID ;  /* 0x0000000000057919 */ /* 0x000ee20000000000 */
[----:B------:R-:W-:Y:S01]  /*13e50*/  VOTEU.ANY UR4, UPT, PT ;  /* 0x0000000000047886 */ /* 0x000fe200038e0100 */
[----:B------:R-:W4:Y:S01]  /*13e60*/  LDC.64 R2, c[0x0][0xc60] ;  /* 0x00031800ff027b82 */ /* 0x000f220000000a00 */
[----:B------:R-:W3:Y:S02]  /*13e70*/  FLO.U32 R0, UR4 ;  /* 0x0000000400007d00 */ /* 0x000ee400080e0000 */
[----:B---3--:R-:W-:-:S06]  /*13e80*/  ISETP.EQ.U32.AND P0, PT, R0, R5, PT ;  /* 0x000000050000720c */ /* 0x008fcc0003f02070 */
[----:B------:R-:W4:Y:S07]  /*13e90*/  POPC R5, UR4 ;  /* 0x0000000400057d09 */ /* 0x000f2e0008000000 */
[----:B----4-:R-:W3:Y:S01]  /*13ea0*/  @P0 ATOMG.E.ADD.STRONG.GPU PT, R3, desc[UR40][R2.64], R5 ;  /* 0x00000005020309a8 */ /* 0x010ee200081ee1e8 */
[----:B------:R-:W4:Y:S02]  /*13eb0*/  S2R R4, SR_LTMASK ;  /* 0x0000000000047919 */ /* 0x000f240000003900 */
[----:B----4-:R-:W-:-:S04]  /*13ec0*/  LOP3.LUT R4, R4, UR4, RZ, 0xc0, !PT ;  /* 0x0000000404047c12 */ /* 0x010fc8000f8ec0ff */
[----:B------:R-:W4:Y:S01]  /*13ed0*/  POPC R7, R4 ;  /* 0x0000000400077309 */ /* 0x000f220000000000 */
[----:B---3--:R-:W4:Y:S02]  /*13ee0*/  SHFL.IDX PT, R0, R3, R0, 0x1f ;  /* 0x00001f0003007589 */ /* 0x008f2400000e0000 */
[----:B----4-:R-:W-:Y:S01]  /*13ef0*/  IADD3 R16, R0, UR36, R7 ;  /* 0x0000002400107c10 */ /* 0x010fe2000fffe007 */
[----:B------:R-:W-:Y:S06]  /*13f00*/  BRA `(.L_x_2421) ;  /* 0x00000034000c7947 */ /* 0x000fec0003800000 */
.L_x_2420:
        /* <DEDUP_REMOVED lines=9> */
[----:B------:R-:W3:Y:S01]  /*13fa0*/  LDC.64 R2, c[0x4][R2] ;  /* 0x0100000002027b82 */ /* 0x000ee20000000a00 */
[----:B------:R-:W-:Y:S02]  /*13fb0*/  IMAD.U32 R5, RZ, RZ, UR7 ;  /* 0x00000007ff057e24 */ /* 0x000fe4000f8e00ff */
[----:B--2---:R-:W-:Y:S02]  /*13fc0*/  IMAD.U32 R6, RZ, RZ, UR8 ;  /* 0x00000008ff067e24 */ /* 0x004fe4000f8e00ff */
[----:B------:R-:W-:-:S02]  /*13fd0*/  IMAD.U32 R7, RZ, RZ, UR9 ;  /* 0x00000009ff077e24 */ /* 0x000fc4000f8e00ff */
[----:B------:R-:W-:Y:S02]  /*13fe0*/  IMAD.U32 R10, RZ, RZ, UR4 ;  /* 0x00000004ff0a7e24 */ /* 0x000fe4000f8e00ff */
[----:B------:R-:W-:Y:S02]  /*13ff0*/  IMAD.U32 R11, RZ, RZ, UR5 ;  /* 0x00000005ff0b7e24 */ /* 0x000fe4000f8e00ff */
[----:B-1----:R-:W-:Y:S02]  /*14000*/  IMAD.MOV.U32 R8, RZ, RZ, 0x70 ;  /* 0x00000070ff087424 */ /* 0x002fe400078e00ff */
[----:B0-----:R-:W-:Y:S02]  /*14010*/  IMAD.MOV.U32 R12, RZ, RZ, 0x1 ;  /* 0x00000001ff0c7424 */ /* 0x001fe400078e00ff */
[----:B------:R-:W-:-:S07]  /*14020*/  IMAD.MOV.U32 R13, RZ, RZ, RZ ;  /* 0x000000ffff0d7224 */ /* 0x000fce00078e00ff */
[----:B------:R-:W-:-:S07]  /*14030*/  LEPC R20, `(.L_x_2423) ;  /* 0x000000001014794e */ /* 0x000fce0000000000 */
[----:B---3--:R-:W-:Y:S05]  /*14040*/  CALL.ABS.NOINC R2 ;  /* 0x0000000002007343 */ /* 0x008fea0003c00000 */
.L_x_2423:
[----:B------:R-:W-:Y:S05]  /*14050*/  BSYNC B6 ;  /* 0x0000000000067941 */ /* 0x000fea0003800000 */
.L_x_2422:
        /* <DEDUP_REMOVED lines=8> */
[----:B------:R3:W4:Y:S01]  /*140e0*/  LDC.64 R2, c[0x4][R0] ;  /* 0x0100000000027b82 */ /* 0x0007220000000a00 */
[----:B------:R-:W-:Y:S02]  /*140f0*/  IMAD.U32 R4, RZ, RZ, UR6 ;  /* 0x00000006ff047e24 */ /* 0x000fe4000f8e00ff */
[----:B------:R-:W-:Y:S02]  /*14100*/  IMAD.U32 R5, RZ, RZ, UR7 ;  /* 0x00000007ff057e24 */ /* 0x000fe4000f8e00ff */
[----:B--2---:R-:W-:Y:S02]  /*14110*/  IMAD.U32 R6, RZ, RZ, UR8 ;  /* 0x00000008ff067e24 */ /* 0x004fe4000f8e00ff */
[----:B------:R-:W-:-:S02]  /*14120*/  IMAD.U32 R7, RZ, RZ, UR9 ;  /* 0x00000009ff077e24 */ /* 0x000fc4000f8e00ff */
[----:B------:R-:W-:Y:S02]  /*14130*/  IMAD.U32 R10, RZ, RZ, UR4 ;  /* 0x00000004ff0a7e24 */ /* 0x000fe4000f8e00ff */
[----:B------:R-:W-:Y:S02]  /*14140*/  IMAD.U32 R11, RZ, RZ, UR5 ;  /* 0x00000005ff0b7e24 */ /* 0x000fe4000f8e00ff */
[----:B-1----:R-:W-:Y:S02]  /*14150*/  IMAD.MOV.U32 R8, RZ, RZ, 0x70 ;  /* 0x00000070ff087424 */ /* 0x002fe400078e00ff */
[----:B0-----:R-:W-:Y:S02]  /*14160*/  IMAD.MOV.U32 R12, RZ, RZ, 0x1 ;  /* 0x00000001ff0c7424 */ /* 0x001fe400078e00ff */
[----:B---3--:R-:W-:-:S07]  /*14170*/  IMAD.MOV.U32 R13, RZ, RZ, RZ ;  /* 0x000000ffff0d7224 */ /* 0x008fce00078e00ff */
[----:B------:R-:W-:-:S07]  /*14180*/  LEPC R20, `(.L_x_2426) ;  /* 0x000000001014794e */ /* 0x000fce0000000000 */
[----:B----4-:R-:W-:Y:S05]  /*14190*/  CALL.ABS.NOINC R2 ;  /* 0x0000000002007343 */ /* 0x010fea0003c00000 */
.L_x_2426:
        /* <DEDUP_REMOVED lines=16> */
.L_x_2425:
[----:B------:R-:W-:Y:S05]  /*142a0*/  BSYNC B6 ;  /* 0x0000000000067941 */ /* 0x000fea0003800000 */
.L_x_2424:
[----:B------:R-:W-:Y:S01]  /*142b0*/  ULDC.64 UR4, c[0x0][0x9f8] ;  /* 0x00027e0000047ab9 */ /* 0x000fe20000000a00 */
[----:B------:R-:W3:Y:S01]  /*142c0*/  LDL R20, [R1+0x18] ;  /* 0x0000180001147983 */ /* 0x000ee20000100800 */
[----:B------:R-:W-:Y:S01]  /*142d0*/  ISETP.NE.U32.AND P0, PT, RZ, UR4, PT ;  /* 0x00000004ff007c0c */ /* 0x000fe2000bf05070 */
[----:B------:R-:W4:Y:S03]  /*142e0*/  LDC.64 R2, c[0x0][0x418] ;  /* 0x00010600ff027b82 */ /* 0x000f260000000a00 */
[----:B------:R-:W-:-:S13]  /*142f0*/  ISETP.NE.AND.EX P0, PT, RZ, UR5, PT, P0 ;  /* 0x00000005ff007c0c */ /* 0x000fda000bf05300 */
[----:B------:R-:W-:-:S04]  /*14300*/  @P0 IADD3 R24, P1, R24, UR4, RZ ;  /* 0x0000000418180c10 */ /* 0x000fc8000ff3e0ff */
[----:B------:R-:W-:Y:S01]  /*14310*/  @P0 IADD3.X R25, R25, UR5, RZ, P1, !PT ;  /* 0x0000000519190c10 */ /* 0x000fe20008ffe4ff */
[----:B------:R-:W-:-:S04]  /*14320*/  ULDC.64 UR4, c[0x0][0xa08] ;  /* 0x0002820000047ab9 */ /* 0x000fc80000000a00 */
[----:B------:R3:W5:Y:S01]  /*14330*/  @P0 LDG.E R26, desc[UR40][R24.64] ;  /* 0x00000028181a0981 */ /* 0x000762000c1e1900 */
[----:B----4-:R-:W-:Y:S01]  /*14340*/  LOP3.LUT P0, RZ, R2, UR4, RZ, 0xfc, !PT ;  /* 0x0000000402ff7c12 */ /* 0x010fe2000f80fcff */
[----:B------:R-:W-:-:S03]  /*14350*/  UMOV UR4, 0xffffffff ;  /* 0xffffffff00047882 */ /* 0x000fc60000000000 */
[----:B------:R-:W-:Y:S01]  /*14360*/  LOP3.LUT P0, RZ, R3, UR5, RZ, 0xfc, P0 ;  /* 0x0000000503ff7c12 */ /* 0x000fe2000800fcff */
[----:B---3--:R-:W-:Y:S01]  /*14370*/  VIADD R25, R20, 0xffffffff ;  /* 0xffffffff14197836 */ /* 0x008fe20000000000 */
[----:B-----5:R-:W-:Y:S02]  /*14380*/  SHF.R.S32.HI R7, RZ, 0x1f, R26 ;  /* 0x0000001fff077819 */ /* 0x020fe4000001141a */
[----:B------:R-:W-:-:S03]  /*14390*/  SEL R24, R26, RZ, !P0 ;  /* 0x000000ff1a187207 */ /* 0x000fc60004000000 */
[----:B------:R3:W-:Y:S01]  /*143a0*/  STL [R1+0x8], R7 ;  /* 0x0000080701007387 */ /* 0x0007e20000100800 */
[----:B------:R-:W-:Y:S05]  /*143b0*/  BRA.DIV UR4, `(.L_x_2427) ;  /* 0x0000005604107947 */ /* 0x000fea000b800000 */
[----:B------:R-:W4:Y:S02]  /*143c0*/  S2R R0, SR_TID.X ;  /* 0x0000000000007919 */ /* 0x000f240000002100 */
[----:B----4-:R-:W-:-:S04]  /*143d0*/  SHF.R.U32.HI R0, RZ, 0x5, R0 ;  /* 0x00000005ff007819 */ /* 0x010fc80000011600 */
[----:B------:R-:W-:-:S05]  /*143e0*/  LOP3.LUT R0, R0, 0x3, RZ, 0xc0, !PT ;  /* 0x0000000300007812 */ /* 0x000fca00078ec0ff */
[----:B------:R4:W0:Y:S02]  /*143f0*/  SHFL.IDX PT, R14, R0, RZ, 0x1f ;  /* 0x00001fff000e7589 */ /* 0x00082400000e0000 */
.L_x_2568:
[----:B----4-:R-:W4:Y:S01]  /*14400*/  LDL.LU R0, [R1] ;  /* 0x0000000001007983 */ /* 0x010f220000300800 */
[----:B------:R-:W-:Y:S02]  /*14410*/  PLOP3.LUT P1, PT, PT, PT, PT, 0x8, 0x0 ;  /* 0x000000000000781c */ /* 0x000fe40003f2e170 */
[----:B0-----:R-:W-:Y:S02]  /*14420*/  ISETP.NE.AND P0, PT, R14, RZ, PT ;  /* 0x000000ff0e00720c */ /* 0x001fe40003f05270 */
[----:B----4-:R-:W-:-:S09]  /*14430*/  LOP3.LUT R0, R0, 0xfffffffe, RZ, 0xc0, !PT ;  /* 0xfffffffe00007812 */ /* 0x010fd200078ec0ff */
[----:B------:R-:W-:-:S05]  /*14440*/  @P1 LOP3.LUT R0, R0, 0x1, RZ, 0xfc, !PT ;  /* 0x0000000100001812 */ /* 0x000fca00078efcff */
[----:B------:R0:W-:Y:S01]  /*14450*/  STL [R1], R0 ;  /* 0x0000000001007387 */ /* 0x0001e20000100800 */
[----:B------:R-:W-:Y:S05]  /*14460*/  @P0 BRA `(.L_x_2428) ;  /* 0x0000000000f40947 */ /* 0x000fea0003800000 */
[----:B------:R-:W-:-:S03]  /*14470*/  UMOV UR4, 0xffffffff ;  /* 0xffffffff00047882 */ /* 0x000fc60000000000 */
[----:B------:R-:W-:Y:S05]  /*14480*/  BRA.DIV UR4, `(.L_x_2429) ;  /* 0x0000005604107947 */ /* 0x000fea000b800000 */
[----:B------:R-:W-:-:S13]  /*14490*/  ELECT P6, URZ, PT ;  /* 0x00000000003f782f */ /* 0x000fda00038c0000 */
.L_x_2571:
[----:B------:R-:W-:Y:S05]  /*144a0*/  @!P6 BRA `(.L_x_2428) ;  /* 0x0000000000e4e947 */ /* 0x000fea0003800000 */
[----:B------:R-:W-:-:S04]  /*144b0*/  ISETP.NE.U32.AND P0, PT, R2, RZ, PT ;  /* 0x000000ff0200720c */ /* 0x000fc80003f05070 */
[----:B------:R-:W-:-:S13]  /*144c0*/  ISETP.NE.AND.EX P0, PT, R3, RZ, PT, P0 ;  /* 0x000000ff0300720c */ /* 0x000fda0003f05300 */
[----:B------:R-:W-:Y:S05]  /*144d0*/  @!P0 BRA `(.L_x_2430) ;  /* 0x0000000000448947 */ /* 0x000fea0003800000 */
[----:B--2---:R-:W2:Y:S01]  /*144e0*/  LDC R6, c[0x0][0x43c] ;  /* 0x00010f00ff067b82 */ /* 0x004ea20000000800 */
[----:B------:R-:W-:Y:S01]  /*144f0*/  ULDC.64 UR4, c[0x0][0x428] ;  /* 0x00010a0000047ab9 */ /* 0x000fe20000000a00 */
[----:B--2---:R-:W-:-:S13]  /*14500*/  ISETP.NE.AND P0, PT, R6, 0x1, PT ;  /* 0x000000010600780c */ /* 0x004fda0003f05270 */
[----:B------:R-:W0:Y:S02]  /*14510*/  @P0 LDC.64 R4, c[0x0][0x440] ;  /* 0x00011000ff040b82 */ /* 0x000e240000000a00 */
[----:B0-----:R-:W-:-:S04]  /*14520*/  @P0 IMAD.HI.U32 R0, R25, R4, RZ ;  /* 0x0000000419000227 */ /* 0x001fc800078e00ff */
        /* <DEDUP_REMOVED lines=12> */
.L_x_2430:
[----:B0-----:R-:W-:Y:S01]  /*145f0*/  IMAD R0, R23, 0x8, R22 ;  /* 0x0000000817007824 */ /* 0x001fe200078e0216 */
[----:B----4-:R-:W-:-:S04]  /*14600*/  SHF.L.U32 R2, R27, 0x1f, RZ ;  /* 0x0000001f1b027819 */ /* 0x010fc800000006ff */
[----:B------:R-:W0:Y:S02]  /*14610*/  SYNCS.PHASECHK.TRANS64.TRYWAIT P0, [R0+URZ+0x16840], R2 ;  /* 0x01684002000075a7 */ /* 0x000e24000800017f */
[----:B0-----:R-:W-:Y:S05]  /*14620*/  @!P0 BRA `(.L_x_2431) ;  /* 0x0000005000c88947 */ /* 0x001fea0003800000 */
.L_x_2572:
[----:B------:R-:W4:Y:S02]  /*14630*/  S2R R3, SR_TID.X ;  /* 0x0000000000037919 */ /* 0x000f240000002100 */
[----:B----4-:R-:W-:-:S04]  /*14640*/  LOP3.LUT R3, R3, 0x7f, RZ, 0xc0, !PT ;  /* 0x0000007f03037812 */ /* 0x010fc800078ec0ff */
[----:B------:R-:W-:-:S13]  /*14650*/  ISETP.NE.AND P0, PT, R3, RZ, PT ;  /* 0x000000ff0300720c */ /* 0x000fda0003f05270 */
[----:B------:R-:W-:Y:S05]  /*14660*/  @P0 BRA `(.L_x_2432) ;  /* 0x00000000001c0947 */ /* 0x000fea0003800000 */
[----:B------:R-:W4:Y:S01]  /*14670*/  S2R R3, SR_TID.X ;  /* 0x0000000000037919 */ /* 0x000f220000002100 */
[----:B0-----:R-:W-:-:S04]  /*14680*/  IMAD.MOV.U32 R2, RZ, RZ, 0x4000 ;  /* 0x00004000ff027424 */ /* 0x001fc800078e00ff */
[----:B------:R0:W-:Y:S01]  /*14690*/  SYNCS.ARRIVE.TRANS64 RZ, [R0+URZ+0x16830], R2 ;  /* 0x0168300200ff79a7 */ /* 0x0001e2000800003f */
[----:B----4-:R-:W-:-:S04]  /*146a0*/  LOP3.LUT R3, R3, 0x1f, RZ, 0xc0, !PT ;  /* 0x0000001f03037812 */ /* 0x010fc800078ec0ff */
[----:B------:R-:W-:-:S13]  /*146b0*/  ISETP.NE.AND P0, PT, R3, RZ, PT ;  /* 0x000000ff0300720c */ /* 0x000fda0003f05270 */
[----:B0-----:R-:W-:Y:S05]  /*146c0*/  @!P0 BRA `(.L_x_2432) ;  /* 0x0000000000048947 */ /* 0x001fea0003800000 */
[----:B------:R-:W-:Y:S01]  /*146d0*/  BPT.TRAP 0x1 ;  /* 0x000000040000795c */ /* 0x000fe20000300000 */
.L_x_2432:
[----:B0-----:R-:W4:Y:S01]  /*146e0*/  LDL.LU R2, [R1] ;  /* 0x0000000001027983 */ /* 0x001f220000300800 */
        /* <DEDUP_REMOVED lines=17> */
[----:B----4-:R-:W-:-:S04]  /*14800*/  LOP3.LUT R2, R2, 0xfffffffe, RZ, 0xc0, !PT ;  /* 0xfffffffe02027812 */ /* 0x010fc800078ec0ff */
[----:B------:R-:W-:-:S05]  /*14810*/  @P0 LOP3.LUT R2, R2, 0x1, RZ, 0xfc, !PT ;  /* 0x0000000102020812 */ /* 0x000fca00078efcff */
[----:B------:R0:W-:Y:S01]  /*14820*/  STL [R1], R2 ;  /* 0x0000000201007387 */ /* 0x0001e20000100800 */
[----:B------:R-:W-:Y:S01]  /*14830*/  NOP ;  /* 0x0000000000007918 */ /* 0x000fe20000000000 */
.L_x_2428:
[----:B------:R-:W4:Y:S04]  /*14840*/  LDL.LU R4, [R1+0x1c] ;  /* 0x00001c0001047983 */ /* 0x000f280000300800 */
[----:B--2---:R-:W2:Y:S04]  /*14850*/  LDL.LU R6, [R1+0x10] ;  /* 0x0000100001067983 */ /* 0x004ea80000300800 */
[----:B------:R-:W5:Y:S01]  /*14860*/  LDL.LU R3, [R1+0x30] ;  /* 0x0000300001037983 */ /* 0x000f620000300800 */
[----:B------:R-:W-:Y:S05]  /*14870*/  WARPSYNC.ALL ;  /* 0x0000000000007948 */ /* 0x000fea0003800000 */
[----:B0-----:R-:W-:Y:S01]  /*14880*/  ULDC.64 UR6, c[0x0][0xa00] ;  /* 0x0002800000067ab9 */ /* 0x001fe20000000a00 */
[----:B------:R-:W-:Y:S01]  /*14890*/  ULDC.64 UR4, c[0x0][0x298] ;  /* 0x0000a60000047ab9 */ /* 0x000fe20000000a00 */
[----:B------:R-:W-:Y:S01]  /*148a0*/  BAR.SYNC.DEFER_BLOCKING 0x8, 0x200 ;  /* 0x0208000000007b1d */ /* 0x000fe20000010000 */
[----:B------:R-:W-:Y:S01]  /*148b0*/  ISETP.NE.U32.AND P0, PT, RZ, UR6, PT ;  /* 0x00000006ff007c0c */ /* 0x000fe2000bf05070 */
[----:B------:R-:W-:-:S03]  /*148c0*/  VIADD R0, R22, 0x8400 ;  /* 0x0000840016007836 */ /* 0x000fc60000000000 */
[----:B------:R-:W-:Y:S01]  /*148d0*/  ISETP.NE.AND.EX P0, PT, RZ, UR7, PT, P0 ;  /* 0x00000007ff007c0c */ /* 0x000fe2000bf05300 */
[----:B------:R-:W-:Y:S01]  /*148e0*/  BSSY B6, `(.L_x_2433) ;  /* 0x0000020000067945 */ /* 0x000fe20003800000 */
[----:B------:R-:W-:Y:S02]  /*148f0*/  LOP3.LUT P1, RZ, R0, 0x3ff, RZ, 0xc0, !PT ;  /* 0x000003ff00ff7812 */ /* 0x000fe4000782c0ff */
[----:B----4-:R-:W-:-:S05]  /*14900*/  SHF.R.S32.HI R2, RZ, 0x1f, R4 ;  /* 0x0000001fff027819 */ /* 0x010fca0000011404 */
[----:B------:R-:W-:Y:S01]  /*14910*/  IMAD R2, R2, UR4, RZ ;  /* 0x0000000402027c24 */ /* 0x000fe2000f8e02ff */
[----:B-----5:R-:W-:-:S03]  /*14920*/  SEL R3, R3, RZ, !P0 ;  /* 0x000000ff03037207 */ /* 0x020fc60004000000 */
[----:B------:R-:W-:Y:S01]  /*14930*/  IMAD R0, R4, UR5, R2 ;  /* 0x0000000504007c24 */ /* 0x000fe2000f8e0202 */
[----:B--2---:R-:W-:Y:S01]  /*14940*/  SEL R2, R6, RZ, !P0 ;  /* 0x000000ff06027207 */ /* 0x004fe20004000000 */
[----:B------:R-:W-:-:S05]  /*14950*/  IMAD.WIDE.U32 R4, R4, UR4, RZ ;  /* 0x0000000404047c25 */ /* 0x000fca000f8e00ff */
[----:B------:R-:W-:Y:S04]  /*14960*/  STL.64 [R1+0x28], R4 ;  /* 0x0000280401007387 */ /* 0x000fe80000100a00 */
[----:B------:R0:W-:Y:S04]  /*14970*/  STL [R1+0x10], R2 ;  /* 0x0000100201007387 */ /* 0x0001e80000100800 */
[----:B------:R2:W-:Y:S01]  /*14980*/  STL [R1+0x34], R3 ;  /* 0x0000340301007387 */ /* 0x0005e20000100800 */
[----:B0-----:R-:W-:Y:S01]  /*14990*/  IMAD.IADD R2, R5, 0x1, R0 ;  /* 0x0000000105027824 */ /* 0x001fe200078e0200 */
        /* <DEDUP_REMOVED lines=9> */
[----:B------:R-:W0:Y:S01]  /*14a30*/  LDC.64 R2, c[0x4][R2] ;  /* 0x0100000002027b82 */ /* 0x000e220000000a00 */
[----:B------:R-:W-:Y:S02]  /*14a40*/  IMAD.U32 R5, RZ, RZ, UR5 ;  /* 0x00000005ff057e24 */ /* 0x000fe4000f8e00ff */
[----:B------:R-:W-:Y:S02]  /*14a50*/  IMAD.U32 R6, RZ, RZ, UR6 ;  /* 0x00000006ff067e24 */ /* 0x000fe4000f8e00ff */
[----:B---3--:R-:W-:-:S02]  /*14a60*/  IMAD.U32 R7, RZ, RZ, UR7 ;  /* 0x00000007ff077e24 */ /* 0x008fc4000f8e00ff */
[----:B------:R-:W-:Y:S02]  /*14a70*/  IMAD.U32 R10, RZ, RZ, UR8 ;  /* 0x00000008ff0a7e24 */ /* 0x000fe4000f8e00ff */
[----:B------:R-:W-:Y:S02]  /*14a80*/  IMAD.U32 R11, RZ, RZ, UR9 ;  /* 0x00000009ff0b7e24 */ /* 0x000fe4000f8e00ff */
[----:B-1----:R-:W-:Y:S02]  /*14a90*/  IMAD.MOV.U32 R8, RZ, RZ, 0x70 ;  /* 0x00000070ff087424 */ /* 0x002fe400078e00ff */
[----:B------:R-:W-:Y:S02]  /*14aa0*/  IMAD.MOV.U32 R12, RZ, RZ, 0x1 ;  /* 0x00000001ff0c7424 */ /* 0x000fe400078e00ff */
[----:B------:R-:W-:-:S07]  /*14ab0*/  IMAD.MOV.U32 R13, RZ, RZ, RZ ;  /* 0x000000ffff0d7224 */ /* 0x000fce00078e00ff */
[----:B------:R-:W-:-:S07]  /*14ac0*/  LEPC R20, `(.L_x_2434) ;  /* 0x000000001014794e */ /* 0x000fce0000000000 */
[----:B0-----:R-:W-:Y:S05]  /*14ad0*/  CALL.ABS.NOINC R2 ;  /* 0x0000000002007343 */ /* 0x001fea0003c00000 */
.L_x_2434:
[----:B------:R-:W-:Y:S05]  /*14ae0*/  BSYNC B6 ;  /* 0x0000000000067941 */ /* 0x000fea0003800000 */
.L_x_2433:
[----:B--2---:R-:W2:Y:S01]  /*14af0*/  LDL.LU R0, [R1+0x1c] ;  /* 0x00001c0001007983 */ /* 0x004ea20000300800 */
[----:B------:R-:W0:Y:S01]  /*14b00*/  LDC R9, c[0x0][0x448] ;  /* 0x00011200ff097b82 */ /* 0x000e220000000800 */
[----:B------:R-:W-:Y:S01]  /*14b10*/  ULDC.64 UR4, c[0x0][0x2d8] ;  /* 0x0000b60000047ab9 */ /* 0x000fe20000000a00 */
[----:B------:R-:W-:Y:S01]  /*14b20*/  ULDC.64 UR6, c[0x0][0x2c8] ;  /* 0x0000b20000067ab9 */ /* 0x000fe20000000a00 */
[----:B------:R-:W2:Y:S01]  /*14b30*/  LDL.LU.64 R2, [R1+0x28] ;  /* 0x0000280001027983 */ /* 0x000ea20000300a00 */
[----:B------:R-:W-:-:S03]  /*14b40*/  ULDC.64 UR8, c[0x0][0x280] ;  /* 0x0000a00000087ab9 */ /* 0x000fc60000000a00 */
[----:B------:R-:W4:Y:S04]  /*14b50*/  LDL.LU R20, [R1+0x30] ;  /* 0x0000300001147983 */ /* 0x000f280000300800 */
[----:B------:R-:W3:Y:S04]  /*14b60*/  LDL.LU R21, [R1+0x34] ;  /* 0x0000340001157983 */ /* 0x000ee80000300800 */
[----:B------:R-:W3:Y:S04]  /*14b70*/  LDL.LU R4, [R1+0x10] ;  /* 0x0000100001047983 */ /* 0x000ee80000300800 */
[----:B------:R0:W5:Y:S02]  /*14b80*/  LDL R10, [R1+0xc] ;  /* 0x00000c00010a7983 */ /* 0x0001640000100800 */
[----:B0-----:R-:W-:-:S13]  /*14b90*/  ISETP.NE.AND P1, PT, R9, 0x1, PT ;  /* 0x000000010900780c */ /* 0x001fda0003f25270 */
[----:B------:R-:W0:Y:S08]  /*14ba0*/  @P1 LDC R5, c[0x0][0x450] ;  /* 0x00011400ff051b82 */ /* 0x000e300000000800 */
[----:B-1----:R-:W1:Y:S01]  /*14bb0*/  @P1 LDC R8, c[0x0][0x44c] ;  /* 0x00011300ff081b82 */ /* 0x002e620000000800 */
[----:B------:R-:W1:Y:S01]  /*14bc0*/  S2R R11, SR_TID.X ;  /* 0x00000000000b7919 */ /* 0x000e620000002100 */
[----:B--2---:R-:W-:-:S02]  /*14bd0*/  IMAD.MOV.U32 R3, RZ, RZ, R0 ;  /* 0x000000ffff037224 */ /* 0x004fc400078e0000 */
[----:B----4-:R-:W-:Y:S02]  /*14be0*/  IMAD R0, R20, UR4, RZ ;  /* 0x0000000414007c24 */ /* 0x010fe4000f8e02ff */
[C---:B------:R-:W-:Y:S01]  /*14bf0*/  IMAD.WIDE.U32 R2, R18.reuse, UR4, R2 ;  /* 0x0000000412027c25 */ /* 0x040fe2000f8e0002 */
[----:B------:R-:W2:Y:S03]  /*14c00*/  S2R R20, SR_TID.X ;  /* 0x0000000000147919 */ /* 0x000ea60000002100 */
[----:B------:R-:W-:Y:S01]  /*14c10*/  IMAD R0, R18, UR5, R0 ;  /* 0x0000000512007c24 */ /* 0x000fe2000f8e0200 */
[----:B------:R-:W-:-:S03]  /*14c20*/  ULDC.64 UR4, c[0x0][0x2e0] ;  /* 0x0000b80000047ab9 */ /* 0x000fc60000000a00 */
[----:B------:R-:W-:Y:S02]  /*14c30*/  IMAD.IADD R3, R3, 0x1, R0 ;  /* 0x0000000103037824 */ /* 0x000fe400078e0200 */
[----:B---3--:R-:W-:Y:S02]  /*14c40*/  IMAD R0, R21, UR4, RZ ;  /* 0x0000000415007c24 */ /* 0x008fe4000f8e02ff */
        /* <DEDUP_REMOVED lines=159> */
[----:B------:R0:W1:Y:S04]  /*15640*/  SHFL.IDX PT, R0, R2, 0x3, 0x181f ;  /* 0x00781f0002007f89 */ /* 0x00006800000e0000 */
[----:B------:R0:W-:Y:S02]  /*15650*/  @!P1 LDGSTS.E.BYPASS.LTC128B.128 [R10+0xd400], desc[UR40][R6.64], !P0 ;  /* 0x0d400000060a9fae */ /* 0x0001e4000c101d68 */
.L_x_2597:
[----:B0-----:R-:W-:Y:S02]  /*15660*/  VIADD R2, R17, 0xb0 ;  /* 0x000000b011027836 */ /* 0x001fe40000000000 */
[----:B------:R-:W-:-:S03]  /*15670*/  VIADD R8, R22, 0x16800 ;  /* 0x0001680016087836 */ /* 0x000fc60000000000 */
[----:B------:R-:W-:-:S13]  /*15680*/  ISETP.GE.AND P1, PT, R2, R3, PT ;  /* 0x000000030200720c */ /* 0x000fda0003f26270 */
[----:B------:R-:W-:-:S05]  /*15690*/  @!P1 LEA R2, P2, R20, R14, 0x1 ;  /* 0x0000000e14029211 */ /* 0x000fca00078408ff */
[----:B-1----:R-:W-:-:S05]  /*156a0*/  @!P1 IMAD.X R3, RZ, RZ, R0, P2 ;  /* 0x000000ffff039224 */ /* 0x002fca00010e0600 */
[----:B------:R-:W-:Y:S01]  /*156b0*/  @!PT LDS RZ, [RZ] ;  /* 0x00000000fffff984 */ /* 0x000fe20000000800 */
[----:B------:R-:W-:Y:S01]  /*156c0*/  @!PT LDS RZ, [RZ] ;  /* 0x00000000fffff984 */ /* 0x000fe20000000800 */
[----:B------:R-:W-:Y:S01]  /*156d0*/  @!PT LDS RZ, [RZ] ;  /* 0x00000000fffff984 */ /* 0x000fe20000000800 */
[----:B------:R0:W-:Y:S01]  /*156e0*/  @!P1 LDGSTS.E.BYPASS.LTC128B.128 [R10+0xdc00], desc[UR40][R2.64], !P0 ;  /* 0x0dc00000020a9fae */ /* 0x0001e2000c101d68 */
[----:B------:R-:W-:Y:S01]  /*156f0*/  PLOP3.LUT P0, PT, PT, PT, PT, 0x80, 0x0 ;  /* 0x000000000000781c */ /* 0x000fe20003f0f070 */
[----:B------:R-:W-:-:S12]  /*15700*/  NOP ;  /* 0x0000000000007918 */ /* 0x000fd80000000000 */
.L_x_2436:
        /* <DEDUP_REMOVED lines=18> */
[----:B--2---:R-:W-:Y:S02]  /*15830*/  ISETP.GE.AND P1, PT, R2, 0x2, PT ;  /* 0x000000020200780c */ /* 0x004fe40003f26270 */
[----:B01----:R-:W-:Y:S11]  /*15840*/  @!P0 BRA `(.L_x_2438) ;  /* 0x0000005000388947 */ /* 0x003ff60003800000 */
.L_x_2598:
[----:B------:R-:W-:Y:S05]  /*15850*/  BSYNC B0 ;  /* 0x0000000000007941 */ /* 0x000fea0003800000 */
.L_x_2437:
        /* <DEDUP_REMOVED lines=20> */
[----:B------:R-:W-:Y:S01]  /*159a0*/  ISETP.NE.U32.AND P0, PT, RZ, UR4, PT ;  /* 0x00000004ff007c0c */ /* 0x000fe2000bf05070 */
[----:B------:R-:W-:-:S03]  /*159b0*/  IMAD.MOV.U32 R0, RZ, RZ, R6 ;  /* 0x000000ffff007224 */ /* 0x000fc600078e0006 */
        /* <DEDUP_REMOVED lines=20> */
.L_x_2445:
[----:B------:R-:W-:Y:S01]  /*15b00*/  IMAD R2, R7, 0x8, R22 ;  /* 0x0000000807027824 */ /* 0x000fe200078e0216 */
[----:B0-----:R-:W-:Y:S01]  /*15b10*/  SHF.L.U32 R3, R9, 0x1f, RZ ;  /* 0x0000001f09037819 */ /* 0x001fe200000006ff */
[----:B------:R-:W-:Y:S03]  /*15b20*/  BSSY B3, `(.L_x_2446) ;  /* 0x0000003000037945 */ /* 0x000fe60003800000 */
[----:B------:R-:W0:Y:S02]  /*15b30*/  SYNCS.PHASECHK.TRANS64.TRYWAIT P0, [R2+URZ+0x16840], R3 ;  /* 0x01684003020075a7 */ /* 0x000e24000800017f */
[----:B0-----:R-:W-:Y:S05]  /*15b40*/  @!P0 BRA `(.L_x_2447) ;  /* 0x0000004c008c8947 */ /* 0x001fea0003800000 */
.L_x_2599:
[----:B------:R-:W-:Y:S05]  /*15b50*/  BSYNC B3 ;  /* 0x0000000000037941 */ /* 0x000fea0003800000 */
.L_x_2446:
        /* <DEDUP_REMOVED lines=12> */
.L_x_2449:
[----:B------:R-:W-:Y:S05]  /*15c20*/  BSYNC B3 ;  /* 0x0000000000037941 */ /* 0x000fea0003800000 */
.L_x_2448:
        /* <DEDUP_REMOVED lines=11> */
.L_x_2450:
        /* <DEDUP_REMOVED lines=15> */
.L_x_2600:
[----:B------:R-:W-:Y:S05]  /*15dd0*/  BSYNC B3 ;  /* 0x0000000000037941 */ /* 0x000fea0003800000 */
.L_x_2451:
        /* <DEDUP_REMOVED lines=12> */
.L_x_2454:
[----:B------:R-:W-:Y:S05]  /*15ea0*/  BSYNC B3 ;  /* 0x0000000000037941 */ /* 0x000fea0003800000 */
.L_x_2453:
        /* <DEDUP_REMOVED lines=11> */
.L_x_2455:
        /* <DEDUP_REMOVED lines=12> */
.L_x_2444:
[----:B------:R-:W-:Y:S05]  /*16020*/  BSYNC B1 ;  /* 0x0000000000017941 */ /* 0x000fea0003800000 */
.L_x_2443:
[----:B------:R-:W2:Y:S01]  /*16030*/  LDL.LU R0, [R1+0x18] ;  /* 0x0000180001007983 */ /* 0x000ea20000300800 */
[----:B------:R-:W-:Y:S02]  /*16040*/  IMAD.MOV.U32 R23, RZ, RZ, R7 ;  /* 0x000000ffff177224 */ /* 0x000fe400078e0007 */
[----:B------:R-:W-:Y:S02]  /*16050*/  IMAD.MOV.U32 R27, RZ, RZ, R9 ;  /* 0x000000ffff1b7224 */ /* 0x000fe400078e0009 */
[----:B--2---:R-:W-:-:S07]  /*16060*/  VIADD R0, R0, 0xfffffffd ;  /* 0xfffffffd00007836 */ /* 0x004fce0000000000 */
.L_x_2442:
[----:B------:R-:W-:Y:S05]  /*16070*/  BSYNC B2 ;  /* 0x0000000000027941 */ /* 0x000fea0003800000 */
.L_x_2441:
[----:B------:R-:W-:-:S13]  /*16080*/  ISETP.NE.AND P0, PT, R6, RZ, PT ;  /* 0x000000ff0600720c */ /* 0x000fda0003f05270 */
[----:B------:R-:W-:Y:S05]  /*16090*/  @!P0 BRA `(.L_x_2440) ;  /* 0x0000000c00a08947 */ /* 0x000fea0003800000 */
[----:B------:R-:W-:-:S07]  /*160a0*/  IMAD.MOV.U32 R4, RZ, RZ, R24 ;  /* 0x000000ffff047224 */ /* 0x000fce00078e0018 */
.L_x_2482:
[----:B------:R-:W2:Y:S01]  /*160b0*/  LDL R2, [R1] ;  /* 0x0000000001027983 */ /* 0x000ea20000100800 */
[----:B------:R-:W-:Y:S01]  /*160c0*/  VIADD R6, R23, 0x1 ;  /* 0x0000000117067836 */ /* 0x000fe20000000000 */
[----:B------:R-:W-:Y:S05]  /*160d0*/  YIELD ;  /* 0x0000000000007946 */ /* 0x000fea0003800000 */
[C---:B------:R-:W-:Y:S01]  /*160e0*/  ISETP.NE.AND P0, PT, R6.reuse, 0x2, PT ;  /* 0x000000020600780c */ /* 0x040fe20003f05270 */
[----:B------:R-:W-:Y:S03]  /*160f0*/  BSSY B1, `(.L_x_2456) ;  /* 0x000006d000017945 */ /* 0x000fe60003800000 */
[----:B------:R-:W-:-:S02]  /*16100*/  SEL R6, R6, RZ, P0 ;  /* 0x000000ff06067207 */ /* 0x000fc40000000000 */
[----:B--2---:R-:W-:Y:S02]  /*16110*/  LOP3.LUT P1, RZ, R2, 0x1, RZ, 0xc0, !PT ;  /* 0x0000000102ff7812 */ /* 0x004fe4000782c0ff */
[----:B------:R-:W-:-:S04]  /*16120*/  SEL R2, RZ, 0x1, P0 ;  /* 0x00000001ff027807 */ /* 0x000fc80000000000 */
[----:B------:R-:W-:-:S07]  /*16130*/  LOP3.LUT R7, R27, R2, RZ, 0x3c, !PT ;  /* 0x000000021b077212 */ /* 0x000fce00078e3cff */
        /* <DEDUP_REMOVED lines=24> */
.L_x_2458:
[----:B------:R-:W-:Y:S01]  /*162c0*/  IMAD R2, R6, 0x8, R22 ;  /* 0x0000000806027824 */ /* 0x000fe200078e0216 */
[----:B0-----:R-:W-:Y:S01]  /*162d0*/  SHF.L.U32 R3, R7, 0x1f, RZ ;  /* 0x0000001f07037819 */ /* 0x001fe200000006ff */
[----:B------:R-:W-:Y:S03]  /*162e0*/  BSSY B2, `(.L_x_2459) ;  /* 0x0000003000027945 */ /* 0x000fe60003800000 */
[----:B------:R-:W0:Y:S02]  /*162f0*/  SYNCS.PHASECHK.TRANS64.TRYWAIT P0, [R2+URZ+0x16840], R3 ;  /* 0x01684003020075a7 */ /* 0x000e24000800017f */
[----:B0-----:R-:W-:Y:S05]  /*16300*/  @!P0 BRA `(.L_x_2460) ;  /* 0x0000004400c48947 */ /* 0x001fea0003800000 */
.L_x_2601:
[----:B------:R-:W-:Y:S05]  /*16310*/  BSYNC B2 ;  /* 0x0000000000027941 */ /* 0x000fea0003800000 */
.L_x_2459:
        /* <DEDUP_REMOVED lines=12> */
.L_x_2462:
[----:B------:R-:W-:Y:S05]  /*163e0*/  BSYNC B2 ;  /* 0x0000000000027941 */ /* 0x000fea0003800000 */
.L_x_2461:
        /* <DEDUP_REMOVED lines=11> */
.L_x_2463:
        /* <DEDUP_REMOVED lines=15> */
.L_x_2602:
[----:B------:R-:W-:Y:S05]  /*16590*/  BSYNC B2 ;  /* 0x0000000000027941 */ /* 0x000fea0003800000 */
.L_x_2464:
        /* <DEDUP_REMOVED lines=11> */
.L_x_2467:
[----:B------:R-:W-:Y:S05]  /*16650*/  BSYNC B2 ;  /* 0x0000000000027941 */ /* 0x000fea0003800000 */
.L_x_2466:
        /* <DEDUP_REMOVED lines=10> */
.L_x_2468:
        /* <DEDUP_REMOVED lines=12> */
.L_x_2457:
[----:B------:R-:W-:Y:S05]  /*167c0*/  BSYNC B1 ;  /* 0x0000000000017941 */ /* 0x000fea0003800000 */
.L_x_2456:
[----:B------:R-:W2:Y:S01]  /*167d0*/  LDL R2, [R1] ;  /* 0x0000000001027983 */ /* 0x000ea20000100800 */
[----:B------:R-:W-:Y:S01]  /*167e0*/  VIADD R23, R6, 0x1 ;  /* 0x0000000106177836 */ /* 0x000fe20000000000 */
[----:B------:R-:W-:Y:S04]  /*167f0*/  BSSY B1, `(.L_x_2469) ;  /* 0x000006f000017945 */ /* 0x000fe80003800000 */
[----:B------:R-:W-:-:S04]  /*16800*/  ISETP.NE.AND P0, PT, R23, 0x2, PT ;  /* 0x000000021700780c */ /* 0x000fc80003f05270 */
[----:B------:R-:W-:Y:S02]  /*16810*/  SEL R23, R23, RZ, P0 ;  /* 0x000000ff17177207 */ /* 0x000fe40000000000 */
[----:B--2---:R-:W-:Y:S02]  /*16820*/  LOP3.LUT P1, RZ, R2, 0x1, RZ, 0xc0, !PT ;  /* 0x0000000102ff7812 */ /* 0x004fe4000782c0ff */
[----:B------:R-:W-:-:S04]  /*16830*/  SEL R2, RZ, 0x1, P0 ;  /* 0x00000001ff027807 */ /* 0x000fc80000000000 */
[----:B------:R-:W-:-:S07]  /*16840*/  LOP3.LUT R27, R7, R2, RZ, 0x3c, !PT ;  /* 0x00000002071b7212 */ /* 0x000fce00078e3cff */
        /* <DEDUP_REMOVED lines=24> */
.L_x_2471:
[----:B------:R-:W-:Y:S01]  /*169d0*/  IMAD R2, R23, 0x8, R22 ;  /* 0x0000000817027824 */ /* 0x000fe200078e0216 */
[----:B0-----:R-:W-:Y:S01]  /*169e0*/  SHF.L.U32 R3, R27, 0x1f, RZ ;  /* 0x0000001f1b037819 */ /* 0x001fe200000006ff */
[----:B------:R-:W-:Y:S03]  /*169f0*/  BSSY B2, `(.L_x_2472) ;  /* 0x0000003000027945 */ /* 0x000fe60003800000 */
[----:B------:R-:W0:Y:S02]  /*16a00*/  SYNCS.PHASECHK.TRANS64.TRYWAIT P0, [R2+URZ+0x16840], R3 ;  /* 0x01684003020075a7 */ /* 0x000e24000800017f */
[----:B0-----:R-:W-:Y:S05]  /*16a10*/  @!P0 BRA `(.L_x_2473) ;  /* 0x0000004000288947 */ /* 0x001fea0003800000 */
.L_x_2603:
[----:B------:R-:W-:Y:S05]  /*16a20*/  BSYNC B2 ;  /* 0x0000000000027941 */ /* 0x000fea0003800000 */
.L_x_2472:
        /* <DEDUP_REMOVED lines=12> */
.L_x_2475:
[----:B------:R-:W-:Y:S05]  /*16af0*/  BSYNC B2 ;  /* 0x0000000000027941 */ /* 0x000fea0003800000 */
.L_x_2474:
        /* <DEDUP_REMOVED lines=12> */
.L_x_2476:
        /* <DEDUP_REMOVED lines=15> */
.L_x_2604:
[----:B------:R-:W-:Y:S05]  /*16cb0*/  BSYNC B2 ;  /* 0x0000000000027941 */ /* 0x000fea0003800000 */
.L_x_2477:
        /* <DEDUP_REMOVED lines=11> */
.L_x_2480:
[----:B------:R-:W-:Y:S05]  /*16d70*/  BSYNC B2 ;  /* 0x0000000000027941 */ /* 0x000fea0003800000 */
.L_x_2479:
        /* <DEDUP_REMOVED lines=10> */
.L_x_2481:
        /* <DEDUP_REMOVED lines=12> */
.L_x_2470:
[----:B------:R-:W-:Y:S05]  /*16ee0*/  BSYNC B1 ;  /* 0x0000000000017941 */ /* 0x000fea0003800000 */
.L_x_2469:
[C---:B------:R-:W-:Y:S01]  /*16ef0*/  ISETP.GT.AND P0, PT, R0.reuse, 0x1, PT ;  /* 0x000000010000780c */ /* 0x040fe20003f04270 */
[----:B------:R-:W-:-:S12]  /*16f00*/  VIADD R0, R0, 0xfffffffe ;  /* 0xfffffffe00007836 */ /* 0x000fd80000000000 */
[----:B------:R-:W-:Y:S05]  /*16f10*/  @P0 BRA `(.L_x_2482) ;  /* 0xfffffff000640947 */ /* 0x000fea000383ffff */
.L_x_2440:
[----:B------:R-:W-:Y:S05]  /*16f20*/  BSYNC B0 ;  /* 0x0000000000007941 */ /* 0x000fea0003800000 */
.L_x_2439:
        /* <DEDUP_REMOVED lines=17> */
.L_x_2484:
[----:B------:R-:W-:Y:S05]  /*17040*/  BSYNC B0 ;  /* 0x0000000000007941 */ /* 0x000fea0003800000 */
.L_x_2483:
        /* <DEDUP_REMOVED lines=10> */
.L_x_2605:
[----:B------:R-:W-:Y:S05]  /*170f0*/  BSYNC B1 ;  /* 0x0000000000017941 */ /* 0x000fea0003800000 */
.L_x_2487:
        /* <DEDUP_REMOVED lines=9> */
.L_x_2490:
[----:B------:R-:W-:Y:S05]  /*17190*/  BSYNC B1 ;  /* 0x0000000000017941 */ /* 0x000fea0003800000 */
.L_x_2489:
        /* <DEDUP_REMOVED lines=10> */
.L_x_2491:
        /* <DEDUP_REMOVED lines=10> */
.L_x_2486:
[----:B------:R-:W-:Y:S05]  /*172e0*/  BSYNC B0 ;  /* 0x0000000000007941 */ /* 0x000fea0003800000 */
.L_x_2485:
[----:B------:R-:W-:-:S05]  /*172f0*/  VIADD R23, R23, 0x1 ;  /* 0x0000000117177836 */ /* 0x000fca0000000000 */
[----:B------:R-:W-:-:S04]  /*17300*/  ISETP.NE.AND P0, PT, R23, 0x2, PT ;  /* 0x000000021700780c */ /* 0x000fc80003f05270 */
[----:B------:R-:W-:Y:S02]  /*17310*/  SEL R0, RZ, 0x1, P0 ;  /* 0x00000001ff007807 */ /* 0x000fe40000000000 */
[----:B------:R-:W-:Y:S02]  /*17320*/  SEL R23, R23, RZ, P0 ;  /* 0x000000ff17177207 */ /* 0x000fe40000000000 */
[----:B------:R-:W-:-:S07]  /*17330*/  LOP3.LUT R27, R27, R0, RZ, 0x3c, !PT ;  /* 0x000000001b1b7212 */ /* 0x000fce00078e3cff */
.L_x_2421:
[----:B------:R-:W-:Y:S05]  /*17340*/  BSYNC B7 ;  /* 0x0000000000077941 */ /* 0x000fea0003800000 */
.L_x_2419:
[----:B------:R-:W3:Y:S02]  /*17350*/  LDL R0, [R1] ;  /* 0x0000000001007983 */ /* 0x000ee40000100800 */
[----:B---3--:R-:W-:-:S13]  /*17360*/  LOP3.LUT P0, RZ, R0, 0x2, RZ, 0xc0, !PT ;  /* 0x0000000200ff7812 */ /* 0x008fda000780c0ff */
[----:B------:R-:W-:Y:S05]  /*17370*/  @!P0 BRA `(.L_x_2492) ;  /* 0x0000000000248947 */ /* 0x000fea0003800000 */
[----:B------:R-:W-:Y:S05]  /*17380*/  WARPSYNC.ALL ;  /* 0x0000000000007948 */ /* 0x000fea0003800000 */
[----:B------:R-:W3:Y:S08]  /*17390*/  S2UR UR5, SR_CgaCtaId ;  /* 0x00000000000579c3 */ /* 0x000ef00000008800 */
[----:B------:R-:W-:Y:S06]  /*173a0*/  BAR.SYNC.DEFER_BLOCKING 0x5, 0x200 ;  /* 0x0148000000007b1d */ /* 0x000fec0000010000 */
[----:B------:R-:W-:-:S02]  /*173b0*/  UMOV UR4, 0x400 ;  /* 0x0000040000047882 */ /* 0x000fc40000000000 */
[----:B---3--:R-:W-:-:S06]  /*173c0*/  ULEA UR4, UR5, UR4, 0x18 ;  /* 0x0000000405047291 */ /* 0x008fcc000f8ec03f */
[----:B0-----:R-:W-:-:S05]  /*173d0*/  IMAD.U32 R22, RZ, RZ, UR4 ;  /* 0x00000004ff167e24 */ /* 0x001fca000f8e00ff */
[----:B------:R0:W3:Y:S01]  /*173e0*/  LDS.128 R16, [R22+0x168d0] ;  /* 0x0168d00016107984 */ /* 0x0000e20000000c00 */
[----:B------:R-:W-:Y:S06]  /*173f0*/  BAR.ARV 0x4, 0x200 ;  /* 0x0108000000007b1d */ /* 0x000fec0000002000 */
[----:B------:R-:W-:Y:S05]  /*17400*/  BRA `(.L_x_2493) ;  /* 0x0000000800cc7947 */ /* 0x000fea0003800000 */
.L_x_2492:
        /* <DEDUP_REMOVED lines=8> */
[----:B0-----:R-:W0:Y:S02]  /*17490*/  @!P1 LDC.64 R2, c[0x0][0xc80] ;  /* 0x00032000ff029b82 */ /* 0x001e240000000a00 */
[----:B0-----:R-:W-:-:S06]  /*174a0*/  @!P1 IMAD.WIDE R2, R5, 0x4, R2 ;  /* 0x0000000405029825 */ /* 0x001fcc00078e0202 */
[----:B------:R-:W3:Y:S01]  /*174b0*/  @!P1 LDG.E R2, desc[UR40][R2.64] ;  /* 0x0000002802029981 */ /* 0x000ee2000c1e1900 */
[----:B------:R-:W-:Y:S01]  /*174c0*/  IMAD.MOV.U32 R17, RZ, RZ, RZ ;  /* 0x000000ffff117224 */ /* 0x000fe200078e00ff */
[C---:B------:R-:W-:Y:S02]  /*174d0*/  ISETP.GE.U32.AND P2, PT, R8.reuse, 0x2, PT ;  /* 0x000000020800780c */ /* 0x040fe40003f46070 */
[C---:B------:R-:W-:Y:S01]  /*174e0*/  ISETP.GE.U32.AND P3, PT, R8.reuse, 0x4, PT ;  /* 0x000000040800780c */ /* 0x040fe20003f66070 */
[----:B------:R-:W-:Y:S01]  /*174f0*/  SHFL.IDX PT, R0, R16, RZ, 0x1f ;  /* 0x00001fff10007589 */ /* 0x000fe200000e0000 */
[C---:B------:R-:W-:Y:S02]  /*17500*/  ISETP.GE.U32.AND P4, PT, R8.reuse, 0x8, PT ;  /* 0x000000080800780c */ /* 0x040fe40003f86070 */
[C---:B------:R-:W-:Y:S01]  /*17510*/  ISETP.GE.U32.AND P5, PT, R8.reuse, 0x10, PT ;  /* 0x000000100800780c */ /* 0x040fe20003fa6070 */
[----:B---3--:R-:W-:Y:S01]  /*17520*/  @!P1 IMAD.MOV.U32 R17, RZ, RZ, R2 ;  /* 0x000000ffff119224 */ /* 0x008fe200078e0002 */
[----:B------:R-:W-:-:S04]  /*17530*/  ISETP.NE.AND P1, PT, R8, RZ, PT ;  /* 0x000000ff0800720c */ /* 0x000fc80003f25270 */
[----:B------:R-:W0:Y:S02]  /*17540*/  SHFL.UP PT, R14, R17, 0x1, RZ ;  /* 0x04200000110e7989 */ /* 0x000e2400000e00ff */
[----:B0-----:R-:W-:-:S05]  /*17550*/  SEL R4, R14, RZ, P1 ;  /* 0x000000ff0e047207 */ /* 0x001fca0000800000 */
[----:B------:R-:W-:-:S05]  /*17560*/  IMAD.IADD R4, R17, 0x1, R4 ;  /* 0x0000000111047824 */ /* 0x000fca00078e0204 */
[----:B------:R-:W0:Y:S02]  /*17570*/  SHFL.UP PT, R14, R4, 0x2, RZ ;  /* 0x04400000040e7989 */ /* 0x000e2400000e00ff */
[----:B0-----:R-:W-:-:S05]  /*17580*/  SEL R5, R14, RZ, P2 ;  /* 0x000000ff0e057207 */ /* 0x001fca0001000000 */
[----:B--2---:R-:W-:Y:S02]  /*17590*/  IMAD.IADD R6, R4, 0x1, R5 ;  /* 0x0000000104067824 */ /* 0x004fe400078e0205 */
        /* <DEDUP_REMOVED lines=11> */
.L_x_2615:
[----:B------:R-:W-:Y:S02]  /*17650*/  ULDC UR4, c[0x0][0xc38] ;  /* 0x00030e0000047ab9 */ /* 0x000fe40000000800 */
[----:B------:R-:W-:-:S04]  /*17660*/  IMAD.U32 R4, RZ, RZ, UR4 ;  /* 0x00000004ff047e24 */ /* 0x000fc8000f8e00ff */
[----:B-1----:R-:W-:-:S04]  /*17670*/  IMAD R14, R14, R4, RZ ;  /* 0x000000040e0e7224 */ /* 0x002fc800078e02ff */
[----:B------:R-:W-:-:S05]  /*17680*/  IMAD.IADD R5, R5, 0x1, R14 ;  /* 0x0000000105057824 */ /* 0x000fca00078e020e */
[----:B------:R-:W-:-:S13]  /*17690*/  ISETP.GT.AND P6, PT, R5, R0, PT ;  /* 0x000000000500720c */ /* 0x000fda0003fc4270 */
[----:B------:R-:W-:Y:S05]  /*176a0*/  @P6 BRA `(.L_x_2495) ;  /* 0x00000000009c6947 */ /* 0x000fea0003800000 */
.L_x_2500:
[----:B------:R-:W1:Y:S01]  /*176b0*/  LDC R2, c[0x0][0xc3c] ;  /* 0x00030f00ff027b82 */ /* 0x000e620000000800 */
[----:B------:R-:W-:-:S05]  /*176c0*/  VIADD R19, R19, 0x1f ;  /* 0x0000001f13137836 */ /* 0x000fca0000000000 */
[----:B-1----:R-:W-:-:S13]  /*176d0*/  ISETP.GE.AND P6, PT, R19, R2, PT ;  /* 0x000000021300720c */ /* 0x002fda0003fc6270 */
[----:B------:R-:W-:Y:S05]  /*176e0*/  @P6 BRA `(.L_x_2496) ;  /* 0x0000000400d06947 */ /* 0x000fea0003800000 */
[----:B0-----:R-:W0:Y:S01]  /*176f0*/  S2R R3, SR_TID.X ;  /* 0x0000000000037919 */ /* 0x001e220000002100 */
        /* <DEDUP_REMOVED lines=9> */
.L_x_2498:
[----:B------:R-:W-:Y:S05]  /*17790*/  BSYNC B0 ;  /* 0x0000000000007941 */ /* 0x000fea0003800000 */
.L_x_2497:
        /* <DEDUP_REMOVED lines=18> */
.L_x_2623:
[----:B------:R-:W-:Y:S02]  /*178c0*/  ULDC UR4, c[0x0][0xc38] ;  /* 0x00030e0000047ab9 */ /* 0x000fe40000000800 */
[----:B------:R-:W-:-:S04]  /*178d0*/  IMAD.U32 R4, RZ, RZ, UR4 ;  /* 0x00000004ff047e24 */ /* 0x000fc8000f8e00ff */
[----:B-1----:R-:W-:-:S04]  /*178e0*/  IMAD R14, R14, R4, RZ ;  /* 0x000000040e0e7224 */ /* 0x002fc800078e02ff */
[----:B------:R-:W-:-:S05]  /*178f0*/  IMAD.IADD R5, R14, 0x1, R5 ;  /* 0x000000010e057824 */ /* 0x000fca00078e0205 */
[----:B------:R-:W-:-:S13]  /*17900*/  ISETP.GT.AND P6, PT, R5, R0, PT ;  /* 0x000000000500720c */ /* 0x000fda0003fc4270 */
[----:B------:R-:W-:Y:S05]  /*17910*/  @!P6 BRA `(.L_x_2500) ;  /* 0xfffffffc0064e947 */ /* 0x000fea000383ffff */
.L_x_2495:
        /* <DEDUP_REMOVED lines=8> */
.L_x_2627:
[----:B------:R-:W-:Y:S01]  /*179a0*/  ISETP.NE.AND P0, PT, R2, RZ, PT ;  /* 0x000000ff0200720c */ /* 0x000fe20003f05270 */
[----:B------:R-:W-:-:S12]  /*179b0*/  IMAD.MOV.U32 R14, RZ, RZ, RZ ;  /* 0x000000ffff0e7224 */ /* 0x000fd800078e00ff */
[----:B------:R-:W-:Y:S05]  /*179c0*/  @!P0 BRA `(.L_x_2502) ;  /* 0x0000000000108947 */ /* 0x000fea0003800000 */
[----:B------:R-:W-:Y:S01]  /*179d0*/  UMOV UR4, 0xffffffff ;  /* 0xffffffff00047882 */ /* 0x000fe20000000000 */
[----:B------:R-:W-:Y:S02]  /*179e0*/  VIADD R12, R6, 0xffffffff ;  /* 0xffffffff060c7836 */ /* 0x000fe40000000000 */
[----:B------:R-:W-:Y:S05]  /*179f0*/  BRA.DIV UR4, `(.L_x_2503) ;  /* 0x0000003a04947947 */ /* 0x000fea000b800000 */
[----:B------:R3:W4:Y:S02]  /*17a00*/  SHFL.IDX PT, R14, R3, R12, 0x1f ;  /* 0x00001f0c030e7589 */ /* 0x00072400000e0000 */
.L_x_2502:
[----:B0--3--:R-:W0:Y:S01]  /*17a10*/  LDC.64 R2, c[0x0][0xc90] ;  /* 0x00032400ff027b82 */ /* 0x009e220000000a00 */
[----:B------:R-:W-:-:S04]  /*17a20*/  IMAD.IADD R19, R6, 0x1, R19 ;  /* 0x0000000106137824 */ /* 0x000fc800078e0213 */
[----:B0-----:R-:W-:-:S05]  /*17a30*/  IMAD.WIDE R2, R19, 0x4, R2 ;  /* 0x0000000413027825 */ /* 0x001fca00078e0202 */
[----:B-1----:R0:W2:Y:S01]  /*17a40*/  LDG.E R6, desc[UR40][R2.64] ;  /* 0x0000002802067981 */ /* 0x0020a2000c1e1900 */
[----:B----4-:R-:W-:-:S04]  /*17a50*/  IMAD R16, R14, R4, R16 ;  /* 0x000000040e107224 */ /* 0x010fc800078e0210 */
[----:B------:R-:W-:Y:S02]  /*17a60*/  IMAD.IADD R0, R0, 0x1, -R16 ;  /* 0x0000000100007824 */ /* 0x000fe400078e0a10 */
[----:B0-----:R-:W-:Y:S02]  /*17a70*/  IMAD.MOV.U32 R2, RZ, RZ, RZ ;  /* 0x000000ffff027224 */ /* 0x001fe400078e00ff */
[----:B--2---:R-:W-:-:S05]  /*17a80*/  IMAD R5, R17, R6, RZ ;  /* 0x0000000611057224 */ /* 0x004fca00078e02ff */
        /* <DEDUP_REMOVED lines=58> */
.L_x_2496:
[----:B------:R-:W-:Y:S01]  /*17e30*/  UMOV UR4, URZ ;  /* 0x0000003f00047c82 */ /* 0x000fe20008000000 */
[----:B------:R-:W-:Y:S01]  /*17e40*/  UMOV UR5, URZ ;  /* 0x0000003f00057c82 */ /* 0x000fe20008000000 */
[----:B------:R-:W-:Y:S01]  /*17e50*/  ULDC UR6, c[0x0][0xc3c] ;  /* 0x00030f0000067ab9 */ /* 0x000fe20000000800 */
[----:B------:R-:W-:Y:S02]  /*17e60*/  IMAD.MOV.U32 R16, RZ, RZ, R0 ;  /* 0x000000ffff107224 */ /* 0x000fe400078e0000 */
[----:B------:R-:W-:Y:S02]  /*17e70*/  IMAD.U32 R17, RZ, RZ, UR4 ;  /* 0x00000004ff117e24 */ /* 0x000fe4000f8e00ff */
[----:B------:R-:W-:Y:S02]  /*17e80*/  IMAD.U32 R18, RZ, RZ, UR5 ;  /* 0x00000005ff127e24 */ /* 0x000fe4000f8e00ff */
[----:B------:R-:W-:-:S07]  /*17e90*/  IMAD.U32 R19, RZ, RZ, UR6 ;  /* 0x00000006ff137e24 */ /* 0x000fce000f8e00ff */
.L_x_2504:
        /* <DEDUP_REMOVED lines=10> */
.L_x_2493:
[----:B------:R-:W-:Y:S02]  /*17f40*/  ULDC UR4, c[0x0][0xc3c] ;  /* 0x00030f0000047ab9 */ /* 0x000fe40000000800 */
[----:B---3--:R-:W-:-:S13]  /*17f50*/  ISETP.GE.AND P0, PT, R19, UR4, PT ;  /* 0x0000000413007c0c */ /* 0x008fda000bf06270 */
[----:B------:R-:W-:Y:S05]  /*17f60*/  @!P0 BRA `(.L_x_2505) ;  /* 0xffffffa800588947 */ /* 0x000fea000383ffff */
[----:B------:R-:W-:Y:S05]  /*17f70*/  BSYNC B8 ;  /* 0x0000000000087941 */ /* 0x000fea0003800000 */
.L_x_2383:
        /* <DEDUP_REMOVED lines=12> */
.L_x_2630:
[----:B------:R-:W-:Y:S05]  /*18040*/  BSYNC B0 ;  /* 0x0000000000007941 */ /* 0x000fea0003800000 */
.L_x_2506:
[----:B------:R-:W-:-:S03]  /*18050*/  UMOV UR4, 0xffffffff ;  /* 0xffffffff00047882 */ /* 0x000fc60000000000 */
[----:B------:R-:W-:Y:S05]  /*18060*/  BRA.DIV UR4, `(.L_x_2508) ;  /* 0x0000003604307947 */ /* 0x000fea000b800000 */
[----:B0-----:R-:W0:Y:S02]  /*18070*/  S2R R0, SR_TID.X ;  /* 0x0000000000007919 */ /* 0x001e240000002100 */
[----:B0-----:R-:W-:-:S04]  /*18080*/  SHF.R.U32.HI R0, RZ, 0x5, R0 ;  /* 0x00000005ff007819 */ /* 0x001fc80000011600 */
[----:B------:R-:W-:-:S05]  /*18090*/  LOP3.LUT R0, R0, 0x3, RZ, 0xc0, !PT ;  /* 0x0000000300007812 */ /* 0x000fca00078ec0ff */
[----:B------:R0:W3:Y:S02]  /*180a0*/  SHFL.IDX PT, R14, R0, RZ, 0x1f ;  /* 0x00001fff000e7589 */ /* 0x0000e400000e0000 */
.L_x_2633:
[----:B---3--:R-:W-:-:S13]  /*180b0*/  ISETP.NE.AND P0, PT, R14, RZ, PT ;  /* 0x000000ff0e00720c */ /* 0x008fda0003f05270 */
[----:B------:R-:W-:Y:S05]  /*180c0*/  @P0 BRA `(.L_x_2240) ;  /* 0x0000000000880947 */ /* 0x000fea0003800000 */
[----:B------:R-:W-:-:S03]  /*180d0*/  UMOV UR4, 0xffffffff ;  /* 0xffffffff00047882 */ /* 0x000fc60000000000 */
[----:B------:R-:W-:Y:S05]  /*180e0*/  BRA.DIV UR4, `(.L_x_2509) ;  /* 0x0000003604447947 */ /* 0x000fea000b800000 */
[----:B------:R-:W-:-:S13]  /*180f0*/  ELECT P6, URZ, PT ;  /* 0x00000000003f782f */ /* 0x000fda00038c0000 */
.L_x_2636:
[----:B------:R-:W-:Y:S05]  /*18100*/  @!P6 BRA `(.L_x_2240) ;  /* 0x000000000078e947 */ /* 0x000fea0003800000 */
[----:B0-----:R-:W3:Y:S02]  /*18110*/  LDL.LU R0, [R1+0x44] ;  /* 0x0000440001007983 */ /* 0x001ee40000300800 */
[----:B---3--:R-:W-:-:S04]  /*18120*/  LOP3.LUT R0, R0, 0x2, RZ, 0xfc, !PT ;  /* 0x0000000200007812 */ /* 0x008fc800078efcff */
[----:B------:R-:W-:-:S13]  /*18130*/  ISETP.NE.AND P2, PT, R0, 0x3, PT ;  /* 0x000000030000780c */ /* 0x000fda0003f45270 */
[----:B------:R-:W-:Y:S05]  /*18140*/  @!P2 BRA `(.L_x_2510) ;  /* 0x000000000004a947 */ /* 0x000fea0003800000 */
[----:B------:R-:W-:Y:S01]  /*18150*/  BPT.TRAP 0x1 ;  /* 0x000000040000795c */ /* 0x000fe20000300000 */
.L_x_2510:
[----:B------:R-:W-:Y:S01]  /*18160*/  VIADD R0, R9, 0x16840 ;  /* 0x0001684009007836 */ /* 0x000fe20000000000 */
[----:B------:R-:W-:Y:S01]  /*18170*/  SHF.L.U32 R3, R27, 0x1f, RZ ;  /* 0x0000001f1b037819 */ /* 0x000fe200000006ff */
[C---:B------:R-:W-:Y:S02]  /*18180*/  VIADD R2, R23.reuse, 0x1 ;  /* 0x0000000117027836 */ /* 0x040fe40000000000 */
[----:B--2---:R-:W-:-:S03]  /*18190*/  IMAD R6, R23, 0x8, R0 ;  /* 0x0000000817067824 */ /* 0x004fc600078e0200 */
        /* <DEDUP_REMOVED lines=8> */
.L_x_2637:
[----:B------:R-:W2:Y:S02]  /*18220*/  SYNCS.PHASECHK.TRANS64.TRYWAIT P0, [R7+URZ], R2 ;  /* 0x00000002070075a7 */ /* 0x000ea4000800017f */
[----:B--2---:R-:W-:Y:S05]  /*18230*/  @!P0 BRA `(.L_x_2512) ;  /* 0x0000003400248947 */ /* 0x004fea0003800000 */
.L_x_2638:
[----:B------:R-:W-:Y:S05]  /*18240*/  @!P2 BRA `(.L_x_2513) ;  /* 0x000000000004a947 */ /* 0x000fea0003800000 */
[----:B------:R-:W-:Y:S01]  /*18250*/  BPT.TRAP 0x1 ;  /* 0x000000040000795c */ /* 0x000fe20000300000 */
.L_x_2513:
[----:B------:R-:W-:-:S04]  /*18260*/  VIADD R0, R9, 0x16860 ;  /* 0x0001686009007836 */ /* 0x000fc80000000000 */
[----:B------:R-:W-:-:S04]  /*18270*/  IMAD R4, R23, 0x8, R0 ;  /* 0x0000000817047824 */ /* 0x000fc800078e0200 */
[----:B------:R-:W3:Y:S02]  /*18280*/  SYNCS.PHASECHK.TRANS64.TRYWAIT P0, [R4+URZ], R3 ;  /* 0x00000003040075a7 */ /* 0x000ee4000800017f */
[----:B---3--:R-:W-:Y:S05]  /*18290*/  @!P0 BRA `(.L_x_2514) ;  /* 0x0000003400208947 */ /* 0x008fea0003800000 */
.L_x_2639:
[----:B------:R-:W-:-:S07]  /*182a0*/  IMAD R5, R5, 0x8, R0 ;  /* 0x0000000805057824 */ /* 0x000fce00078e0200 */
.L_x_2515:
[----:B------:R0:W0:Y:S02]  /*182b0*/  SYNCS.PHASECHK.TRANS64.TRYWAIT P0, [R5+URZ], R2 ;  /* 0x00000002050075a7 */ /* 0x000024000800017f */
[----:B0-----:R-:W-:Y:S05]  /*182c0*/  @!P0 NANOSLEEP.SYNCS 0x989680 ;  /* 0x009896800000895d */ /* 0x001fea0003900000 */
[----:B------:R-:W0:Y:S02]  /*182d0*/  @!P0 SYNCS.PHASECHK.TRANS64 P0, [R5+URZ], R2 ;  /* 0x00000002050085a7 */ /* 0x000e24000800007f */
[----:B0-----:R-:W-:Y:S05]  /*182e0*/  @!P0 BRA `(.L_x_2515) ;  /* 0xfffffffc00f08947 */ /* 0x001fea000383ffff */
.L_x_2240:
[----:B------:R-:W-:Y:S05]  /*182f0*/  BSYNC B9 ;  /* 0x0000000000097941 */ /* 0x000fea0003800000 */
.L_x_2237:
[----:B------:R-:W-:Y:S05]  /*18300*/  EXIT ;  /* 0x000000000000794d */ /* 0x000fea0003800000 */
.L_x_2258:
[----:B0-----:R0:W1:Y:S02]  /*18310*/  SYNCS.PHASECHK.TRANS64.TRYWAIT P6, [R78+URZ+0x16890], R90 ;  /* 0x0168905a4e0075a7 */ /* 0x00106400080c017f */
[----:B-1----:R-:W-:Y:S05]  /*18320*/  @!P6 NANOSLEEP.SYNCS 0x989680 ;  /* 0x009896800000e95d */ /* 0x002fea0003900000 */
[----:B------:R-:W1:Y:S02]  /*18330*/  @!P6 SYNCS.PHASECHK.TRANS64 P6, [R78+URZ+0x16890], R90 ;  /* 0x0168905a4e00e5a7 */ /* 0x000e6400080c007f */
[----:B-1----:R-:W-:Y:S05]  /*18340*/  @!P6 BRA `(.L_x_2258) ;  /* 0xfffffffc00f0e947 */ /* 0x002fea000383ffff */
[----:B------:R-:W-:Y:S05]  /*18350*/  BRA `(.L_x_2516) ;  /* 0xfffffea800347947 */ /* 0x000fea000383ffff */
.L_x_2278:
[----:B0-----:R0:W1:Y:S02]  /*18360*/  SYNCS.PHASECHK.TRANS64.TRYWAIT P5, [R78+URZ+0x16890], R90 ;  /* 0x0168905a4e0075a7 */ /* 0x00106400080a017f */
[----:B-1----:R-:W-:Y:S05]  /*18370*/  @!P5 NANOSLEEP.SYNCS 0x989680 ;  /* 0x009896800000d95d */ /* 0x002fea0003900000 */
[----:B------:R-:W1:Y:S02]  /*18380*/  @!P5 SYNCS.PHASECHK.TRANS64 P5, [R78+URZ+0x16890], R90 ;  /* 0x0168905a4e00d5a7 */ /* 0x000e6400080a007f */
[----:B-1----:R-:W-:Y:S05]  /*18390*/  @!P5 BRA `(.L_x_2278) ;  /* 0xfffffffc00f0d947 */ /* 0x002fea000383ffff */
[----:B------:R-:W-:Y:S05]  /*183a0*/  BRA `(.L_x_2517) ;  /* 0xfffffebc00007947 */ /* 0x000fea000383ffff */
.L_x_2287:
[----:B-1----:R1:W2:Y:S02]  /*183b0*/  SYNCS.PHASECHK.TRANS64.TRYWAIT P4, [R78+URZ+0x16890], R90 ;  /* 0x0168905a4e0075a7 */ /* 0x0022a4000808017f */
[----:B--2---:R-:W-:Y:S05]  /*183c0*/  @!P4 NANOSLEEP.SYNCS 0x989680 ;  /* 0x009896800000c95d */ /* 0x004fea0003900000 */
[----:B------:R-:W2:Y:S02]  /*183d0*/  @!P4 SYNCS.PHASECHK.TRANS64 P4, [R78+URZ+0x16890], R90 ;  /* 0x0168905a4e00c5a7 */ /* 0x000ea4000808007f */
[----:B--2---:R-:W-:Y:S05]  /*183e0*/  @!P4 BRA `(.L_x_2287) ;  /* 0xfffffffc00f0c947 */ /* 0x004fea000383ffff */
[----:B------:R-:W-:Y:S05]  /*183f0*/  BRA `(.L_x_2518) ;  /* 0xfffffecc00647947 */ /* 0x000fea000383ffff */
.L_x_2293:
[----:B--2---:R2:W3:Y:S02]  /*18400*/  SYNCS.PHASECHK.TRANS64.TRYWAIT P3, [R78+URZ+0x168b0], R90 ;  /* 0x0168b05a4e0075a7 */ /* 0x0044e4000806017f */
[----:B---3--:R-:W-:Y:S05]  /*18410*/  @!P3 NANOSLEEP.SYNCS 0x989680 ;  /* 0x009896800000b95d */ /* 0x008fea0003900000 */
[----:B------:R-:W3:Y:S02]  /*18420*/  @!P3 SYNCS.PHASECHK.TRANS64 P3, [R78+URZ+0x168b0], R90 ;  /* 0x0168b05a4e00b5a7 */ /* 0x000ee4000806007f */
[----:B---3--:R-:W-:Y:S05]  /*18430*/  @!P3 BRA `(.L_x_2293) ;  /* 0xfffffffc00f0b947 */ /* 0x008fea000383ffff */
[----:B------:R-:W-:Y:S05]  /*18440*/  BRA `(.L_x_2519) ;  /* 0xfffffecc00f87947 */ /* 0x000fea000383ffff */
.L_x_2301:
        /* <DEDUP_REMOVED lines=13> */
.L_x_2521:
[----:B------:R-:W-:Y:S05]  /*18520*/  BSYNC B0 ;  /* 0x0000000000007941 */ /* 0x000fea0003800000 */
.L_x_2520:
[----:B------:R-:W-:Y:S01]  /*18530*/  IMAD.MOV.U32 R157, RZ, RZ, R14 ;  /* 0x000000ffff9d7224 */ /* 0x000fe200078e000e */
[----:B------:R-:W-:Y:S06]  /*18540*/  BRA `(.L_x_2522) ;  /* 0xfffffed400787947 */ /* 0x000fec000383ffff */
.L_x_2313:
        /* <DEDUP_REMOVED lines=8> */
.L_x_2524:
[----:B------:R-:W-:Y:S05]  /*185d0*/  BSYNC B1 ;  /* 0x0000000000017941 */ /* 0x000fea0003800000 */
.L_x_2523:
        /* <DEDUP_REMOVED lines=8> */
.L_x_2525:
[----:B------:R-:W-:Y:S02]  /*18660*/  IMAD.MOV.U32 R13, RZ, RZ, R8 ;  /* 0x000000ffff0d7224 */ /* 0x000fe400078e0008 */
[----:B------:R-:W-:-:S07]  /*18670*/  IMAD.MOV.U32 R0, RZ, RZ, R14 ;  /* 0x000000ffff007224 */ /* 0x000fce00078e000e */
[----:B------:R-:W-:Y:S05]  /*18680*/  WARPSYNC.COLLECTIVE R15, `(.L_x_2526) ;  /* 0x000000000f087348 */ /* 0x000fea0003c00000 */
[----:B------:R0:W1:Y:S02]  /*18690*/  SHFL.IDX P6, R14, R13, R12, R11 ;  /* 0x0000000c0d0e7389 */ /* 0x00006400000c000b */
[----:B01----:R-:W-:Y:S01]  /*186a0*/  ENDCOLLECTIVE ;  /* 0x000000000000791b */ /* 0x003fe20003800000 */
.L_x_2526:
[----:B------:R-:W-:Y:S02]  /*186b0*/  IMAD.MOV.U32 R13, RZ, RZ, R7 ;  /* 0x000000ffff0d7224 */ /* 0x000fe400078e0007 */
[----:B------:R-:W-:-:S07]  /*186c0*/  IMAD.MOV.U32 R5, RZ, RZ, R14 ;  /* 0x000000ffff057224 */ /* 0x000fce00078e000e */
[----:B------:R-:W-:Y:S05]  /*186d0*/  WARPSYNC.COLLECTIVE R15, `(.L_x_2527) ;  /* 0x000000000f087348 */ /* 0x000fea0003c00000 */
[----:B------:R0:W1:Y:S02]  /*186e0*/  SHFL.IDX P6, R14, R13, R12, R11 ;  /* 0x0000000c0d0e7389 */ /* 0x00006400000c000b */
[----:B01----:R-:W-:Y:S01]  /*186f0*/  ENDCOLLECTIVE ;  /* 0x000000000000791b */ /* 0x003fe20003800000 */
.L_x_2527:
[----:B------:R-:W-:Y:S05]  /*18700*/  BRA `(.L_x_2528) ;  /* 0xfffffed800fc7947 */ /* 0x000fea000383ffff */
.L_x_2316:
[----:B------:R-:W-:Y:S01]  /*18710*/  BSSY B1, `(.L_x_2529) ;  /* 0x0000008000017945 */ /* 0x000fe20003800000 */
[----:B------:R-:W-:Y:S02]  /*18720*/  IMAD.MOV.U32 R13, RZ, RZ, R6 ;  /* 0x000000ffff0d7224 */ /* 0x000fe400078e0006 */
[----:B------:R-:W-:Y:S02]  /*18730*/  IMAD.MOV.U32 R12, RZ, RZ, 0x1 ;  /* 0x00000001ff0c7424 */ /* 0x000fe400078e00ff */
[----:B------:R-:W-:Y:S02]  /*18740*/  IMAD.MOV.U32 R11, RZ, RZ, 0x1c1f ;  /* 0x00001c1fff0b7424 */ /* 0x000fe400078e00ff */
[----:B------:R-:W-:-:S07]  /*18750*/  IMAD.MOV.U32 R15, RZ, RZ, -0x1 ;  /* 0xffffffffff0f7424 */ /* 0x000fce00078e00ff */
[----:B0---4-:R-:W-:Y:S05]  /*18760*/  WARPSYNC.COLLECTIVE R15, `(.L_x_2530) ;  /* 0x000000000f087348 */ /* 0x011fea0003c00000 */
[----:B----4-:R1:W2:Y:S02]  /*18770*/  SHFL.IDX P6, R14, R13, R12, R11 ;  /* 0x0000000c0d0e7389 */ /* 0x0102a400000c000b */
[----:B012---:R-:W-:Y:S01]  /*18780*/  ENDCOLLECTIVE ;  /* 0x000000000000791b */ /* 0x007fe20003800000 */
.L_x_2530:
[----:B------:R-:W-:Y:S05]  /*18790*/  BSYNC B1 ;  /* 0x0000000000017941 */ /* 0x000fea0003800000 */
.L_x_2529:
        /* <DEDUP_REMOVED lines=8> */
.L_x_2531:
[----:B------:R-:W-:Y:S02]  /*18820*/  IMAD.MOV.U32 R13, RZ, RZ, R8 ;  /* 0x000000ffff0d7224 */ /* 0x000fe400078e0008 */
[----:B------:R-:W-:-:S07]  /*18830*/  IMAD.MOV.U32 R0, RZ, RZ, R14 ;  /* 0x000000ffff007224 */ /* 0x000fce00078e000e */
[----:B------:R-:W-:Y:S05]  /*18840*/  WARPSYNC.COLLECTIVE R15, `(.L_x_2532) ;  /* 0x000000000f087348 */ /* 0x000fea0003c00000 */
[----:B------:R0:W1:Y:S02]  /*18850*/  SHFL.IDX P6, R14, R13, R12, R11 ;  /* 0x0000000c0d0e7389 */ /* 0x00006400000c000b */
[----:B01----:R-:W-:Y:S01]  /*18860*/  ENDCOLLECTIVE ;  /* 0x000000000000791b */ /* 0x003fe20003800000 */
.L_x_2532:
[----:B------:R-:W-:Y:S02]  /*18870*/  IMAD.MOV.U32 R13, RZ, RZ, R7 ;  /* 0x000000ffff0d7224 */ /* 0x000fe400078e0007 */
[----:B------:R-:W-:-:S07]  /*18880*/  IMAD.MOV.U32 R5, RZ, RZ, R14 ;  /* 0x000000ffff057224 */ /* 0x000fce00078e000e */
[----:B------:R-:W-:Y:S05]  /*18890*/  WARPSYNC.COLLECTIVE R15, `(.L_x_2533) ;  /* 0x000000000f087348 */ /* 0x000fea0003c00000 */
[----:B------:R0:W1:Y:S02]  /*188a0*/  SHFL.IDX P6, R14, R13, R12, R11 ;  /* 0x0000000c0d0e7389 */ /* 0x00006400000c000b */
[----:B01----:R-:W-:Y:S01]  /*188b0*/  ENDCOLLECTIVE ;  /* 0x000000000000791b */ /* 0x003fe20003800000 */
.L_x_2533:
[----:B------:R-:W-:Y:S05]  /*188c0*/  BRA `(.L_x_2534) ;  /* 0xfffffedc00607947 */ /* 0x000fea000383ffff */
.L_x_2320:
[----:B0-----:R0:W1:Y:S02]  /*188d0*/  SYNCS.PHASECHK.TRANS64.TRYWAIT P0, [R2+URZ+0x16800], R43 ;  /* 0x0168002b020075a7 */ /* 0x001064000800017f */
[----:B-1----:R-:W-:Y:S05]  /*188e0*/  @!P0 NANOSLEEP.SYNCS 0x989680 ;  /* 0x009896800000895d */ /* 0x002fea0003900000 */
[----:B------:R-:W1:Y:S02]  /*188f0*/  @!P0 SYNCS.PHASECHK.TRANS64 P0, [R2+URZ+0x16800], R43 ;  /* 0x0168002b020085a7 */ /* 0x000e64000800007f */
[----:B-1----:R-:W-:Y:S05]  /*18900*/  @!P0 BRA `(.L_x_2320) ;  /* 0xfffffffc00f08947 */ /* 0x002fea000383ffff */
[----:B------:R-:W-:Y:S05]  /*18910*/  BRA `(.L_x_2535) ;  /* 0xfffffee0006c7947 */ /* 0x000fea000383ffff */
.L_x_2328:
[----:B------:R-:W0:Y:S01]  /*18920*/  LDC R35, c[0x0][0x3f4] ;  /* 0x0000fd00ff237b82 */ /* 0x000e220000000800 */
        /* <DEDUP_REMOVED lines=8> */
.L_x_2537:
[----:B------:R-:W-:Y:S05]  /*189b0*/  BSYNC B1 ;  /* 0x0000000000017941 */ /* 0x000fea0003800000 */
.L_x_2536:
        /* <DEDUP_REMOVED lines=10> */
.L_x_2538:
[----:B------:R-:W-:Y:S02]  /*18a60*/  IMAD.MOV.U32 R13, RZ, RZ, R24 ;  /* 0x000000ffff0d7224 */ /* 0x000fe400078e0018 */
[----:B------:R-:W-:-:S07]  /*18a70*/  IMAD.MOV.U32 R3, RZ, RZ, R14 ;  /* 0x000000ffff037224 */ /* 0x000fce00078e000e */
[----:B------:R-:W-:Y:S05]  /*18a80*/  WARPSYNC.COLLECTIVE R15, `(.L_x_2539) ;  /* 0x000000000f087348 */ /* 0x000fea0003c00000 */
[----:B------:R0:W1:Y:S02]  /*18a90*/  SHFL.IDX P6, R14, R13, R12, R11 ;  /* 0x0000000c0d0e7389 */ /* 0x00006400000c000b */
[----:B01----:R-:W-:Y:S01]  /*18aa0*/  ENDCOLLECTIVE ;  /* 0x000000000000791b */ /* 0x003fe20003800000 */
.L_x_2539:
[----:B------:R-:W-:Y:S02]  /*18ab0*/  IMAD.MOV.U32 R13, RZ, RZ, R27 ;  /* 0x000000ffff0d7224 */ /* 0x000fe400078e001b */
[----:B------:R-:W-:-:S07]  /*18ac0*/  IMAD.MOV.U32 R4, RZ, RZ, R14 ;  /* 0x000000ffff047224 */ /* 0x000fce00078e000e */
[----:B------:R-:W-:Y:S05]  /*18ad0*/  WARPSYNC.COLLECTIVE R15, `(.L_x_2540) ;  /* 0x000000000f087348 */ /* 0x000fea0003c00000 */
[----:B------:R0:W1:Y:S02]  /*18ae0*/  SHFL.IDX P6, R14, R13, R12, R11 ;  /* 0x0000000c0d0e7389 */ /* 0x00006400000c000b */
[----:B01----:R-:W-:Y:S01]  /*18af0*/  ENDCOLLECTIVE ;  /* 0x000000000000791b */ /* 0x003fe20003800000 */
.L_x_2540:
        /* <DEDUP_REMOVED lines=25> */
.L_x_2541:
        /* <DEDUP_REMOVED lines=21> */
.L_x_2542:
        /* <DEDUP_REMOVED lines=11> */
.L_x_2543:
[----:B------:R-:W-:Y:S02]  /*18e90*/  IMAD.MOV.U32 R13, RZ, RZ, R27 ;  /* 0x000000ffff0d7224 */ /* 0x000fe400078e001b */
[----:B------:R-:W-:-:S07]  /*18ea0*/  IMAD.MOV.U32 R24, RZ, RZ, R14 ;  /* 0x000000ffff187224 */ /* 0x000fce00078e000e */
[----:B------:R-:W-:Y:S05]  /*18eb0*/  WARPSYNC.COLLECTIVE R15, `(.L_x_2544) ;  /* 0x000000000f087348 */ /* 0x000fea0003c00000 */
[----:B------:R0:W1:Y:S02]  /*18ec0*/  SHFL.IDX P6, R14, R13, R12, R11 ;  /* 0x0000000c0d0e7389 */ /* 0x00006400000c000b */
[----:B01----:R-:W-:Y:S01]  /*18ed0*/  ENDCOLLECTIVE ;  /* 0x000000000000791b */ /* 0x003fe20003800000 */
.L_x_2544:
[----:B------:R-:W-:Y:S05]  /*18ee0*/  BRA `(.L_x_2545) ;  /* 0xfffffeec00947947 */ /* 0x000fea000383ffff */
.L_x_2332:
[----:B0-----:R0:W1:Y:S02]  /*18ef0*/  SYNCS.PHASECHK.TRANS64.TRYWAIT P1, [R2+URZ+0x16800], R13 ;  /* 0x0168000d020075a7 */ /* 0x001064000802017f */
[----:B-1----:R-:W-:Y:S05]  /*18f00*/  @!P1 NANOSLEEP.SYNCS 0x989680 ;  /* 0x009896800000995d */ /* 0x002fea0003900000 */
[----:B------:R-:W1:Y:S02]  /*18f10*/  @!P1 SYNCS.PHASECHK.TRANS64 P1, [R2+URZ+0x16800], R13 ;  /* 0x0168000d020095a7 */ /* 0x000e64000802007f */
[----:B-1----:R-:W-:Y:S05]  /*18f20*/  @!P1 BRA `(.L_x_2332) ;  /* 0xfffffffc00f09947 */ /* 0x002fea000383ffff */
[----:B------:R-:W-:Y:S05]  /*18f30*/  BRA `(.L_x_2546) ;  /* 0xfffffef0003c7947 */ /* 0x000fea000383ffff */
.L_x_2338:
[----:B-1----:R1:W2:Y:S02]  /*18f40*/  SYNCS.PHASECHK.TRANS64.TRYWAIT P2, [R4+URZ+0x16830], R3 ;  /* 0x01683003040075a7 */ /* 0x0022a4000804017f */
[----:B--2---:R-:W-:Y:S05]  /*18f50*/  @!P2 NANOSLEEP.SYNCS 0x989680 ;  /* 0x009896800000a95d */ /* 0x004fea0003900000 */
[----:B------:R-:W2:Y:S02]  /*18f60*/  @!P2 SYNCS.PHASECHK.TRANS64 P2, [R4+URZ+0x16830], R3 ;  /* 0x016830030400a5a7 */ /* 0x000ea4000804007f */
[----:B--2---:R-:W-:Y:S05]  /*18f70*/  @!P2 BRA `(.L_x_2338) ;  /* 0xfffffffc00f0a947 */ /* 0x004fea000383ffff */
[----:B------:R-:W-:Y:S05]  /*18f80*/  BRA `(.L_x_2337) ;  /* 0xffffff0000007947 */ /* 0x000fea000383ffff */
.L_x_2344:
[----:B-1----:R1:W2:Y:S02]  /*18f90*/  SYNCS.PHASECHK.TRANS64.TRYWAIT P4, [R0+URZ+0x16830], R3 ;  /* 0x01683003000075a7 */ /* 0x0022a4000808017f */
[----:B--2---:R-:W-:Y:S05]  /*18fa0*/  @!P4 NANOSLEEP.SYNCS 0x989680 ;  /* 0x009896800000c95d */ /* 0x004fea0003900000 */
[----:B------:R-:W2:Y:S02]  /*18fb0*/  @!P4 SYNCS.PHASECHK.TRANS64 P4, [R0+URZ+0x16830], R3 ;  /* 0x016830030000c5a7 */ /* 0x000ea4000808007f */
[----:B--2---:R-:W-:Y:S05]  /*18fc0*/  @!P4 BRA `(.L_x_2344) ;  /* 0xfffffffc00f0c947 */ /* 0x004fea000383ffff */
[----:B------:R-:W-:Y:S05]  /*18fd0*/  BRA `(.L_x_2343) ;  /* 0xffffff2000b87947 */ /* 0x000fea000383ffff */
.L_x_2348:
[----:B-1----:R1:W2:Y:S02]  /*18fe0*/  SYNCS.PHASECHK.TRANS64.TRYWAIT P3, [R3+URZ+0x16850], R0 ;  /* 0x01685000030075a7 */ /* 0x0022a4000806017f */
[----:B--2---:R-:W-:Y:S05]  /*18ff0*/  @!P3 NANOSLEEP.SYNCS 0x989680 ;  /* 0x009896800000b95d */ /* 0x004fea0003900000 */
[----:B------:R-:W2:Y:S02]  /*19000*/  @!P3 SYNCS.PHASECHK.TRANS64 P3, [R3+URZ+0x16850], R0 ;  /* 0x016850000300b5a7 */ /* 0x000ea4000806007f */
[----:B--2---:R-:W-:Y:S05]  /*19010*/  @!P3 BRA `(.L_x_2348) ;  /* 0xfffffffc00f0b947 */ /* 0x004fea000383ffff */
[----:B------:R-:W-:Y:S05]  /*19020*/  BRA `(.L_x_2345) ;  /* 0xffffff24008c7947 */ /* 0x000fea000383ffff */
.L_x_2355:
[----:B-1----:R1:W2:Y:S02]  /*19030*/  SYNCS.PHASECHK.TRANS64.TRYWAIT P3, [R0+URZ+0x16830], R3 ;  /* 0x01683003000075a7 */ /* 0x0022a4000806017f */
[----:B--2---:R-:W-:Y:S05]  /*19040*/  @!P3 NANOSLEEP.SYNCS 0x989680 ;  /* 0x009896800000b95d */ /* 0x004fea0003900000 */
[----:B------:R-:W2:Y:S02]  /*19050*/  @!P3 SYNCS.PHASECHK.TRANS64 P3, [R0+URZ+0x16830], R3 ;  /* 0x016830030000b5a7 */ /* 0x000ea4000806007f */
[----:B--2---:R-:W-:Y:S05]  /*19060*/  @!P3 BRA `(.L_x_2355) ;  /* 0xfffffffc00f0b947 */ /* 0x004fea000383ffff */
[----:B------:R-:W-:Y:S05]  /*19070*/  BRA `(.L_x_2354) ;  /* 0xffffff4800cc7947 */ /* 0x000fea000383ffff */
.L_x_2359:
[----:B-1----:R1:W2:Y:S02]  /*19080*/  SYNCS.PHASECHK.TRANS64.TRYWAIT P2, [R3+URZ+0x16850], R0 ;  /* 0x01685000030075a7 */ /* 0x0022a4000804017f */
[----:B--2---:R-:W-:Y:S05]  /*19090*/  @!P2 NANOSLEEP.SYNCS 0x989680 ;  /* 0x009896800000a95d */ /* 0x004fea0003900000 */
[----:B------:R-:W2:Y:S02]  /*190a0*/  @!P2 SYNCS.PHASECHK.TRANS64 P2, [R3+URZ+0x16850], R0 ;  /* 0x016850000300a5a7 */ /* 0x000ea4000804007f */
[----:B--2---:R-:W-:Y:S05]  /*190b0*/  @!P2 BRA `(.L_x_2359) ;  /* 0xfffffffc00f0a947 */ /* 0x004fea000383ffff */
[----:B------:R-:W-:Y:S05]  /*190c0*/  BRA `(.L_x_2356) ;  /* 0xffffff4c00a07947 */ /* 0x000fea000383ffff */
.L_x_2364:
[----:B-1----:R1:W2:Y:S02]  /*190d0*/  SYNCS.PHASECHK.TRANS64.TRYWAIT P0, [R13+URZ+0x16850], R6 ;  /* 0x016850060d0075a7 */ /* 0x0022a4000800017f */
[----:B--2---:R-:W-:Y:S05]  /*190e0*/  @!P0 NANOSLEEP.SYNCS 0x989680 ;  /* 0x009896800000895d */ /* 0x004fea0003900000 */
[----:B------:R-:W2:Y:S02]  /*190f0*/  @!P0 SYNCS.PHASECHK.TRANS64 P0, [R13+URZ+0x16850], R6 ;  /* 0x016850060d0085a7 */ /* 0x000ea4000800007f */
[----:B--2---:R-:W-:Y:S05]  /*19100*/  @!P0 BRA `(.L_x_2364) ;  /* 0xfffffffc00f08947 */ /* 0x004fea000383ffff */
[----:B------:R-:W-:Y:S05]  /*19110*/  BRA `(.L_x_2363) ;  /* 0xffffff6800507947 */ /* 0x000fea000383ffff */
.L_x_2372:
[----:B------:R-:W-:Y:S02]  /*19120*/  IMAD.MOV.U32 R13, RZ, RZ, R20 ;  /* 0x000000ffff0d7224 */ /* 0x000fe400078e0014 */
[----:B------:R-:W-:Y:S02]  /*19130*/  IMAD.MOV.U32 R12, RZ, RZ, RZ ;  /* 0x000000ffff0c7224 */ /* 0x000fe400078e00ff */
[----:B------:R-:W-:Y:S02]  /*19140*/  IMAD.MOV.U32 R11, RZ, RZ, 0x181f ;  /* 0x0000181fff0b7424 */ /* 0x000fe400078e00ff */
[----:B------:R-:W-:Y:S02]  /*19150*/  IMAD.MOV.U32 R15, RZ, RZ, -0x1 ;  /* 0xffffffffff0f7424 */ /* 0x000fe400078e00ff */
[----:B------:R-:W-:Y:S02]  /*19160*/  IMAD R21, R8, R25, RZ ;  /* 0x0000001908157224 */ /* 0x000fe400078e02ff */
[----:B------:R-:W-:-:S07]  /*19170*/  IMAD.IADD R24, R34, 0x1, R26 ;  /* 0x0000000122187824 */ /* 0x000fce00078e021a */
[----:B------:R-:W-:Y:S05]  /*19180*/  WARPSYNC.COLLECTIVE R15, `(.L_x_2547) ;  /* 0x000000000f087348 */ /* 0x000fea0003c00000 */
[----:B------:R0:W1:Y:S02]  /*19190*/  SHFL.IDX P6, R14, R13, R12, R11 ;  /* 0x0000000c0d0e7389 */ /* 0x00006400000c000b */
[----:B01----:R-:W-:Y:S01]  /*191a0*/  ENDCOLLECTIVE ;  /* 0x000000000000791b */ /* 0x003fe20003800000 */
.L_x_2547:
        /* <DEDUP_REMOVED lines=10> */
.L_x_2548:
[----:B------:R-:W-:Y:S02]  /*19250*/  IMAD.MOV.U32 R13, RZ, RZ, R20 ;  /* 0x000000ffff0d7224 */ /* 0x000fe400078e0014 */
[----:B------:R-:W-:Y:S02]  /*19260*/  IMAD.MOV.U32 R12, RZ, RZ, 0x1 ;  /* 0x00000001ff0c7424 */ /* 0x000fe400078e00ff */
[----:B------:R-:W-:-:S07]  /*19270*/  IMAD.MOV.U32 R3, RZ, RZ, R14 ;  /* 0x000000ffff037224 */ /* 0x000fce00078e000e */
[----:B------:R-:W-:Y:S05]  /*19280*/  WARPSYNC.COLLECTIVE R15, `(.L_x_2549) ;  /* 0x000000000f087348 */ /* 0x000fea0003c00000 */
[----:B------:R0:W1:Y:S02]  /*19290*/  SHFL.IDX P6, R14, R13, R12, R11 ;  /* 0x0000000c0d0e7389 */ /* 0x00006400000c000b */
[----:B01----:R-:W-:Y:S01]  /*192a0*/  ENDCOLLECTIVE ;  /* 0x000000000000791b */ /* 0x003fe20003800000 */
.L_x_2549:
[----:B------:R-:W-:-:S04]  /*192b0*/  @!P3 LEA R10, P5, R33, R3, 0x1 ;  /* 0x00000003210ab211 */ /* 0x000fc800078a08ff */
[----:B------:R-:W-:Y:S01]  /*192c0*/  @!P3 LEA.HI.X R3, R33, R0, R32, 0x1, P5 ;  /* 0x000000002103b211 */ /* 0x000fe200028f0c20 */
[----:B------:R-:W-:Y:S02]  /*192d0*/  IMAD.MOV.U32 R13, RZ, RZ, R7 ;  /* 0x000000ffff0d7224 */ /* 0x000fe400078e0007 */
[----:B------:R-:W-:-:S07]  /*192e0*/  IMAD.MOV.U32 R4, RZ, RZ, R14 ;  /* 0x000000ffff047224 */ /* 0x000fce00078e000e */
[----:B------:R-:W-:Y:S05]  /*192f0*/  WARPSYNC.COLLECTIVE R15, `(.L_x_2550) ;  /* 0x000000000f087348 */ /* 0x000fea0003c00000 */
[----:B------:R0:W1:Y:S02]  /*19300*/  SHFL.IDX P6, R14, R13, R12, R11 ;  /* 0x0000000c0d0e7389 */ /* 0x00006400000c000b */
[----:B01----:R-:W-:Y:S01]  /*19310*/  ENDCOLLECTIVE ;  /* 0x000000000000791b */ /* 0x003fe20003800000 */
.L_x_2550:
[----:B------:R-:W-:Y:S02]  /*19320*/  IMAD.MOV.U32 R13, RZ, RZ, R20 ;  /* 0x000000ffff0d7224 */ /* 0x000fe400078e0014 */
[----:B------:R-:W-:Y:S02]  /*19330*/  IMAD.MOV.U32 R12, RZ, RZ, 0x2 ;  /* 0x00000002ff0c7424 */ /* 0x000fe400078e00ff */
[----:B------:R-:W-:-:S07]  /*19340*/  IMAD.MOV.U32 R5, RZ, RZ, R14 ;  /* 0x000000ffff057224 */ /* 0x000fce00078e000e */
[----:B------:R-:W-:Y:S05]  /*19350*/  WARPSYNC.COLLECTIVE R15, `(.L_x_2551) ;  /* 0x000000000f087348 */ /* 0x000fea0003c00000 */
[----:B------:R0:W1:Y:S02]  /*19360*/  SHFL.IDX P6, R14, R13, R12, R11 ;  /* 0x0000000c0d0e7389 */ /* 0x00006400000c000b */
[----:B01----:R-:W-:Y:S01]  /*19370*/  ENDCOLLECTIVE ;  /* 0x000000000000791b */ /* 0x003fe20003800000 */
.L_x_2551:
[----:B------:R-:W-:-:S04]  /*19380*/  @!P4 LEA R8, P1, R33, R5, 0x1 ;  /* 0x000000052108c211 */ /* 0x000fc800078208ff */
[----:B------:R-:W-:Y:S01]  /*19390*/  @!P4 LEA.HI.X R9, R33, R4, R32, 0x1, P1 ;  /* 0x000000042109c211 */ /* 0x000fe200008f0c20 */
[----:B------:R-:W-:Y:S02]  /*193a0*/  IMAD.MOV.U32 R13, RZ, RZ, R7 ;  /* 0x000000ffff0d7224 */ /* 0x000fe400078e0007 */
[----:B------:R-:W-:-:S07]  /*193b0*/  IMAD.MOV.U32 R6, RZ, RZ, R14 ;  /* 0x000000ffff067224 */ /* 0x000fce00078e000e */
[----:B------:R-:W-:Y:S05]  /*193c0*/  WARPSYNC.COLLECTIVE R15, `(.L_x_2552) ;  /* 0x000000000f087348 */ /* 0x000fea0003c00000 */
[----:B------:R0:W1:Y:S02]  /*193d0*/  SHFL.IDX P6, R14, R13, R12, R11 ;  /* 0x0000000c0d0e7389 */ /* 0x00006400000c000b */
[----:B01----:R-:W-:Y:S01]  /*193e0*/  ENDCOLLECTIVE ;  /* 0x000000000000791b */ /* 0x003fe20003800000 */
.L_x_2552:
        /* <DEDUP_REMOVED lines=12> */
.L_x_2553:
[----:B------:R0:W-:Y:S01]  /*194b0*/  @!P2 ST.E.128 desc[UR40][R4.64], RZ ;  /* 0x000000ff0400a985 */ /* 0x0001e2000c101d28 */
[----:B------:R-:W-:Y:S02]  /*194c0*/  IMAD.MOV.U32 R13, RZ, RZ, R7 ;  /* 0x000000ffff0d7224 */ /* 0x000fe400078e0007 */
[----:B------:R-:W-:-:S07]  /*194d0*/  IMAD.MOV.U32 R0, RZ, RZ, R14 ;  /* 0x000000ffff007224 */ /* 0x000fce00078e000e */
[----:B0-----:R-:W-:Y:S05]  /*194e0*/  WARPSYNC.COLLECTIVE R15, `(.L_x_2554) ;  /* 0x000000000f087348 */ /* 0x001fea0003c00000 */
[----:B------:R1:W2:Y:S02]  /*194f0*/  SHFL.IDX P6, R14, R13, R12, R11 ;  /* 0x0000000c0d0e7389 */ /* 0x0002a400000c000b */
[----:B012---:R-:W-:Y:S01]  /*19500*/  ENDCOLLECTIVE ;  /* 0x000000000000791b */ /* 0x007fe20003800000 */
.L_x_2554:
[----:B------:R-:W-:Y:S05]  /*19510*/  BRA `(.L_x_2555) ;  /* 0xffffff8400787947 */ /* 0x000fea000383ffff */
.L_x_2389:
        /* <DEDUP_REMOVED lines=11> */
.L_x_2557:
[----:B------:R-:W-:Y:S05]  /*195d0*/  BSYNC B1 ;  /* 0x0000000000017941 */ /* 0x000fea0003800000 */
.L_x_2556:
[----:B------:R-:W-:Y:S05]  /*195e0*/  BRA `(.L_x_2558) ;  /* 0xffffff9800a07947 */ /* 0x000fea000383ffff */
.L_x_2391:
[----:B------:R-:W-:Y:S01]  /*195f0*/  BSSY B1, `(.L_x_2559) ;  /* 0x0000006000017945 */ /* 0x000fe20003800000 */
[----:B------:R-:W-:-:S07]  /*19600*/  IMAD.MOV.U32 R15, RZ, RZ, -0x1 ;  /* 0xffffffffff0f7424 */ /* 0x000fce00078e00ff */
[----:B01----:R-:W-:Y:S05]  /*19610*/  WARPSYNC.COLLECTIVE R15, `(.L_x_2560) ;  /* 0x000000000f0c7348 */ /* 0x003fea0003c00000 */
[----:B------:R-:W-:Y:S02]  /*19620*/  ELECT P6, UR62, PT ;  /* 0x00000000003e782f */ /* 0x000fe400038c0000 */
[----:B------:R-:W-:Y:S01]  /*19630*/  MOV R14, UR62 ;  /* 0x0000003e000e7c02 */ /* 0x000fe20008000f00 */
[----:B01----:R-:W-:Y:S10]  /*19640*/  ENDCOLLECTIVE ;  /* 0x000000000000791b */ /* 0x003ff40003800000 */
.L_x_2560:
[----:B------:R-:W-:Y:S05]  /*19650*/  BSYNC B1 ;  /* 0x0000000000017941 */ /* 0x000fea0003800000 */
.L_x_2559:
[----:B------:R-:W-:Y:S05]  /*19660*/  BRA `(.L_x_2390) ;  /* 0xffffff9800987947 */ /* 0x000fea000383ffff */
.L_x_2393:
[----:B-1----:R1:W2:Y:S02]  /*19670*/  SYNCS.PHASECHK.TRANS64.TRYWAIT P0, [R22+URZ+0x16820], R5 ;  /* 0x01682005160075a7 */ /* 0x0022a4000800017f */
[----:B--2---:R-:W-:Y:S05]  /*19680*/  @!P0 NANOSLEEP.SYNCS 0x989680 ;  /* 0x009896800000895d */ /* 0x004fea0003900000 */
[----:B------:R-:W2:Y:S02]  /*19690*/  @!P0 SYNCS.PHASECHK.TRANS64 P0, [R22+URZ+0x16820], R5 ;  /* 0x01682005160085a7 */ /* 0x000ea4000800007f */
[----:B--2---:R-:W-:Y:S05]  /*196a0*/  @!P0 BRA `(.L_x_2393) ;  /* 0xfffffffc00f08947 */ /* 0x004fea000383ffff */
[----:B------:R-:W-:Y:S05]  /*196b0*/  BRA `(.L_x_2561) ;  /* 0xffffff9800a87947 */ /* 0x000fea000383ffff */
.L_x_2397:
[----:B-1----:R1:W2:Y:S02]  /*196c0*/  SYNCS.PHASECHK.TRANS64.TRYWAIT P0, [R5+URZ+0x168a0], R6 ;  /* 0x0168a006050075a7 */ /* 0x0022a4000800017f */
[----:B--2---:R-:W-:Y:S05]  /*196d0*/  @!P0 NANOSLEEP.SYNCS 0x989680 ;  /* 0x009896800000895d */ /* 0x004fea0003900000 */
[----:B------:R-:W2:Y:S02]  /*196e0*/  @!P0 SYNCS.PHASECHK.TRANS64 P0, [R5+URZ+0x168a0], R6 ;  /* 0x0168a006050085a7 */ /* 0x000ea4000800007f */
[----:B--2---:R-:W-:Y:S05]  /*196f0*/  @!P0 BRA `(.L_x_2397) ;  /* 0xfffffffc00f08947 */ /* 0x004fea000383ffff */
[----:B------:R-:W-:Y:S05]  /*19700*/  BRA `(.L_x_2562) ;  /* 0xffffff9800c47947 */ /* 0x000fea000383ffff */
.L_x_2402:
[----:B--2---:R2:W3:Y:S02]  /*19710*/  SYNCS.PHASECHK.TRANS64.TRYWAIT P0, [R5+URZ+0x168c0], R6 ;  /* 0x0168c006050075a7 */ /* 0x0044e4000800017f */
[----:B---3--:R-:W-:Y:S05]  /*19720*/  @!P0 NANOSLEEP.SYNCS 0x989680 ;  /* 0x009896800000895d */ /* 0x008fea0003900000 */
[----:B------:R-:W3:Y:S02]  /*19730*/  @!P0 SYNCS.PHASECHK.TRANS64 P0, [R5+URZ+0x168c0], R6 ;  /* 0x0168c006050085a7 */ /* 0x000ee4000800007f */
[----:B---3--:R-:W-:Y:S05]  /*19740*/  @!P0 BRA `(.L_x_2402) ;  /* 0xfffffffc00f08947 */ /* 0x008fea000383ffff */
[----:B------:R-:W-:Y:S05]  /*19750*/  BRA `(.L_x_2563) ;  /* 0xffffff9c00447947 */ /* 0x000fea000383ffff */
.L_x_2409:
[----:B--2---:R2:W3:Y:S02]  /*19760*/  SYNCS.PHASECHK.TRANS64.TRYWAIT P1, [R5+URZ+0x168a0], R6 ;  /* 0x0168a006050075a7 */ /* 0x0044e4000802017f */
[----:B---3--:R-:W-:Y:S05]  /*19770*/  @!P1 NANOSLEEP.SYNCS 0x989680 ;  /* 0x009896800000995d */ /* 0x008fea0003900000 */
[----:B------:R-:W3:Y:S02]  /*19780*/  @!P1 SYNCS.PHASECHK.TRANS64 P1, [R5+URZ+0x168a0], R6 ;  /* 0x0168a006050095a7 */ /* 0x000ee4000802007f */
[----:B---3--:R-:W-:Y:S05]  /*19790*/  @!P1 BRA `(.L_x_2409) ;  /* 0xfffffffc00f09947 */ /* 0x008fea000383ffff */
[----:B------:R-:W-:Y:S05]  /*197a0*/  BRA `(.L_x_2564) ;  /* 0xffffffa000107947 */ /* 0x000fea000383ffff */
.L_x_2414:
[----:B-1----:R1:W3:Y:S02]  /*197b0*/  SYNCS.PHASECHK.TRANS64.TRYWAIT P1, [R5+URZ+0x168c0], R6 ;  /* 0x0168c006050075a7 */ /* 0x0022e4000802017f */
[----:B---3--:R-:W-:Y:S05]  /*197c0*/  @!P1 NANOSLEEP.SYNCS 0x989680 ;  /* 0x009896800000995d */ /* 0x008fea0003900000 */
[----:B------:R-:W3:Y:S02]  /*197d0*/  @!P1 SYNCS.PHASECHK.TRANS64 P1, [R5+URZ+0x168c0], R6 ;  /* 0x0168c006050095a7 */ /* 0x000ee4000802007f */
[----:B---3--:R-:W-:Y:S05]  /*197e0*/  @!P1 BRA `(.L_x_2414) ;  /* 0xfffffffc00f09947 */ /* 0x008fea000383ffff */
[----:B------:R-:W-:Y:S05]  /*197f0*/  BRA `(.L_x_2565) ;  /* 0xffffffa000887947 */ /* 0x000fea000383ffff */
.L_x_2427:
[----:B------:R-:W4:Y:S01]  /*19800*/  S2R R20, SR_TID.X ;  /* 0x0000000000147919 */ /* 0x000f220000002100 */
[----:B------:R-:W-:Y:S01]  /*19810*/  BSSY B0, `(.L_x_2566) ;  /* 0x000000a000007945 */ /* 0x000fe20003800000 */
[----:B0-----:R-:W-:Y:S02]  /*19820*/  IMAD.MOV.U32 R12, RZ, RZ, RZ ;  /* 0x000000ffff0c7224 */ /* 0x001fe400078e00ff */
[----:B------:R-:W-:Y:S02]  /*19830*/  IMAD.MOV.U32 R11, RZ, RZ, 0x1f ;  /* 0x0000001fff0b7424 */ /* 0x000fe400078e00ff */
[----:B------:R-:W-:Y:S01]  /*19840*/  IMAD.MOV.U32 R15, RZ, RZ, -0x1 ;  /* 0xffffffffff0f7424 */ /* 0x000fe200078e00ff */
[----:B----4-:R-:W-:-:S04]  /*19850*/  SHF.R.U32.HI R20, RZ, 0x5, R20 ;  /* 0x00000005ff147819 */ /* 0x010fc80000011614 */
[----:B------:R-:W-:-:S05]  /*19860*/  LOP3.LUT R20, R20, 0x3, RZ, 0xc0, !PT ;  /* 0x0000000314147812 */ /* 0x000fca00078ec0ff */
[----:B------:R-:W-:-:S07]  /*19870*/  IMAD.MOV.U32 R13, RZ, RZ, R20 ;  /* 0x000000ffff0d7224 */ /* 0x000fce00078e0014 */
[----:B-123--:R-:W-:Y:S05]  /*19880*/  WARPSYNC.COLLECTIVE R15, `(.L_x_2567) ;  /* 0x000000000f087348 */ /* 0x00efea0003c00000 */
[----:B------:R0:W4:Y:S02]  /*19890*/  SHFL.IDX P6, R14, R13, R12, R11 ;  /* 0x0000000c0d0e7389 */ /* 0x00012400000c000b */
[----:B01234-:R-:W-:Y:S01]  /*198a0*/  ENDCOLLECTIVE ;  /* 0x000000000000791b */ /* 0x01ffe20003800000 */
.L_x_2567:
[----:B------:R-:W-:Y:S05]  /*198b0*/  BSYNC B0 ;  /* 0x0000000000007941 */ /* 0x000fea0003800000 */
.L_x_2566:
[----:B------:R-:W-:Y:S05]  /*198c0*/  BRA `(.L_x_2568) ;  /* 0xffffffa800cc7947 */ /* 0x000fea000383ffff */
.L_x_2429:
[----:B------:R-:W-:Y:S01]  /*198d0*/  BSSY B0, `(.L_x_2569) ;  /* 0x0000006000007945 */ /* 0x000fe20003800000 */
[----:B------:R-:W-:-:S07]  /*198e0*/  IMAD.MOV.U32 R15, RZ, RZ, -0x1 ;  /* 0xffffffffff0f7424 */ /* 0x000fce00078e00ff */
[----:B0123--:R-:W-:Y:S05]  /*198f0*/  WARPSYNC.COLLECTIVE R15, `(.L_x_2570) ;  /* 0x000000000f0c7348 */ /* 0x00ffea0003c00000 */
[----:B------:R-:W-:Y:S02]  /*19900*/  ELECT P6, UR62, PT ;  /* 0x00000000003e782f */ /* 0x000fe400038c0000 */
[----:B------:R-:W-:Y:S01]  /*19910*/  MOV R14, UR62 ;  /* 0x0000003e000e7c02 */ /* 0x000fe20008000f00 */
[----:B0123--:R-:W-:Y:S10]  /*19920*/  ENDCOLLECTIVE ;  /* 0x000000000000791b */ /* 0x00fff40003800000 */
.L_x_2570:
[----:B------:R-:W-:Y:S05]  /*19930*/  BSYNC B0 ;  /* 0x0000000000007941 */ /* 0x000fea0003800000 */
.L_x_2569:
[----:B------:R-:W-:Y:S05]  /*19940*/  BRA `(.L_x_2571) ;  /* 0xffffffa800d47947 */ /* 0x000fea000383ffff */
.L_x_2431:
[----:B0-----:R0:W4:Y:S02]  /*19950*/  SYNCS.PHASECHK.TRANS64.TRYWAIT P0, [R0+URZ+0x16840], R2 ;  /* 0x01684002000075a7 */ /* 0x001124000800017f */
[----:B----4-:R-:W-:Y:S05]  /*19960*/  @!P0 NANOSLEEP.SYNCS 0x989680 ;  /* 0x009896800000895d */ /* 0x010fea0003900000 */
[----:B------:R-:W4:Y:S02]  /*19970*/  @!P0 SYNCS.PHASECHK.TRANS64 P0, [R0+URZ+0x16840], R2 ;  /* 0x01684002000085a7 */ /* 0x000f24000800007f */
[----:B----4-:R-:W-:Y:S05]  /*19980*/  @!P0 BRA `(.L_x_2431) ;  /* 0xfffffffc00f08947 */ /* 0x010fea000383ffff */
[----:B------:R-:W-:Y:S05]  /*19990*/  BRA `(.L_x_2572) ;  /* 0xffffffac00247947 */ /* 0x000fea000383ffff */
.L_x_2435:
        /* <DEDUP_REMOVED lines=12> */
.L_x_2573:
[----:B------:R-:W-:Y:S02]  /*19a60*/  IMAD.MOV.U32 R13, RZ, RZ, R0 ;  /* 0x000000ffff0d7224 */ /* 0x000fe400078e0000 */
[----:B------:R-:W-:-:S07]  /*19a70*/  IMAD.MOV.U32 R6, RZ, RZ, R14 ;  /* 0x000000ffff067224 */ /* 0x000fce00078e000e */
[----:B------:R-:W-:Y:S05]  /*19a80*/  WARPSYNC.COLLECTIVE R15, `(.L_x_2574) ;  /* 0x000000000f087348 */ /* 0x000fea0003c00000 */
[----:B------:R0:W1:Y:S02]  /*19a90*/  SHFL.IDX P6, R14, R13, R12, R11 ;  /* 0x0000000c0d0e7389 */ /* 0x00006400000c000b */
[----:B01----:R-:W-:Y:S01]  /*19aa0*/  ENDCOLLECTIVE ;  /* 0x000000000000791b */ /* 0x003fe20003800000 */
.L_x_2574:
[----:B------:R-:W-:Y:S02]  /*19ab0*/  IMAD.MOV.U32 R13, RZ, RZ, R4 ;  /* 0x000000ffff0d7224 */ /* 0x000fe400078e0004 */
[----:B------:R-:W-:Y:S02]  /*19ac0*/  IMAD.MOV.U32 R12, RZ, RZ, 0x1 ;  /* 0x00000001ff0c7424 */ /* 0x000fe400078e00ff */
[----:B------:R-:W-:-:S07]  /*19ad0*/  IMAD.MOV.U32 R7, RZ, RZ, R14 ;  /* 0x000000ffff077224 */ /* 0x000fce00078e000e */
[----:B------:R-:W-:Y:S05]  /*19ae0*/  WARPSYNC.COLLECTIVE R15, `(.L_x_2575) ;  /* 0x000000000f087348 */ /* 0x000fea0003c00000 */
[----:B------:R0:W1:Y:S02]  /*19af0*/  SHFL.IDX P6, R14, R13, R12, R11 ;  /* 0x0000000c0d0e7389 */ /* 0x00006400000c000b */
[----:B01----:R-:W-:Y:S01]  /*19b00*/  ENDCOLLECTIVE ;  /* 0x000000000000791b */ /* 0x003fe20003800000 */
.L_x_2575:
        /* <DEDUP_REMOVED lines=15> */
.L_x_2576:
[----:B------:R-:W-:Y:S02]  /*19c00*/  IMAD.MOV.U32 R13, RZ, RZ, R4 ;  /* 0x000000ffff0d7224 */ /* 0x000fe400078e0004 */
[----:B------:R-:W-:Y:S02]  /*19c10*/  IMAD.MOV.U32 R12, RZ, RZ, 0x2 ;  /* 0x00000002ff0c7424 */ /* 0x000fe400078e00ff */
[----:B------:R-:W-:-:S07]  /*19c20*/  IMAD.MOV.U32 R7, RZ, RZ, R14 ;  /* 0x000000ffff077224 */ /* 0x000fce00078e000e */
[----:B------:R-:W-:Y:S05]  /*19c30*/  WARPSYNC.COLLECTIVE R15, `(.L_x_2577) ;  /* 0x000000000f087348 */ /* 0x000fea0003c00000 */
[----:B------:R0:W1:Y:S02]  /*19c40*/  SHFL.IDX P6, R14, R13, R12, R11 ;  /* 0x0000000c0d0e7389 */ /* 0x00006400000c000b */
[----:B01----:R-:W-:Y:S01]  /*19c50*/  ENDCOLLECTIVE ;  /* 0x000000000000791b */ /* 0x003fe20003800000 */
.L_x_2577:
        /* <DEDUP_REMOVED lines=16> */
.L_x_2578:
[----:B------:R-:W-:Y:S02]  /*19d60*/  IMAD.MOV.U32 R13, RZ, RZ, R4 ;  /* 0x000000ffff0d7224 */ /* 0x000fe400078e0004 */
[----:B------:R-:W-:Y:S02]  /*19d70*/  IMAD.MOV.U32 R12, RZ, RZ, 0x3 ;  /* 0x00000003ff0c7424 */ /* 0x000fe400078e00ff */
[----:B------:R-:W-:-:S07]  /*19d80*/  IMAD.MOV.U32 R7, RZ, RZ, R14 ;  /* 0x000000ffff077224 */ /* 0x000fce00078e000e */
[----:B------:R-:W-:Y:S05]  /*19d90*/  WARPSYNC.COLLECTIVE R15, `(.L_x_2579) ;  /* 0x000000000f087348 */ /* 0x000fea0003c00000 */
[----:B------:R0:W1:Y:S02]  /*19da0*/  SHFL.IDX P6, R14, R13, R12, R11 ;  /* 0x0000000c0d0e7389 */ /* 0x00006400000c000b */
[----:B01----:R-:W-:Y:S01]  /*19db0*/  ENDCOLLECTIVE ;  /* 0x000000000000791b */ /* 0x003fe20003800000 */
.L_x_2579:
        /* <DEDUP_REMOVED lines=16> */
.L_x_2580:
[----:B------:R-:W-:Y:S02]  /*19ec0*/  IMAD.MOV.U32 R13, RZ, RZ, R4 ;  /* 0x000000ffff0d7224 */ /* 0x000fe400078e0004 */
[----:B------:R-:W-:Y:S02]  /*19ed0*/  IMAD.MOV.U32 R12, RZ, RZ, 0x4 ;  /* 0x00000004ff0c7424 */ /* 0x000fe400078e00ff */
[----:B------:R-:W-:-:S07]  /*19ee0*/  IMAD.MOV.U32 R7, RZ, RZ, R14 ;  /* 0x000000ffff077224 */ /* 0x000fce00078e000e */
[----:B------:R-:W-:Y:S05]  /*19ef0*/  WARPSYNC.COLLECTIVE R15, `(.L_x_2581) ;  /* 0x000000000f087348 */ /* 0x000fea0003c00000 */
[----:B------:R0:W1:Y:S02]  /*19f00*/  SHFL.IDX P6, R14, R13, R12, R11 ;  /* 0x0000000c0d0e7389 */ /* 0x00006400000c000b */
[----:B01----:R-:W-:Y:S01]  /*19f10*/  ENDCOLLECTIVE ;  /* 0x000000000000791b */ /* 0x003fe20003800000 */
.L_x_2581:
        /* <DEDUP_REMOVED lines=16> */
.L_x_2582:
[----:B------:R-:W-:Y:S02]  /*1a020*/  IMAD.MOV.U32 R13, RZ, RZ, R4 ;  /* 0x000000ffff0d7224 */ /* 0x000fe400078e0004 */
[----:B------:R-:W-:Y:S02]  /*1a030*/  IMAD.MOV.U32 R12, RZ, RZ, 0x5 ;  /* 0x00000005ff0c7424 */ /* 0x000fe400078e00ff */
[----:B------:R-:W-:-:S07]  /*1a040*/  IMAD.MOV.U32 R7, RZ, RZ, R14 ;  /* 0x000000ffff077224 */ /* 0x000fce00078e000e */
[----:B------:R-:W-:Y:S05]  /*1a050*/  WARPSYNC.COLLECTIVE R15, `(.L_x_2583) ;  /* 0x000000000f087348 */ /* 0x000fea0003c00000 */
[----:B------:R0:W1:Y:S02]  /*1a060*/  SHFL.IDX P6, R14, R13, R12, R11 ;  /* 0x0000000c0d0e7389 */ /* 0x00006400000c000b */
[----:B01----:R-:W-:Y:S01]  /*1a070*/  ENDCOLLECTIVE ;  /* 0x000000000000791b */ /* 0x003fe20003800000 */
.L_x_2583:
        /* <DEDUP_REMOVED lines=16> */
.L_x_2584:
[----:B------:R-:W-:Y:S02]  /*1a180*/  IMAD.MOV.U32 R13, RZ, RZ, R4 ;  /* 0x000000ffff0d7224 */ /* 0x000fe400078e0004 */
[----:B------:R-:W-:Y:S02]  /*1a190*/  IMAD.MOV.U32 R12, RZ, RZ, 0x6 ;  /* 0x00000006ff0c7424 */ /* 0x000fe400078e00ff */
[----:B------:R-:W-:-:S07]  /*1a1a0*/  IMAD.MOV.U32 R7, RZ, RZ, R14 ;  /* 0x000000ffff077224 */ /* 0x000fce00078e000e */
[----:B------:R-:W-:Y:S05]  /*1a1b0*/  WARPSYNC.COLLECTIVE R15, `(.L_x_2585) ;  /* 0x000000000f087348 */ /* 0x000fea0003c00000 */
[----:B------:R0:W1:Y:S02]  /*1a1c0*/  SHFL.IDX P6, R14, R13, R12, R11 ;  /* 0x0000000c0d0e7389 */ /* 0x00006400000c000b */
[----:B01----:R-:W-:Y:S01]  /*1a1d0*/  ENDCOLLECTIVE ;  /* 0x000000000000791b */ /* 0x003fe20003800000 */
.L_x_2585:
        /* <DEDUP_REMOVED lines=16> */
.L_x_2586:
[----:B------:R-:W-:Y:S02]  /*1a2e0*/  IMAD.MOV.U32 R13, RZ, RZ, R4 ;  /* 0x000000ffff0d7224 */ /* 0x000fe400078e0004 */
[----:B------:R-:W-:Y:S02]  /*1a2f0*/  IMAD.MOV.U32 R12, RZ, RZ, 0x7 ;  /* 0x00000007ff0c7424 */ /* 0x000fe400078e00ff */
[----:B------:R-:W-:-:S07]  /*1a300*/  IMAD.MOV.U32 R7, RZ, RZ, R14 ;  /* 0x000000ffff077224 */ /* 0x000fce00078e000e */
[----:B------:R-:W-:Y:S05]  /*1a310*/  WARPSYNC.COLLECTIVE R15, `(.L_x_2587) ;  /* 0x000000000f087348 */ /* 0x000fea0003c00000 */
[----:B------:R0:W1:Y:S02]  /*1a320*/  SHFL.IDX P6, R14, R13, R12, R11 ;  /* 0x0000000c0d0e7389 */ /* 0x00006400000c000b */
[----:B01----:R-:W-:Y:S01]  /*1a330*/  ENDCOLLECTIVE ;  /* 0x000000000000791b */ /* 0x003fe20003800000 */
.L_x_2587:
        /* <DEDUP_REMOVED lines=11> */
.L_x_2588:
        /* <DEDUP_REMOVED lines=13> */
.L_x_2589:
        /* <DEDUP_REMOVED lines=13> */
.L_x_2590:
[----:B------:R-:W-:Y:S02]  /*1a590*/  IMAD.MOV.U32 R13, RZ, RZ, R2 ;  /* 0x000000ffff0d7224 */ /* 0x000fe400078e0002 */
[----:B------:R-:W-:Y:S02]  /*1a5a0*/  IMAD.MOV.U32 R12, RZ, RZ, 0x1 ;  /* 0x00000001ff0c7424 */ /* 0x000fe400078e00ff */
[----:B------:R-:W-:-:S07]  /*1a5b0*/  IMAD.MOV.U32 R8, RZ, RZ, R14 ;  /* 0x000000ffff087224 */ /* 0x000fce00078e000e */
[----:B------:R-:W-:Y:S05]  /*1a5c0*/  WARPSYNC.COLLECTIVE R15, `(.L_x_2591) ;  /* 0x000000000f087348 */ /* 0x000fea0003c00000 */
[----:B------:R0:W1:Y:S02]  /*1a5d0*/  SHFL.IDX P6, R14, R13, R12, R11 ;  /* 0x0000000c0d0e7389 */ /* 0x00006400000c000b */
[----:B01----:R-:W-:Y:S01]  /*1a5e0*/  ENDCOLLECTIVE ;  /* 0x000000000000791b */ /* 0x003fe20003800000 */
.L_x_2591:
        /* <DEDUP_REMOVED lines=14> */
.L_x_2592:
[----:B------:R-:W-:Y:S02]  /*1a6d0*/  IMAD.MOV.U32 R13, RZ, RZ, R2 ;  /* 0x000000ffff0d7224 */ /* 0x000fe400078e0002 */
[----:B------:R-:W-:Y:S02]  /*1a6e0*/  IMAD.MOV.U32 R12, RZ, RZ, 0x2 ;  /* 0x00000002ff0c7424 */ /* 0x000fe400078e00ff */
[----:B------:R-:W-:-:S07]  /*1a6f0*/  IMAD.MOV.U32 R6, RZ, RZ, R14 ;  /* 0x000000ffff067224 */ /* 0x000fce00078e000e */
[----:B------:R-:W-:Y:S05]  /*1a700*/  WARPSYNC.COLLECTIVE R15, `(.L_x_2593) ;  /* 0x000000000f087348 */ /* 0x000fea0003c00000 */
[----:B------:R0:W1:Y:S02]  /*1a710*/  SHFL.IDX P6, R14, R13, R12, R11 ;  /* 0x0000000c0d0e7389 */ /* 0x00006400000c000b */
[----:B01----:R-:W-:Y:S01]  /*1a720*/  ENDCOLLECTIVE ;  /* 0x000000000000791b */ /* 0x003fe20003800000 */
.L_x_2593:
        /* <DEDUP_REMOVED lines=13> */
.L_x_2594:
[----:B------:R-:W-:Y:S02]  /*1a800*/  IMAD.MOV.U32 R13, RZ, RZ, R2 ;  /* 0x000000ffff0d7224 */ /* 0x000fe400078e0002 */
[----:B------:R-:W-:Y:S02]  /*1a810*/  IMAD.MOV.U32 R12, RZ, RZ, 0x3 ;  /* 0x00000003ff0c7424 */ /* 0x000fe400078e00ff */
[----:B------:R-:W-:-:S07]  /*1a820*/  IMAD.MOV.U32 R6, RZ, RZ, R14 ;  /* 0x000000ffff067224 */ /* 0x000fce00078e000e */
[----:B------:R-:W-:Y:S05]  /*1a830*/  WARPSYNC.COLLECTIVE R15, `(.L_x_2595) ;  /* 0x000000000f087348 */ /* 0x000fea0003c00000 */
[----:B------:R0:W1:Y:S02]  /*1a840*/  SHFL.IDX P6, R14, R13, R12, R11 ;  /* 0x0000000c0d0e7389 */ /* 0x00006400000c000b */
[----:B01----:R-:W-:Y:S01]  /*1a850*/  ENDCOLLECTIVE ;  /* 0x000000000000791b */ /* 0x003fe20003800000 */
.L_x_2595:
        /* <DEDUP_REMOVED lines=12> */
.L_x_2596:
[----:B------:R-:W-:Y:S05]  /*1a920*/  BRA `(.L_x_2597) ;  /* 0xffffffac004c7947 */ /* 0x000fea000383ffff */
.L_x_2438:
[----:B0-----:R0:W1:Y:S02]  /*1a930*/  SYNCS.PHASECHK.TRANS64.TRYWAIT P0, [R22+URZ+0x16820], R3 ;  /* 0x01682003160075a7 */ /* 0x001064000800017f */
[----:B-1----:R-:W-:Y:S05]  /*1a940*/  @!P0 NANOSLEEP.SYNCS 0x989680 ;  /* 0x009896800000895d */ /* 0x002fea0003900000 */
[----:B------:R-:W1:Y:S02]  /*1a950*/  @!P0 SYNCS.PHASECHK.TRANS64 P0, [R22+URZ+0x16820], R3 ;  /* 0x01682003160085a7 */ /* 0x000e64000800007f */
[----:B-1----:R-:W-:Y:S05]  /*1a960*/  @!P0 BRA `(.L_x_2438) ;  /* 0xfffffffc00f08947 */ /* 0x002fea000383ffff */
[----:B------:R-:W-:Y:S05]  /*1a970*/  BRA `(.L_x_2598) ;  /* 0xffffffac00b47947 */ /* 0x000fea000383ffff */
.L_x_2447:
[----:B0-----:R0:W2:Y:S02]  /*1a980*/  SYNCS.PHASECHK.TRANS64.TRYWAIT P0, [R2+URZ+0x16840], R3 ;  /* 0x01684003020075a7 */ /* 0x0010a4000800017f */
[----:B--2---:R-:W-:Y:S05]  /*1a990*/  @!P0 NANOSLEEP.SYNCS 0x989680 ;  /* 0x009896800000895d */ /* 0x004fea0003900000 */
[----:B------:R-:W2:Y:S02]  /*1a9a0*/  @!P0 SYNCS.PHASECHK.TRANS64 P0, [R2+URZ+0x16840], R3 ;  /* 0x01684003020085a7 */ /* 0x000ea4000800007f */
[----:B--2---:R-:W-:Y:S05]  /*1a9b0*/  @!P0 BRA `(.L_x_2447) ;  /* 0xfffffffc00f08947 */ /* 0x004fea000383ffff */
[----:B------:R-:W-:Y:S05]  /*1a9c0*/  BRA `(.L_x_2599) ;  /* 0xffffffb000607947 */ /* 0x000fea000383ffff */
.L_x_2452:
[----:B0-----:R0:W1:Y:S02]  /*1a9d0*/  SYNCS.PHASECHK.TRANS64.TRYWAIT P0, [R3+URZ+0x60], R2 ;  /* 0x00006002030075a7 */ /* 0x001064000800017f */
[----:B-1----:R-:W-:Y:S05]  /*1a9e0*/  @!P0 NANOSLEEP.SYNCS 0x989680 ;  /* 0x009896800000895d */ /* 0x002fea0003900000 */
[----:B------:R-:W1:Y:S02]  /*1a9f0*/  @!P0 SYNCS.PHASECHK.TRANS64 P0, [R3+URZ+0x60], R2 ;  /* 0x00006002030085a7 */ /* 0x000e64000800007f */
[----:B-1----:R-:W-:Y:S05]  /*1aa00*/  @!P0 BRA `(.L_x_2452) ;  /* 0xfffffffc00f08947 */ /* 0x002fea000383ffff */
[----:B------:R-:W-:Y:S05]  /*1aa10*/  BRA `(.L_x_2600) ;  /* 0xffffffb000ec7947 */ /* 0x000fea000383ffff */
.L_x_2460:
[----:B0-----:R0:W2:Y:S02]  /*1aa20*/  SYNCS.PHASECHK.TRANS64.TRYWAIT P0, [R2+URZ+0x16840], R3 ;  /* 0x01684003020075a7 */ /* 0x0010a4000800017f */
[----:B--2---:R-:W-:Y:S05]  /*1aa30*/  @!P0 NANOSLEEP.SYNCS 0x989680 ;  /* 0x009896800000895d */ /* 0x004fea0003900000 */
[----:B------:R-:W2:Y:S02]  /*1aa40*/  @!P0 SYNCS.PHASECHK.TRANS64 P0, [R2+URZ+0x16840], R3 ;  /* 0x01684003020085a7 */ /* 0x000ea4000800007f */
[----:B--2---:R-:W-:Y:S05]  /*1aa50*/  @!P0 BRA `(.L_x_2460) ;  /* 0xfffffffc00f08947 */ /* 0x004fea000383ffff */
[----:B------:R-:W-:Y:S05]  /*1aa60*/  BRA `(.L_x_2601) ;  /* 0xffffffb800287947 */ /* 0x000fea000383ffff */
.L_x_2465:
[----:B0-----:R0:W1:Y:S02]  /*1aa70*/  SYNCS.PHASECHK.TRANS64.TRYWAIT P0, [R10+URZ+0x60], R27 ;  /* 0x0000601b0a0075a7 */ /* 0x001064000800017f */
[----:B-1----:R-:W-:Y:S05]  /*1aa80*/  @!P0 NANOSLEEP.SYNCS 0x989680 ;  /* 0x009896800000895d */ /* 0x002fea0003900000 */
[----:B------:R-:W1:Y:S02]  /*1aa90*/  @!P0 SYNCS.PHASECHK.TRANS64 P0, [R10+URZ+0x60], R27 ;  /* 0x0000601b0a0085a7 */ /* 0x000e64000800007f */
[----:B-1----:R-:W-:Y:S05]  /*1aaa0*/  @!P0 BRA `(.L_x_2465) ;  /* 0xfffffffc00f08947 */ /* 0x002fea000383ffff */
[----:B------:R-:W-:Y:S05]  /*1aab0*/  BRA `(.L_x_2602) ;  /* 0xffffffb800b47947 */ /* 0x000fea000383ffff */
.L_x_2473:
[----:B0-----:R0:W2:Y:S02]  /*1aac0*/  SYNCS.PHASECHK.TRANS64.TRYWAIT P0, [R2+URZ+0x16840], R3 ;  /* 0x01684003020075a7 */ /* 0x0010a4000800017f */
[----:B--2---:R-:W-:Y:S05]  /*1aad0*/  @!P0 NANOSLEEP.SYNCS 0x989680 ;  /* 0x009896800000895d */ /* 0x004fea0003900000 */
[----:B------:R-:W2:Y:S02]  /*1aae0*/  @!P0 SYNCS.PHASECHK.TRANS64 P0, [R2+URZ+0x16840], R3 ;  /* 0x01684003020085a7 */ /* 0x000ea4000800007f */
[----:B--2---:R-:W-:Y:S05]  /*1aaf0*/  @!P0 BRA `(.L_x_2473) ;  /* 0xfffffffc00f08947 */ /* 0x004fea000383ffff */
[----:B------:R-:W-:Y:S05]  /*1ab00*/  BRA `(.L_x_2603) ;  /* 0xffffffbc00c47947 */ /* 0x000fea000383ffff */
.L_x_2478:
[----:B0-----:R0:W1:Y:S02]  /*1ab10*/  SYNCS.PHASECHK.TRANS64.TRYWAIT P0, [R7+URZ+0x60], R2 ;  /* 0x00006002070075a7 */ /* 0x001064000800017f */
[----:B-1----:R-:W-:Y:S05]  /*1ab20*/  @!P0 NANOSLEEP.SYNCS 0x989680 ;  /* 0x009896800000895d */ /* 0x002fea0003900000 */
[----:B------:R-:W1:Y:S02]  /*1ab30*/  @!P0 SYNCS.PHASECHK.TRANS64 P0, [R7+URZ+0x60], R2 ;  /* 0x00006002070085a7 */ /* 0x000e64000800007f */
[----:B-1----:R-:W-:Y:S05]  /*1ab40*/  @!P0 BRA `(.L_x_2478) ;  /* 0xfffffffc00f08947 */ /* 0x002fea000383ffff */
[----:B------:R-:W-:Y:S05]  /*1ab50*/  BRA `(.L_x_2604) ;  /* 0xffffffc000547947 */ /* 0x000fea000383ffff */
.L_x_2488:
[----:B0-----:R0:W1:Y:S02]  /*1ab60*/  SYNCS.PHASECHK.TRANS64.TRYWAIT P0, [R3+URZ+0x16860], R0 ;  /* 0x01686000030075a7 */ /* 0x001064000800017f */
[----:B-1----:R-:W-:Y:S05]  /*1ab70*/  @!P0 NANOSLEEP.SYNCS 0x989680 ;  /* 0x009896800000895d */ /* 0x002fea0003900000 */
[----:B------:R-:W1:Y:S02]  /*1ab80*/  @!P0 SYNCS.PHASECHK.TRANS64 P0, [R3+URZ+0x16860], R0 ;  /* 0x01686000030085a7 */ /* 0x000e64000800007f */
[----:B-1----:R-:W-:Y:S05]  /*1ab90*/  @!P0 BRA `(.L_x_2488) ;  /* 0xfffffffc00f08947 */ /* 0x002fea000383ffff */
[----:B------:R-:W-:Y:S05]  /*1aba0*/  BRA `(.L_x_2605) ;  /* 0xffffffc400507947 */ /* 0x000fea000383ffff */
.L_x_2494:
[----:B------:R-:W-:Y:S01]  /*1abb0*/  BSSY B0, `(.L_x_2606) ;  /* 0x0000008000007945 */ /* 0x000fe20003800000 */
[----:B------:R-:W-:Y:S02]  /*1abc0*/  IMAD.MOV.U32 R13, RZ, RZ, R16 ;  /* 0x000000ffff0d7224 */ /* 0x000fe400078e0010 */
[----:B0-----:R-:W-:Y:S02]  /*1abd0*/  IMAD.MOV.U32 R12, RZ, RZ, RZ ;  /* 0x000000ffff0c7224 */ /* 0x001fe400078e00ff */
[----:B------:R-:W-:Y:S02]  /*1abe0*/  IMAD.MOV.U32 R11, RZ, RZ, 0x1f ;  /* 0x0000001fff0b7424 */ /* 0x000fe400078e00ff */
[----:B------:R-:W-:-:S07]  /*1abf0*/  IMAD.MOV.U32 R15, RZ, RZ, -0x1 ;  /* 0xffffffffff0f7424 */ /* 0x000fce00078e00ff */
[----:B--2---:R-:W-:Y:S05]  /*1ac00*/  WARPSYNC.COLLECTIVE R15, `(.L_x_2607) ;  /* 0x000000000f087348 */ /* 0x004fea0003c00000 */
[----:B------:R0:W1:Y:S02]  /*1ac10*/  SHFL.IDX P6, R14, R13, R12, R11 ;  /* 0x0000000c0d0e7389 */ /* 0x00006400000c000b */
[----:B012---:R-:W-:Y:S01]  /*1ac20*/  ENDCOLLECTIVE ;  /* 0x000000000000791b */ /* 0x007fe20003800000 */
.L_x_2607:
[----:B------:R-:W-:Y:S05]  /*1ac30*/  BSYNC B0 ;  /* 0x0000000000007941 */ /* 0x000fea0003800000 */
.L_x_2606:
        /* <DEDUP_REMOVED lines=9> */
.L_x_2608:
        /* <DEDUP_REMOVED lines=18> */
.L_x_2609:
[----:B------:R-:W-:Y:S01]  /*1adf0*/  IMAD.MOV.U32 R12, RZ, RZ, 0x2 ;  /* 0x00000002ff0c7424 */ /* 0x000fe200078e00ff */
[----:B------:R-:W-:-:S05]  /*1ae00*/  SEL R4, R14, RZ, P1 ;  /* 0x000000ff0e047207 */ /* 0x000fca0000800000 */
[----:B------:R-:W-:-:S04]  /*1ae10*/  IMAD.IADD R4, R17, 0x1, R4 ;  /* 0x0000000111047824 */ /* 0x000fc800078e0204 */
[----:B------:R-:W-:-:S07]  /*1ae20*/  IMAD.MOV.U32 R13, RZ, RZ, R4 ;  /* 0x000000ffff0d7224 */ /* 0x000fce00078e0004 */
[----:B------:R-:W-:Y:S05]  /*1ae30*/  WARPSYNC.COLLECTIVE R15, `(.L_x_2610) ;  /* 0x000000000f087348 */ /* 0x000fea0003c00000 */
[----:B------:R0:W1:Y:S02]  /*1ae40*/  SHFL.UP P6, R14, R13, R12, R11 ;  /* 0x0400000c0d0e7389 */ /* 0x00006400000c000b */
[----:B01----:R-:W-:Y:S01]  /*1ae50*/  ENDCOLLECTIVE ;  /* 0x000000000000791b */ /* 0x003fe20003800000 */
.L_x_2610:
[----:B------:R-:W-:Y:S01]  /*1ae60*/  IMAD.MOV.U32 R12, RZ, RZ, 0x4 ;  /* 0x00000004ff0c7424 */ /* 0x000fe200078e00ff */
[----:B------:R-:W-:-:S05]  /*1ae70*/  SEL R3, R14, RZ, P2 ;  /* 0x000000ff0e037207 */ /* 0x000fca0001000000 */
[----:B------:R-:W-:-:S04]  /*1ae80*/  IMAD.IADD R6, R4, 0x1, R3 ;  /* 0x0000000104067824 */ /* 0x000fc800078e0203 */
[----:B------:R-:W-:-:S07]  /*1ae90*/  IMAD.MOV.U32 R13, RZ, RZ, R6 ;  /* 0x000000ffff0d7224 */ /* 0x000fce00078e0006 */
[----:B------:R-:W-:Y:S05]  /*1aea0*/  WARPSYNC.COLLECTIVE R15, `(.L_x_2611) ;  /* 0x000000000f087348 */ /* 0x000fea0003c00000 */
[----:B------:R0:W1:Y:S02]  /*1aeb0*/  SHFL.UP P6, R14, R13, R12, R11 ;  /* 0x0400000c0d0e7389 */ /* 0x00006400000c000b */
[----:B01----:R-:W-:Y:S01]  /*1aec0*/  ENDCOLLECTIVE ;  /* 0x000000000000791b */ /* 0x003fe20003800000 */
.L_x_2611:
[----:B------:R-:W-:Y:S01]  /*1aed0*/  IMAD.MOV.U32 R12, RZ, RZ, 0x8 ;  /* 0x00000008ff0c7424 */ /* 0x000fe200078e00ff */
[----:B------:R-:W-:-:S05]  /*1aee0*/  SEL R3, R14, RZ, P3 ;  /* 0x000000ff0e037207 */ /* 0x000fca0001800000 */
[----:B------:R-:W-:-:S04]  /*1aef0*/  IMAD.IADD R2, R6, 0x1, R3 ;  /* 0x0000000106027824 */ /* 0x000fc800078e0203 */
[----:B------:R-:W-:-:S07]  /*1af00*/  IMAD.MOV.U32 R13, RZ, RZ, R2 ;  /* 0x000000ffff0d7224 */ /* 0x000fce00078e0002 */
[----:B------:R-:W-:Y:S05]  /*1af10*/  WARPSYNC.COLLECTIVE R15, `(.L_x_2612) ;  /* 0x000000000f087348 */ /* 0x000fea0003c00000 */
[----:B------:R0:W1:Y:S02]  /*1af20*/  SHFL.UP P6, R14, R13, R12, R11 ;  /* 0x0400000c0d0e7389 */ /* 0x00006400000c000b */
[----:B01----:R-:W-:Y:S01]  /*1af30*/  ENDCOLLECTIVE ;  /* 0x000000000000791b */ /* 0x003fe20003800000 */
.L_x_2612:
[----:B------:R-:W-:Y:S01]  /*1af40*/  IMAD.MOV.U32 R12, RZ, RZ, 0x10 ;  /* 0x00000010ff0c7424 */ /* 0x000fe200078e00ff */
[----:B------:R-:W-:-:S05]  /*1af50*/  SEL R3, R14, RZ, P4 ;  /* 0x000000ff0e037207 */ /* 0x000fca0002000000 */
[----:B------:R-:W-:-:S04]  /*1af60*/  IMAD.IADD R3, R2, 0x1, R3 ;  /* 0x0000000102037824 */ /* 0x000fc800078e0203 */
[----:B------:R-:W-:-:S07]  /*1af70*/  IMAD.MOV.U32 R13, RZ, RZ, R3 ;  /* 0x000000ffff0d7224 */ /* 0x000fce00078e0003 */
[----:B------:R-:W-:Y:S05]  /*1af80*/  WARPSYNC.COLLECTIVE R15, `(.L_x_2613) ;  /* 0x000000000f087348 */ /* 0x000fea0003c00000 */
[----:B------:R0:W1:Y:S02]  /*1af90*/  SHFL.UP P6, R14, R13, R12, R11 ;  /* 0x0400000c0d0e7389 */ /* 0x00006400000c000b */
[----:B01----:R-:W-:Y:S01]  /*1afa0*/  ENDCOLLECTIVE ;  /* 0x000000000000791b */ /* 0x003fe20003800000 */
.L_x_2613:
        /* <DEDUP_REMOVED lines=8> */
.L_x_2614:
[----:B------:R-:W-:Y:S05]  /*1b030*/  BRA `(.L_x_2615) ;  /* 0xffffffc400847947 */ /* 0x000fea000383ffff */
.L_x_2499:
        /* <DEDUP_REMOVED lines=8> */
.L_x_2617:
[----:B------:R-:W-:Y:S05]  /*1b0c0*/  BSYNC B0 ;  /* 0x0000000000007941 */ /* 0x000fea0003800000 */
.L_x_2616:
        /* <DEDUP_REMOVED lines=8> */
.L_x_2618:
[----:B------:R-:W-:Y:S01]  /*1b150*/  IMAD.MOV.U32 R12, RZ, RZ, 0x4 ;  /* 0x00000004ff0c7424 */ /* 0x000fe200078e00ff */
[----:B------:R-:W-:-:S05]  /*1b160*/  SEL R2, R14, RZ, P2 ;  /* 0x000000ff0e027207 */ /* 0x000fca0001000000 */
[----:B------:R-:W-:-:S04]  /*1b170*/  IMAD.IADD R2, R13, 0x1, R2 ;  /* 0x000000010d027824 */ /* 0x000fc800078e0202 */
[----:B------:R-:W-:-:S07]  /*1b180*/  IMAD.MOV.U32 R13, RZ, RZ, R2 ;  /* 0x000000ffff0d7224 */ /* 0x000fce00078e0002 */
[----:B------:R-:W-:Y:S05]  /*1b190*/  WARPSYNC.COLLECTIVE R15, `(.L_x_2619) ;  /* 0x000000000f087348 */ /* 0x000fea0003c00000 */
[----:B------:R0:W1:Y:S02]  /*1b1a0*/  SHFL.UP P6, R14, R13, R12, R11 ;  /* 0x0400000c0d0e7389 */ /* 0x00006400000c000b */
[----:B01----:R-:W-:Y:S01]  /*1b1b0*/  ENDCOLLECTIVE ;  /* 0x000000000000791b */ /* 0x003fe20003800000 */
.L_x_2619:
[----:B------:R-:W-:Y:S01]  /*1b1c0*/  IMAD.MOV.U32 R12, RZ, RZ, 0x8 ;  /* 0x00000008ff0c7424 */ /* 0x000fe200078e00ff */
[----:B------:R-:W-:-:S05]  /*1b1d0*/  SEL R3, R14, RZ, P3 ;  /* 0x000000ff0e037207 */ /* 0x000fca0001800000 */
[----:B------:R-:W-:-:S04]  /*1b1e0*/  IMAD.IADD R3, R2, 0x1, R3 ;  /* 0x0000000102037824 */ /* 0x000fc800078e0203 */
[----:B------:R-:W-:-:S07]  /*1b1f0*/  IMAD.MOV.U32 R13, RZ, RZ, R3 ;  /* 0x000000ffff0d7224 */ /* 0x000fce00078e0003 */
[----:B------:R-:W-:Y:S05]  /*1b200*/  WARPSYNC.COLLECTIVE R15, `(.L_x_2620) ;  /* 0x000000000f087348 */ /* 0x000fea0003c00000 */
[----:B------:R0:W1:Y:S02]  /*1b210*/  SHFL.UP P6, R14, R13, R12, R11 ;  /* 0x0400000c0d0e7389 */ /* 0x00006400000c000b */
[----:B01----:R-:W-:Y:S01]  /*1b220*/  ENDCOLLECTIVE ;  /* 0x000000000000791b */ /* 0x003fe20003800000 */
.L_x_2620:
[----:B------:R-:W-:Y:S01]  /*1b230*/  IMAD.MOV.U32 R12, RZ, RZ, 0x10 ;  /* 0x00000010ff0c7424 */ /* 0x000fe200078e00ff */
[----:B------:R-:W-:-:S05]  /*1b240*/  SEL R4, R14, RZ, P4 ;  /* 0x000000ff0e047207 */ /* 0x000fca0002000000 */
[----:B------:R-:W-:-:S04]  /*1b250*/  IMAD.IADD R4, R3, 0x1, R4 ;  /* 0x0000000103047824 */ /* 0x000fc800078e0204 */
[----:B------:R-:W-:-:S07]  /*1b260*/  IMAD.MOV.U32 R13, RZ, RZ, R4 ;  /* 0x000000ffff0d7224 */ /* 0x000fce00078e0004 */
[----:B------:R-:W-:Y:S05]  /*1b270*/  WARPSYNC.COLLECTIVE R15, `(.L_x_2621) ;  /* 0x000000000f087348 */ /* 0x000fea0003c00000 */
[----:B------:R0:W1:Y:S02]  /*1b280*/  SHFL.UP P6, R14, R13, R12, R11 ;  /* 0x0400000c0d0e7389 */ /* 0x00006400000c000b */
[----:B01----:R-:W-:Y:S01]  /*1b290*/  ENDCOLLECTIVE ;  /* 0x000000000000791b */ /* 0x003fe20003800000 */
.L_x_2621:
        /* <DEDUP_REMOVED lines=8> */
.L_x_2622:
[----:B------:R-:W-:Y:S05]  /*1b320*/  BRA `(.L_x_2623) ;  /* 0xffffffc400647947 */ /* 0x000fea000383ffff */
.L_x_2501:
[----:B------:R-:W-:Y:S01]  /*1b330*/  BSSY B0, `(.L_x_2624) ;  /* 0x0000006000007945 */ /* 0x000fe20003800000 */
[----:B------:R-:W-:Y:S01]  /*1b340*/  PLOP3.LUT P6, PT, P6, PT, PT, 0x8, 0x0 ;  /* 0x000000000000781c */ /* 0x000fe200037ce170 */
[----:B------:R-:W-:-:S12]  /*1b350*/  IMAD.MOV.U32 R15, RZ, RZ, -0x1 ;  /* 0xffffffffff0f7424 */ /* 0x000fd800078e00ff */
[----:B0-----:R-:W-:Y:S05]  /*1b360*/  WARPSYNC.COLLECTIVE R15, `(.L_x_2625) ;  /* 0x000000000f087348 */ /* 0x001fea0003c00000 */
[----:B------:R-:W-:Y:S01]  /*1b370*/  VOTE.ANY R14, PT, P6 ;  /* 0x00000000000e7806 */ /* 0x000fe200030e0100 */
[----:B0-----:R-:W-:Y:S06]  /*1b380*/  ENDCOLLECTIVE ;  /* 0x000000000000791b */ /* 0x001fec0003800000 */
.L_x_2625:
[----:B------:R-:W-:Y:S05]  /*1b390*/  BSYNC B0 ;  /* 0x0000000000007941 */ /* 0x000fea0003800000 */
.L_x_2624:
        /* <DEDUP_REMOVED lines=9> */
.L_x_2626:
[----:B------:R-:W-:Y:S01]  /*1b430*/  IMAD.MOV.U32 R17, RZ, RZ, R14 ;  /* 0x000000ffff117224 */ /* 0x000fe200078e000e */
[----:B------:R-:W-:Y:S06]  /*1b440*/  BRA `(.L_x_2627) ;  /* 0xffffffc400547947 */ /* 0x000fec000383ffff */
.L_x_2503:
[----:B------:R-:W-:Y:S01]  /*1b450*/  BSSY B0, `(.L_x_2628) ;  /* 0x0000007000007945 */ /* 0x000fe20003800000 */
[----:B------:R-:W-:Y:S02]  /*1b460*/  IMAD.MOV.U32 R13, RZ, RZ, R3 ;  /* 0x000000ffff0d7224 */ /* 0x000fe400078e0003 */
[----:B------:R-:W-:Y:S02]  /*1b470*/  IMAD.MOV.U32 R11, RZ, RZ, 0x1f ;  /* 0x0000001fff0b7424 */ /* 0x000fe400078e00ff */
[----:B------:R-:W-:-:S07]  /*1b480*/  IMAD.MOV.U32 R15, RZ, RZ, -0x1 ;  /* 0xffffffffff0f7424 */ /* 0x000fce00078e00ff */
[----:B012---:R-:W-:Y:S05]  /*1b490*/  WARPSYNC.COLLECTIVE R15, `(.L_x_2629) ;  /* 0x000000000f087348 */ /* 0x007fea0003c00000 */
[----:B------:R3:W4:Y:S02]  /*1b4a0*/  SHFL.IDX P6, R14, R13, R12, R11 ;  /* 0x0000000c0d0e7389 */ /* 0x00072400000c000b */
[----:B01234-:R-:W-:Y:S01]  /*1b4b0*/  ENDCOLLECTIVE ;  /* 0x000000000000791b */ /* 0x01ffe20003800000 */
.L_x_2629:
[----:B------:R-:W-:Y:S05]  /*1b4c0*/  BSYNC B0 ;  /* 0x0000000000007941 */ /* 0x000fea0003800000 */
.L_x_2628:
[----:B------:R-:W-:Y:S05]  /*1b4d0*/  BRA `(.L_x_2502) ;  /* 0xffffffc4004c7947 */ /* 0x000fea000383ffff */
.L_x_2507:
[----:B0-----:R0:W3:Y:S02]  /*1b4e0*/  SYNCS.PHASECHK.TRANS64.TRYWAIT P0, [R9+URZ+0x16820], R0 ;  /* 0x01682000090075a7 */ /* 0x0010e4000800017f */
[----:B---3--:R-:W-:Y:S05]  /*1b4f0*/  @!P0 NANOSLEEP.SYNCS 0x989680 ;  /* 0x009896800000895d */ /* 0x008fea0003900000 */
[----:B------:R-:W3:Y:S02]  /*1b500*/  @!P0 SYNCS.PHASECHK.TRANS64 P0, [R9+URZ+0x16820], R0 ;  /* 0x01682000090085a7 */ /* 0x000ee4000800007f */
[----:B---3--:R-:W-:Y:S05]  /*1b510*/  @!P0 BRA `(.L_x_2507) ;  /* 0xfffffffc00f08947 */ /* 0x008fea000383ffff */
[----:B------:R-:W-:Y:S05]  /*1b520*/  BRA `(.L_x_2630) ;  /* 0xffffffc800c47947 */ /* 0x000fea000383ffff */
.L_x_2508:
        /* <DEDUP_REMOVED lines=8> */
[----:B012-4-:R-:W-:Y:S05]  /*1b5b0*/  WARPSYNC.COLLECTIVE R15, `(.L_x_2632) ;  /* 0x000000000f087348 */ /* 0x017fea0003c00000 */
[----:B------:R3:W0:Y:S02]  /*1b5c0*/  SHFL.IDX P6, R14, R13, R12, R11 ;  /* 0x0000000c0d0e7389 */ /* 0x00062400000c000b */
[----:B01234-:R-:W-:Y:S01]  /*1b5d0*/  ENDCOLLECTIVE ;  /* 0x000000000000791b */ /* 0x01ffe20003800000 */
.L_x_2632:
[----:B------:R-:W-:Y:S05]  /*1b5e0*/  BSYNC B0 ;  /* 0x0000000000007941 */ /* 0x000fea0003800000 */
.L_x_2631:
[----:B------:R-:W-:Y:S05]  /*1b5f0*/  BRA `(.L_x_2633) ;  /* 0xffffffc800ac7947 */ /* 0x000fea000383ffff */
.L_x_2509:
[----:B------:R-:W-:Y:S01]  /*1b600*/  BSSY B0, `(.L_x_2634) ;  /* 0x0000006000007945 */ /* 0x000fe20003800000 */
[----:B------:R-:W-:-:S07]  /*1b610*/  IMAD.MOV.U32 R15, RZ, RZ, -0x1 ;  /* 0xffffffffff0f7424 */ /* 0x000fce00078e00ff */
[----:B012-4-:R-:W-:Y:S05]  /*1b620*/  WARPSYNC.COLLECTIVE R15, `(.L_x_2635) ;  /* 0x000000000f0c7348 */ /* 0x017fea0003c00000 */
[----:B------:R-:W-:Y:S02]  /*1b630*/  ELECT P6, UR62, PT ;  /* 0x00000000003e782f */ /* 0x000fe400038c0000 */
[----:B------:R-:W-:Y:S01]  /*1b640*/  MOV R14, UR62 ;  /* 0x0000003e000e7c02 */ /* 0x000fe20008000f00 */
[----:B012-4-:R-:W-:Y:S10]  /*1b650*/  ENDCOLLECTIVE ;  /* 0x000000000000791b */ /* 0x017ff40003800000 */
.L_x_2635:
[----:B------:R-:W-:Y:S05]  /*1b660*/  BSYNC B0 ;  /* 0x0000000000007941 */ /* 0x000fea0003800000 */
.L_x_2634:
[----:B------:R-:W-:Y:S05]  /*1b670*/  BRA `(.L_x_2636) ;  /* 0xffffffc800a07947 */ /* 0x000fea000383ffff */
.L_x_2511:
[----:B0-----:R0:W2:Y:S02]  /*1b680*/  SYNCS.PHASECHK.TRANS64.TRYWAIT P0, [R6+URZ], R3 ;  /* 0x00000003060075a7 */ /* 0x0010a4000800017f */
[----:B--2---:R-:W-:Y:S05]  /*1b690*/  @!P0 NANOSLEEP.SYNCS 0x989680 ;  /* 0x009896800000895d */ /* 0x004fea0003900000 */
[----:B------:R-:W2:Y:S02]  /*1b6a0*/  @!P0 SYNCS.PHASECHK.TRANS64 P0, [R6+URZ], R3 ;  /* 0x00000003060085a7 */ /* 0x000ea4000800007f */
[----:B--2---:R-:W-:Y:S05]  /*1b6b0*/  @!P0 BRA `(.L_x_2511) ;  /* 0xfffffffc00f08947 */ /* 0x004fea000383ffff */
[----:B------:R-:W-:Y:S05]  /*1b6c0*/  BRA `(.L_x_2637) ;  /* 0xffffffc800d47947 */ /* 0x000fea000383ffff */
.L_x_2512:
[----:B--2---:R2:W3:Y:S02]  /*1b6d0*/  SYNCS.PHASECHK.TRANS64.TRYWAIT P0, [R7+URZ], R2 ;  /* 0x00000002070075a7 */ /* 0x0044e4000800017f */
[----:B---3--:R-:W-:Y:S05]  /*1b6e0*/  @!P0 NANOSLEEP.SYNCS 0x989680 ;  /* 0x009896800000895d */ /* 0x008fea0003900000 */
[----:B------:R-:W3:Y:S02]  /*1b6f0*/  @!P0 SYNCS.PHASECHK.TRANS64 P0, [R7+URZ], R2 ;  /* 0x00000002070085a7 */ /* 0x000ee4000800007f */
[----:B---3--:R-:W-:Y:S05]  /*1b700*/  @!P0 BRA `(.L_x_2512) ;  /* 0xfffffffc00f08947 */ /* 0x008fea000383ffff */
[----:B------:R-:W-:Y:S05]  /*1b710*/  BRA `(.L_x_2638) ;  /* 0xffffffc800c87947 */ /* 0x000fea000383ffff */
.L_x_2514:
[----:B---3--:R3:W0:Y:S02]  /*1b720*/  SYNCS.PHASECHK.TRANS64.TRYWAIT P0, [R4+URZ], R3 ;  /* 0x00000003040075a7 */ /* 0x008624000800017f */
[----:B0-----:R-:W-:Y:S05]  /*1b730*/  @!P0 NANOSLEEP.SYNCS 0x989680 ;  /* 0x009896800000895d */ /* 0x001fea0003900000 */
[----:B------:R-:W0:Y:S02]  /*1b740*/  @!P0 SYNCS.PHASECHK.TRANS64 P0, [R4+URZ], R3 ;  /* 0x00000003040085a7 */ /* 0x000e24000800007f */
[----:B0-----:R-:W-:Y:S05]  /*1b750*/  @!P0 BRA `(.L_x_2514) ;  /* 0xfffffffc00f08947 */ /* 0x001fea000383ffff */
[----:B------:R-:W-:Y:S05]  /*1b760*/  BRA `(.L_x_2639) ;  /* 0xffffffc800cc7947 */ /* 0x000fea000383ffff */
.L_x_2640:
        /* <DEDUP_REMOVED lines=9> */
.L_x_2649:


//--------------------- .nv.global.init           --------------------------
	.section	.nv.global.init,"aw",@progbits
.nv.global.init:
	.type		$str$20,@object
	.size		$str$20,($str$21 - $str$20)
$str$20:
        /*0000*/ 	.byte	0x28, 0x61, 0x64, 0x64, 0x72, 0x65, 0x73, 0x73, 0x20, 0x26, 0x20, 0x6d, 0x61, 0x73, 0x6b, 0x29
        /*0010*/ 	.byte	0x20, 0x3d, 0x3d, 0x20, 0x30, 0x00
	.type		$str$21,@object
	.size		$str$21,(__unnamed_4 - $str$21)
$str$21:
        /*0016*/ 	.byte	0x2f, 0x74, 0x6d, 0x70, 0x2f, 0x6f, 0x73, 0x73, 0x5f, 0x6b, 0x65, 0x72, 0x6e, 0x65, 0x6c, 0x73
        /*0026*/ 	.byte	0x5f, 0x73, 0x72, 0x63, 0x2f, 0x66, 0x6c, 0x61, 0x73, 0x68, 0x5f, 0x61, 0x74, 0x74, 0x65, 0x6e
        /*0036*/ 	.byte	0x74, 0x69, 0x6f, 0x6e, 0x2f, 0x63, 0x73, 0x72, 0x63, 0x2f, 0x63, 0x75, 0x74, 0x6c, 0x61, 0x73
        /*0046*/ 	.byte	0x73, 0x2f, 0x69, 0x6e, 0x63, 0x6c, 0x75, 0x64, 0x65, 0x2f, 0x63, 0x75, 0x74, 0x65, 0x2f, 0x70
        /*0056*/ 	.byte	0x6f, 0x69, 0x6e, 0x74, 0x65, 0x72, 0x5f, 0x66, 0x6c, 0x61, 0x67, 0x67, 0x65, 0x64, 0x2e, 0x68
        /*0066*/ 	.byte	0x70, 0x70, 0x00
	.type		__unnamed_4,@object
	.size		__unnamed_4,(__unnamed_9 - __unnamed_4)
__unnamed_4:
        /* <DEDUP_REMOVED lines=24> */
        /*01e9*/ 	.byte	0x00
	.type		__unnamed_9,@object
	.size		__unnamed_9,(__unnamed_5 - __unnamed_9)
__unnamed_9:
        /* <DEDUP_REMOVED lines=24> */
        /*036a*/ 	.byte	0x3e, 0x20, 0x26, 0x5d, 0x00
	.type		__unnamed_5,@object
	.size		__unnamed_5,(__unnamed_3 - __unnamed_5)
__unnamed_5:
        /* <DEDUP_REMOVED lines=25> */
	.type		__unnamed_3,@object
	.size		__unnamed_3,(__unnamed_2 - __unnamed_3)
__unnamed_3:
        /* <DEDUP_REMOVED lines=29> */
	.type		__unnamed_2,@object
	.size		__unnamed_2,(__unnamed_7 - __unnamed_2)
__unnamed_2:
        /* <DEDUP_REMOVED lines=29> */
	.type		__unnamed_7,@object
	.size		__unnamed_7,(__unnamed_8 - __unnamed_7)
__unnamed_7:
        /* <DEDUP_REMOVED lines=28> */
        /*0a4c*/ 	.byte	0x3c, 0x31, 0x32, 0x32, 0x38, 0x38, 0x3e, 0x3e, 0x3e, 0x3e, 0x3e, 0x5d, 0x00
	.type		__unnamed_8,@object
	.size		__unnamed_8,(__unnamed_1 - __unnamed_8)
__unnamed_8:
        /* <DEDUP_REMOVED lines=29> */
	.type		__unnamed_1,@object
	.size		__unnamed_1,(__unnamed_6 - __unnamed_1)
__unnamed_1:
        /* <DEDUP_REMOVED lines=28> */
        /*0de6*/ 	.byte	0x3c, 0x38, 0x31, 0x39, 0x32, 0x3e, 0x3e, 0x3e, 0x3e, 0x3e, 0x20, 0x26, 0x5d, 0x00
	.type		__unnamed_6,@object
	.size		__unnamed_6,(.L_5 - __unnamed_6)
__unnamed_6:
        /* <DEDUP_REMOVED lines=28> */
        /*0fb4*/ 	.byte	0x3c, 0x31, 0x32, 0x32, 0x38, 0x38, 0x3e, 0x3e, 0x3e, 0x3e, 0x3e, 0x20, 0x26, 0x5d, 0x00
.L_5:


//--------------------- .nv.shared._ZN7cutlass13device_kernelIN5flash11enable_sm90INS1_16FlashAttnFwdSm90INS1_25CollectiveMainloopFwdSm90ILi2EN4cute5tupleIJNS5_1CILi1EEES8_S8_EEENS6_IJNS7_ILi192EEESA_NS7_ILi64EEEEEELi64ENS_10bfloat16_tEfNS_4arch4Sm90ELb0ELb0ELb0ELb0ELb0ELb0ELb0ELb0ELb1ELb1ELb0ELb0EEENS1_21CollectiveEpilogueFwdINS6_IJSA_SB_SA_EEES9_SD_SF_Li384ELb0ELb1ELb0ELb0EEENS1_29StaticPersistentTileSchedulerILb0EEEEEEEEEvNT_6ParamsE --------------------------
	.section	.nv.shared._ZN7cutlass13device_kernelIN5flash11enable_sm90INS1_16FlashAttnFwdSm90INS1_25CollectiveMainloopFwdSm90ILi2EN4cute5tupleIJNS5_1CILi1EEES8_S8_EEENS6_IJNS7_ILi192EEESA_NS7_ILi64EEEEEELi64ENS_10bfloat16_tEfNS_4arch4Sm90ELb0ELb0ELb0ELb0ELb0ELb0ELb0ELb0ELb1ELb1ELb0ELb0EEENS1_21CollectiveEpilogueFwdINS6_IJSA_SB_SA_EEES9_SD_SF_Li384ELb0ELb1ELb0ELb0EEENS1_29StaticPersistentTileSchedulerILb0EEEEEEEEEvNT_6ParamsE,"aw",@nobits
	.sectionflags	@""
	.align	16
	.zero		1024


//--------------------- .nv.shared.reserved.0     --------------------------
	.section	.nv.shared.reserved.0,"aw",@nobits
	.weak		__nv_reservedSMEM_offset_0_alias
	.size		__nv_reservedSMEM_offset_0_alias, 0, 0
	.other		__nv_reservedSMEM_offset_0_alias,@"STO_CUDA_RESERVED_SHARED STV_DEFAULT"
__nv_reservedSMEM_offset_0_alias:
	.zero		0


//--------------------- .nv.global                --------------------------
	.section	.nv.global,"aw",@nobits
.nv.global:
	.type		_ZN73_INTERNAL_b78b44cd_37_flash_fwd_hdim64_bf16_packgqa_sm90_cu_a7f3af4d_51944cute1_E,@object
	.size		_ZN73_INTERNAL_b78b44cd_37_flash_fwd_hdim64_bf16_packgqa_sm90_cu_a7f3af4d_51944cute1_E,(_ZN73_INTERNAL_b78b44cd_37_flash_fwd_hdim64_bf16_packgqa_sm90_cu_a7f3af4d_51944cuda3std3__45__cpo6cbeginE - _ZN73_INTERNAL_b78b44cd_37_flash_fwd_hdim64_bf16_packgqa_sm90_cu_a7f3af4d_51944cute1_E)
_ZN73_INTERNAL_b78b44cd_37_flash_fwd_hdim64_bf16_packgqa_sm90_cu_a7f3af4d_51944cute1_E:
	.zero		1
	.type		_ZN73_INTERNAL_b78b44cd_37_flash_fwd_hdim64_bf16_packgqa_sm90_cu_a7f3af4d_51944cuda3std3__45__cpo6cbeginE,@object
	.size		_ZN73_INTERNAL_b78b44cd_37_flash_fwd_hdim64_bf16_packgqa_sm90_cu_a7f3af4d_51944cuda3std3__45__cpo6cbeginE,(_ZN73_INTERNAL_b78b44cd_37_flash_fwd_hdim64_bf16_packgqa_sm90_cu_a7f3af4d_51944cuda3std3__48in_placeE - _ZN73_INTERNAL_b78b44cd_37_flash_fwd_hdim64_bf16_packgqa_sm90_cu_a7f3af4d_51944cuda3std3__45__cpo6cbeginE)
_ZN73_INTERNAL_b78b44cd_37_flash_fwd_hdim64_bf16_packgqa_sm90_cu_a7f3af4d_51944cuda3std3__45__cpo6cbeginE:
	.zero		1
	.type		_ZN73_INTERNAL_b78b44cd_37_flash_fwd_hdim64_bf16_packgqa_sm90_cu_a7f3af4d_51944cuda3std3__48in_placeE,@object
	.size		_ZN73_INTERNAL_b78b44cd_37_flash_fwd_hdim64_bf16_packgqa_sm90_cu_a7f3af4d_51944cuda3std3__48in_placeE,(_ZN73_INTERNAL_b78b44cd_37_flash_fwd_hdim64_bf16_packgqa_sm90_cu_a7f3af4d_51944cuda3std6ranges3__45__cpo9iter_moveE - _ZN73_INTERNAL_b78b44cd_37_flash_fwd_hdim64_bf16_packgqa_sm90_cu_a7f3af4d_51944cuda3std3__48in_placeE)
_ZN73_INTERNAL_b78b44cd_37_flash_fwd_hdim64_bf16_packgqa_sm90_cu_a7f3af4d_51944cuda3std3__48in_placeE:
	.zero		1
	.type		_ZN73_INTERNAL_b78b44cd_37_flash_fwd_hdim64_bf16_packgqa_sm90_cu_a7f3af4d_51944cuda3std6ranges3__45__cpo9iter_moveE,@object
	.size		_ZN73_INTERNAL_b78b44cd_37_flash_fwd_hdim64_bf16_packgqa_sm90_cu_a7f3af4d_51944cuda3std6ranges3__45__cpo9iter_moveE,(_ZN73_INTERNAL_b78b44cd_37_flash_fwd_hdim64_bf16_packgqa_sm90_cu_a7f3af4d_51944cuda3std3__45__cpo5beginE - _ZN73_INTERNAL_b78b44cd_37_flash_fwd_hdim64_bf16_packgqa_sm90_cu_a7f3af4d_51944cuda3std6ranges3__45__cpo9iter_moveE)
_ZN73_INTERNAL_b78b44cd_37_flash_fwd_hdim64_bf16_packgqa_sm90_cu_a7f3af4d_51944cuda3std6ranges3__45__cpo9iter_moveE:
	.zero		1
	.type		_ZN73_INTERNAL_b78b44cd_37_flash_fwd_hdim64_bf16_packgqa_sm90_cu_a7f3af4d_51944cuda3std3__45__cpo5beginE,@object
	.size		_ZN73_INTERNAL_b78b44cd_37_flash_fwd_hdim64_bf16_packgqa_sm90_cu_a7f3af4d_51944cuda3std3__45__cpo5beginE,(_ZN73_INTERNAL_b78b44cd_37_flash_fwd_hdim64_bf16_packgqa_sm90_cu_a7f3af4d_51944cuda3std3__475_GLOBAL__N__b78b44cd_37_flash_fwd_hdim64_bf16_packgqa_sm90_cu_a7f3af4d_51946ignoreE - _ZN73_INTERNAL_b78b44cd_37_flash_fwd_hdim64_bf16_packgqa_sm90_cu_a7f3af4d_51944cuda3std3__45__cpo5beginE)
_ZN73_INTERNAL_b78b44cd_37_flash_fwd_hdim64_bf16_packgqa_sm90_cu_a7f3af4d_51944cuda3std3__45__cpo5beginE:
	.zero		1
	.type		_ZN73_INTERNAL_b78b44cd_37_flash_fwd_hdim64_bf16_packgqa_sm90_cu_a7f3af4d_51944cuda3std3__475_GLOBAL__N__b78b44cd_37_flash_fwd_hdim64_bf16_packgqa_sm90_cu_a7f3af4d_51946ignoreE,@object
	.size		_ZN73_INTERNAL_b78b44cd_37_flash_fwd_hdim64_bf16_packgqa_sm90_cu_a7f3af4d_51944cuda3std3__475_GLOBAL__N__b78b44cd_37_flash_fwd_hdim64_bf16_packgqa_sm90_cu_a7f3af4d_51946ignoreE,(_ZN73_INTERNAL_b78b44cd_37_flash_fwd_hdim64_bf16_packgqa_sm90_cu_a7f3af4d_51944cute7productE - _ZN73_INTERNAL_b78b44cd_37_flash_fwd_hdim64_bf16_packgqa_sm90_cu_a7f3af4d_51944cuda3std3__475_GLOBAL__N__b78b44cd_37_flash_fwd_hdim64_bf16_packgqa_sm90_cu_a7f3af4d_51946ignoreE)
_ZN73_INTERNAL_b78b44cd_37_flash_fwd_hdim64_bf16_packgqa_sm90_cu_a7f3af4d_51944cuda3std3__475_GLOBAL__N__b78b44cd_37_flash_fwd_hdim64_bf16_packgqa_sm90_cu_a7f3af4d_51946ignoreE:
	.zero		1
	.type		_ZN73_INTERNAL_b78b44cd_37_flash_fwd_hdim64_bf16_packgqa_sm90_cu_a7f3af4d_51944cute7productE,@object
	.size		_ZN73_INTERNAL_b78b44cd_37_flash_fwd_hdim64_bf16_packgqa_sm90_cu_a7f3af4d_51944cute7productE,(_ZN73_INTERNAL_b78b44cd_37_flash_fwd_hdim64_bf16_packgqa_sm90_cu_a7f3af4d_51944cuda3std3__45__cpo3endE - _ZN73_INTERNAL_b78b44cd_37_flash_fwd_hdim64_bf16_packgqa_sm90_cu_a7f3af4d_51944cute7productE)
_ZN73_INTERNAL_b78b44cd_37_flash_fwd_hdim64_bf16_packgqa_sm90_cu_a7f3af4d_51944cute7productE:
	.zero		1
	.type		_ZN73_INTERNAL_b78b44cd_37_flash_fwd_hdim64_bf16_packgqa_sm90_cu_a7f3af4d_51944cuda3std3__45__cpo3endE,@object
	.size		_ZN73_INTERNAL_b78b44cd_37_flash_fwd_hdim64_bf16_packgqa_sm90_cu_a7f3af4d_51944cuda3std3__45__cpo3endE,(_ZN73_INTERNAL_b78b44cd_37_flash_fwd_hdim64_bf16_packgqa_sm90_cu_a7f3af4d_51944cuda3std3__419piecewise_constructE - _ZN73_INTERNAL_b78b44cd_37_flash_fwd_hdim64_bf16_packgqa_sm90_cu_a7f3af4d_51944cuda3std3__45__cpo3endE)
_ZN73_INTERNAL_b78b44cd_37_flash_fwd_hdim64_bf16_packgqa_sm90_cu_a7f3af4d_51944cuda3std3__45__cpo3endE:
	.zero		1
	.type		_ZN73_INTERNAL_b78b44cd_37_flash_fwd_hdim64_bf16_packgqa_sm90_cu_a7f3af4d_51944cuda3std3__419piecewise_constructE,@object
	.size		_ZN73_INTERNAL_b78b44cd_37_flash_fwd_hdim64_bf16_packgqa_sm90_cu_a7f3af4d_51944cuda3std3__419piecewise_constructE,(_ZN73_INTERNAL_b78b44cd_37_flash_fwd_hdim64_bf16_packgqa_sm90_cu_a7f3af4d_51944cuda3std3__45__cpo4cendE - _ZN73_INTERNAL_b78b44cd_37_flash_fwd_hdim64_bf16_packgqa_sm90_cu_a7f3af4d_51944cuda3std3__419piecewise_constructE)
_ZN73_INTERNAL_b78b44cd_37_flash_fwd_hdim64_bf16_packgqa_sm90_cu_a7f3af4d_51944cuda3std3__419piecewise_constructE:
	.zero		1
	.type		_ZN73_INTERNAL_b78b44cd_37_flash_fwd_hdim64_bf16_packgqa_sm90_cu_a7f3af4d_51944cuda3std3__45__cpo4cendE,@object
	.size		_ZN73_INTERNAL_b78b44cd_37_flash_fwd_hdim64_bf16_packgqa_sm90_cu_a7f3af4d_51944cuda3std3__45__cpo4cendE,(_ZN73_INTERNAL_b78b44cd_37_flash_fwd_hdim64_bf16_packgqa_sm90_cu_a7f3af4d_51944cuda3std6ranges3__45__cpo4swapE - _ZN73_INTERNAL_b78b44cd_37_flash_fwd_hdim64_bf16_packgqa_sm90_cu_a7f3af4d_51944cuda3std3__45__cpo4cendE)
_ZN73_INTERNAL_b78b44cd_37_flash_fwd_hdim64_bf16_packgqa_sm90_cu_a7f3af4d_51944cuda3std3__45__cpo4cendE:
	.zero		1
	.type		_ZN73_INTERNAL_b78b44cd_37_flash_fwd_hdim64_bf16_packgqa_sm90_cu_a7f3af4d_51944cuda3std6ranges3__45__cpo4swapE,@object
	.size		_ZN73_INTERNAL_b78b44cd_37_flash_fwd_hdim64_bf16_packgqa_sm90_cu_a7f3af4d_51944cuda3std6ranges3__45__cpo4swapE,(.L_16 - _ZN73_INTERNAL_b78b44cd_37_flash_fwd_hdim64_bf16_packgqa_sm90_cu_a7f3af4d_51944cuda3std6ranges3__45__cpo4swapE)
_ZN73_INTERNAL_b78b44cd_37_flash_fwd_hdim64_bf16_packgqa_sm90_cu_a7f3af4d_51944cuda3std6ranges3__45__cpo4swapE:
	.zero		1
.L_16:


//--------------------- .nv.shared._ZN7cutlass13device_kernelIN5flash11enable_sm90INS1_16FlashAttnFwdSm90INS1_25CollectiveMainloopFwdSm90ILi2EN4cute5tupleIJNS5_1CILi1EEES8_S8_EEENS6_IJNS7_ILi192EEESA_NS7_ILi64EEEEEELi64ENS_10bfloat16_tEfNS_4arch4Sm90ELb0ELb0ELb0ELb1ELb0ELb0ELb0ELb0ELb1ELb1ELb0ELb0EEENS1_21CollectiveEpilogueFwdINS6_IJSA_SB_SA_EEES9_SD_SF_Li384ELb1ELb1ELb0ELb0EEENS1_36VarlenDynamicPersistentTileSchedulerILi192ELi192ELi384ELi128ELb0ELb1ELb1ELb0ELb1ELb1EEEEEEEEEvNT_6ParamsE --------------------------
	.section	.nv.shared._ZN7cutlass13device_kernelIN5flash11enable_sm90INS1_16FlashAttnFwdSm90INS1_25CollectiveMainloopFwdSm90ILi2EN4cute5tupleIJNS5_1CILi1EEES8_S8_EEENS6_IJNS7_ILi192EEESA_NS7_ILi64EEEEEELi64ENS_10bfloat16_tEfNS_4arch4Sm90ELb0ELb0ELb0ELb1ELb0ELb0ELb0ELb0ELb1ELb1ELb0ELb0EEENS1_21CollectiveEpilogueFwdINS6_IJSA_SB_SA_EEES9_SD_SF_Li384ELb1ELb1ELb0ELb0EEENS1_36VarlenDynamicPersistentTileSchedulerILi192ELi192ELi384ELi128ELb0ELb1ELb1ELb0ELb1ELb1EEEEEEEEEvNT_6ParamsE,"aw",@nobits
	.sectionflags	@""
	.align	16
	.zero		1024


//--------------------- .nv.shared._ZN7cutlass13device_kernelIN5flash11enable_sm90INS1_16FlashAttnFwdSm90INS1_25CollectiveMainloopFwdSm90ILi2EN4cute5tupleIJNS5_1CILi1EEES8_S8_EEENS6_IJNS7_ILi192EEESA_NS7_ILi64EEEEEELi64ENS_10bfloat16_tEfNS_4arch4Sm90ELb0ELb0ELb0ELb1ELb0ELb1ELb0ELb0ELb1ELb1ELb0ELb0EEENS1_21CollectiveEpilogueFwdINS6_IJSA_SB_SA_EEES9_SD_SF_Li384ELb1ELb1ELb0ELb0EEENS1_36VarlenDynamicPersistentTileSchedulerILi192ELi192ELi384ELi128ELb0ELb1ELb1ELb0ELb1ELb1EEEEEEEEEvNT_6ParamsE --------------------------
	.section	.nv.shared._ZN7cutlass13device_kernelIN5flash11enable_sm90INS1_16FlashAttnFwdSm90INS1_25CollectiveMainloopFwdSm90ILi2EN4cute5tupleIJNS5_1CILi1EEES8_S8_EEENS6_IJNS7_ILi192EEESA_NS7_ILi64EEEEEELi64ENS_10bfloat16_tEfNS_4arch4Sm90ELb0ELb0ELb0ELb1ELb0ELb1ELb0ELb0ELb1ELb1ELb0ELb0EEENS1_21CollectiveEpilogueFwdINS6_IJSA_SB_SA_EEES9_SD_SF_Li384ELb1ELb1ELb0ELb0EEENS1_36VarlenDynamicPersistentTileSchedulerILi192ELi192ELi384ELi128ELb0ELb1ELb1ELb0ELb1ELb1EEEEEEEEEvNT_6ParamsE,"aw",@nobits
	.sectionflags	@""
	.align	16
	.zero		1024


//--------------------- .nv.shared._ZN7cutlass13device_kernelIN5flash11enable_sm90INS1_16FlashAttnFwdSm90INS1_25CollectiveMainloopFwdSm90ILi2EN4cute5tupleIJNS5_1CILi1EEES8_S8_EEENS6_IJNS7_ILi192EEENS7_ILi128EEENS7_ILi64EEEEEELi64ENS_10bfloat16_tEfNS_4arch4Sm90ELb0ELb1ELb0ELb0ELb0ELb0ELb0ELb1ELb1ELb1ELb0ELb0EEENS1_21CollectiveEpilogueFwdINS6_IJSA_SC_SB_EEES9_SE_SG_Li384ELb0ELb1ELb0ELb0EEENS1_30DynamicPersistentTileSchedulerILi384ELi128ELb0ELb1ELb1EEEEEEEEEvNT_6ParamsE --------------------------
	.section	.nv.shared._ZN7cutlass13device_kernelIN5flash11enable_sm90INS1_16FlashAttnFwdSm90INS1_25CollectiveMainloopFwdSm90ILi2EN4cute5tupleIJNS5_1CILi1EEES8_S8_EEENS6_IJNS7_ILi192EEENS7_ILi128EEENS7_ILi64EEEEEELi64ENS_10bfloat16_tEfNS_4arch4Sm90ELb0ELb1ELb0ELb0ELb0ELb0ELb0ELb1ELb1ELb1ELb0ELb0EEENS1_21CollectiveEpilogueFwdINS6_IJSA_SC_SB_EEES9_SE_SG_Li384ELb0ELb1ELb0ELb0EEENS1_30DynamicPersistentTileSchedulerILi384ELi128ELb0ELb1ELb1EEEEEEEEEvNT_6ParamsE,"aw",@nobits
	.sectionflags	@""
	.align	16
	.zero		1024


//--------------------- .nv.shared._ZN7cutlass13device_kernelIN5flash11enable_sm90INS1_16FlashAttnFwdSm90INS1_25CollectiveMainloopFwdSm90ILi2EN4cute5tupleIJNS5_1CILi1EEES8_S8_EEENS6_IJNS7_ILi192EEENS7_ILi128EEENS7_ILi64EEEEEELi64ENS_10bfloat16_tEfNS_4arch4Sm90ELb0ELb1ELb0ELb1ELb0ELb0ELb0ELb1ELb1ELb1ELb0ELb0EEENS1_21CollectiveEpilogueFwdINS6_IJSA_SC_SB_EEES9_SE_SG_Li384ELb1ELb1ELb0ELb0EEENS1_36VarlenDynamicPersistentTileSchedulerILi192ELi128ELi384ELi128ELb0ELb1ELb1ELb1ELb0ELb1EEEEEEEEEvNT_6ParamsE --------------------------
	.section	.nv.shared._ZN7cutlass13device_kernelIN5flash11enable_sm90INS1_16FlashAttnFwdSm90INS1_25CollectiveMainloopFwdSm90ILi2EN4cute5tupleIJNS5_1CILi1EEES8_S8_EEENS6_IJNS7_ILi192EEENS7_ILi128EEENS7_ILi64EEEEEELi64ENS_10bfloat16_tEfNS_4arch4Sm90ELb0ELb1ELb0ELb1ELb0ELb0ELb0ELb1ELb1ELb1ELb0ELb0EEENS1_21CollectiveEpilogueFwdINS6_IJSA_SC_SB_EEES9_SE_SG_Li384ELb1ELb1ELb0ELb0EEENS1_36VarlenDynamicPersistentTileSchedulerILi192ELi128ELi384ELi128ELb0ELb1ELb1ELb1ELb0ELb1EEEEEEEEEvNT_6ParamsE,"aw",@nobits
	.sectionflags	@""
	.align	16
	.zero		1024


//--------------------- .nv.shared._ZN7cutlass13device_kernelIN5flash11enable_sm90INS1_16FlashAttnFwdSm90INS1_25CollectiveMainloopFwdSm90ILi2EN4cute5tupleIJNS5_1CILi1EEES8_S8_EEENS6_IJNS7_ILi192EEENS7_ILi128EEENS7_ILi64EEEEEELi64ENS_10bfloat16_tEfNS_4arch4Sm90ELb0ELb1ELb0ELb1ELb0ELb1ELb0ELb1ELb1ELb1ELb0ELb0EEENS1_21CollectiveEpilogueFwdINS6_IJSA_SC_SB_EEES9_SE_SG_Li384ELb1ELb1ELb0ELb0EEENS1_36VarlenDynamicPersistentTileSchedulerILi192ELi128ELi384ELi128ELb0ELb1ELb1ELb1ELb0ELb1EEEEEEEEEvNT_6ParamsE --------------------------
	.section	.nv.shared._ZN7cutlass13device_kernelIN5flash11enable_sm90INS1_16FlashAttnFwdSm90INS1_25CollectiveMainloopFwdSm90ILi2EN4cute5tupleIJNS5_1CILi1EEES8_S8_EEENS6_IJNS7_ILi192EEENS7_ILi128EEENS7_ILi64EEEEEELi64ENS_10bfloat16_tEfNS_4arch4Sm90ELb0ELb1ELb0ELb1ELb0ELb1ELb0ELb1ELb1ELb1ELb0ELb0EEENS1_21CollectiveEpilogueFwdINS6_IJSA_SC_SB_EEES9_SE_SG_Li384ELb1ELb1ELb0ELb0EEENS1_36VarlenDynamicPersistentTileSchedulerILi192ELi128ELi384ELi128ELb0ELb1ELb1ELb1ELb0ELb1EEEEEEEEEvNT_6ParamsE,"aw",@nobits
	.sectionflags	@""
	.align	16
	.zero		1024


//--------------------- .nv.shared._ZN7cutlass13device_kernelIN5flash11enable_sm90INS1_16FlashAttnFwdSm90INS1_25CollectiveMainloopFwdSm90ILi2EN4cute5tupleIJNS5_1CILi1EEES8_S8_EEENS6_IJNS7_ILi192EEENS7_ILi128EEENS7_ILi64EEEEEELi64ENS_10bfloat16_tEfNS_4arch4Sm90ELb1ELb0ELb0ELb0ELb0ELb0ELb0ELb1ELb1ELb1ELb0ELb0EEENS1_21CollectiveEpilogueFwdINS6_IJSA_SC_SB_EEES9_SE_SG_Li384ELb0ELb1ELb0ELb0EEENS1_30DynamicPersistentTileSchedulerILi384ELi128ELb0ELb1ELb1EEEEEEEEEvNT_6ParamsE --------------------------
	.section	.nv.shared._ZN7cutlass13device_kernelIN5flash11enable_sm90INS1_16FlashAttnFwdSm90INS1_25CollectiveMainloopFwdSm90ILi2EN4cute5tupleIJNS5_1CILi1EEES8_S8_EEENS6_IJNS7_ILi192EEENS7_ILi128EEENS7_ILi64EEEEEELi64ENS_10bfloat16_tEfNS_4arch4Sm90ELb1ELb0ELb0ELb0ELb0ELb0ELb0ELb1ELb1ELb1ELb0ELb0EEENS1_21CollectiveEpilogueFwdINS6_IJSA_SC_SB_EEES9_SE_SG_Li384ELb0ELb1ELb0ELb0EEENS1_30DynamicPersistentTileSchedulerILi384ELi128ELb0ELb1ELb1EEEEEEEEEvNT_6ParamsE,"aw",@nobits
	.sectionflags	@""
	.align	16
	.zero		1024


//--------------------- .nv.shared._ZN7cutlass13device_kernelIN5flash11enable_sm90INS1_16FlashAttnFwdSm90INS1_25CollectiveMainloopFwdSm90ILi2EN4cute5tupleIJNS5_1CILi1EEES8_S8_EEENS6_IJNS7_ILi192EEENS7_ILi128EEENS7_ILi64EEEEEELi64ENS_10bfloat16_tEfNS_4arch4Sm90ELb1ELb0ELb0ELb1ELb0ELb0ELb0ELb1ELb1ELb1ELb0ELb0EEENS1_21CollectiveEpilogueFwdINS6_IJSA_SC_SB_EEES9_SE_SG_Li384ELb1ELb1ELb0ELb0EEENS1_36VarlenDynamicPersistentTileSchedulerILi192ELi128ELi384ELi128ELb0ELb1ELb1ELb1ELb1ELb1EEEEEEEEEvNT_6ParamsE --------------------------
	.section	.nv.shared._ZN7cutlass13device_kernelIN5flash11enable_sm90INS1_16FlashAttnFwdSm90INS1_25CollectiveMainloopFwdSm90ILi2EN4cute5tupleIJNS5_1CILi1EEES8_S8_EEENS6_IJNS7_ILi192EEENS7_ILi128EEENS7_ILi64EEEEEELi64ENS_10bfloat16_tEfNS_4arch4Sm90ELb1ELb0ELb0ELb1ELb0ELb0ELb0ELb1ELb1ELb1ELb0ELb0EEENS1_21CollectiveEpilogueFwdINS6_IJSA_SC_SB_EEES9_SE_SG_Li384ELb1ELb1ELb0ELb0EEENS1_36VarlenDynamicPersistentTileSchedulerILi192ELi128ELi384ELi128ELb0ELb1ELb1ELb1ELb1ELb1EEEEEEEEEvNT_6ParamsE,"aw",@nobits
	.sectionflags	@""
	.align	16
	.zero		1024


//--------------------- .nv.shared._ZN7cutlass13device_kernelIN5flash11enable_sm90INS1_16FlashAttnFwdSm90INS1_25CollectiveMainloopFwdSm90ILi2EN4cute5tupleIJNS5_1CILi1EEES8_S8_EEENS6_IJNS7_ILi192EEENS7_ILi128EEENS7_ILi64EEEEEELi64ENS_10bfloat16_tEfNS_4arch4Sm90ELb1ELb0ELb0ELb1ELb0ELb1ELb0ELb1ELb1ELb1ELb0ELb0EEENS1_21CollectiveEpilogueFwdINS6_IJSA_SC_SB_EEES9_SE_SG_Li384ELb1ELb1ELb0ELb0EEENS1_36VarlenDynamicPersistentTileSchedulerILi192ELi128ELi384ELi128ELb0ELb1ELb1ELb1ELb1ELb1EEEEEEEEEvNT_6ParamsE --------------------------
	.section	.nv.shared._ZN7cutlass13device_kernelIN5flash11enable_sm90INS1_16FlashAttnFwdSm90INS1_25CollectiveMainloopFwdSm90ILi2EN4cute5tupleIJNS5_1CILi1EEES8_S8_EEENS6_IJNS7_ILi192EEENS7_ILi128EEENS7_ILi64EEEEEELi64ENS_10bfloat16_tEfNS_4arch4Sm90ELb1ELb0ELb0ELb1ELb0ELb1ELb0ELb1ELb1ELb1ELb0ELb0EEENS1_21CollectiveEpilogueFwdINS6_IJSA_SC_SB_EEES9_SE_SG_Li384ELb1ELb1ELb0ELb0EEENS1_36VarlenDynamicPersistentTileSchedulerILi192ELi128ELi384ELi128ELb0ELb1ELb1ELb1ELb1ELb1EEEEEEEEEvNT_6ParamsE,"aw",@nobits
	.sectionflags	@""
	.align	16
	.zero		1024


//--------------------- .nv.constant0._ZN7cutlass13device_kernelIN5flash11enable_sm90INS1_16FlashAttnFwdSm90INS1_25CollectiveMainloopFwdSm90ILi2EN4cute5tupleIJNS5_1CILi1EEES8_S8_EEENS6_IJNS7_ILi192EEESA_NS7_ILi64EEEEEELi64ENS_10bfloat16_tEfNS_4arch4Sm90ELb0ELb0ELb0ELb0ELb0ELb0ELb0ELb0ELb1ELb1ELb0ELb0EEENS1_21CollectiveEpilogueFwdINS6_IJSA_SB_SA_EEES9_SD_SF_Li384ELb0ELb1ELb0ELb0EEENS1_29StaticPersistentTileSchedulerILb0EEEEEEEEEvNT_6ParamsE --------------------------
	.section	.nv.constant0._ZN7cutlass13device_kernelIN5flash11enable_sm90INS1_16FlashAttnFwdSm90INS1_25CollectiveMainloopFwdSm90ILi2EN4cute5tupleIJNS5_1CILi1EEES8_S8_EEENS6_IJNS7_ILi192EEESA_NS7_ILi64EEEEEELi64ENS_10bfloat16_tEfNS_4arch4Sm90ELb0ELb0ELb0ELb0ELb0ELb0ELb0ELb0ELb1ELb1ELb0ELb0EEENS1_21CollectiveEpilogueFwdINS6_IJSA_SB_SA_EEES9_SD_SF_Li384ELb0ELb1ELb0ELb0EEENS1_29StaticPersistentTileSchedulerILb0EEEEEEEEEvNT_6ParamsE,"a",@progbits
	.sectionflags	@""
	.align	4
.nv.constant0._ZN7cutlass13device_kernelIN5flash11enable_sm90INS1_16FlashAttnFwdSm90INS1_25CollectiveMainloopFwdSm90ILi2EN4cute5tupleIJNS5_1CILi1EEES8_S8_EEENS6_IJNS7_ILi192EEESA_NS7_ILi64EEEEEELi64ENS_10bfloat16_tEfNS_4arch4Sm90ELb0ELb0ELb0ELb0ELb0ELb0ELb0ELb0ELb1ELb1ELb0ELb0EEENS1_21CollectiveEpilogueFwdINS6_IJSA_SB_SA_EEES9_SD_SF_Li384ELb0ELb1ELb0ELb0EEENS1_29StaticPersistentTileSchedulerILb0EEEEEEEEEvNT_6ParamsE:
	.zero		3200


//--------------------- .nv.constant0._ZN7cutlass13device_kernelIN5flash11enable_sm90INS1_16FlashAttnFwdSm90INS1_25CollectiveMainloopFwdSm90ILi2EN4cute5tupleIJNS5_1CILi1EEES8_S8_EEENS6_IJNS7_ILi192EEESA_NS7_ILi64EEEEEELi64ENS_10bfloat16_tEfNS_4arch4Sm90ELb0ELb0ELb0ELb1ELb0ELb0ELb0ELb0ELb1ELb1ELb0ELb0EEENS1_21CollectiveEpilogueFwdINS6_IJSA_SB_SA_EEES9_SD_SF_Li384ELb1ELb1ELb0ELb0EEENS1_36VarlenDynamicPersistentTileSchedulerILi192ELi192ELi384ELi128ELb0ELb1ELb1ELb0ELb1ELb1EEEEEEEEEvNT_6ParamsE --------------------------
	.section	.nv.constant0._ZN7cutlass13device_kernelIN5flash11enable_sm90INS1_16FlashAttnFwdSm90INS1_25CollectiveMainloopFwdSm90ILi2EN4cute5tupleIJNS5_1CILi1EEES8_S8_EEENS6_IJNS7_ILi192EEESA_NS7_ILi64EEEEEELi64ENS_10bfloat16_tEfNS_4arch4Sm90ELb0ELb0ELb0ELb1ELb0ELb0ELb0ELb0ELb1ELb1ELb0ELb0EEENS1_21CollectiveEpilogueFwdINS6_IJSA_SB_SA_EEES9_SD_SF_Li384ELb1ELb1ELb0ELb0EEENS1_36VarlenDynamicPersistentTileSchedulerILi192ELi192ELi384ELi128ELb0ELb1ELb1ELb0ELb1ELb1EEEEEEEEEvNT_6ParamsE,"a",@progbits
	.sectionflags	@""
	.align	4
.nv.constant0._ZN7cutlass13device_kernelIN5flash11enable_sm90INS1_16FlashAttnFwdSm90INS1_25CollectiveMainloopFwdSm90ILi2EN4cute5tupleIJNS5_1CILi1EEES8_S8_EEENS6_IJNS7_ILi192EEESA_NS7_ILi64EEEEEELi64ENS_10bfloat16_tEfNS_4arch4Sm90ELb0ELb0ELb0ELb1ELb0ELb0ELb0ELb0ELb1ELb1ELb0ELb0EEENS1_21CollectiveEpilogueFwdINS6_IJSA_SB_SA_EEES9_SD_SF_Li384ELb1ELb1ELb0ELb0EEENS1_36VarlenDynamicPersistentTileSchedulerILi192ELi192ELi384ELi128ELb0ELb1ELb1ELb0ELb1ELb1EEEEEEEEEvNT_6ParamsE:
	.zero		3328


//--------------------- .nv.constant0._ZN7cutlass13device_kernelIN5flash11enable_sm90INS1_16FlashAttnFwdSm90INS1_25CollectiveMainloopFwdSm90ILi2EN4cute5tupleIJNS5_1CILi1EEES8_S8_EEENS6_IJNS7_ILi192EEESA_NS7_ILi64EEEEEELi64ENS_10bfloat16_tEfNS_4arch4Sm90ELb0ELb0ELb0ELb1ELb0ELb1ELb0ELb0ELb1ELb1ELb0ELb0EEENS1_21CollectiveEpilogueFwdINS6_IJSA_SB_SA_EEES9_SD_SF_Li384ELb1ELb1ELb0ELb0EEENS1_36VarlenDynamicPersistentTileSchedulerILi192ELi192ELi384ELi128ELb0ELb1ELb1ELb0ELb1ELb1EEEEEEEEEvNT_6ParamsE --------------------------
	.section	.nv.constant0._ZN7cutlass13device_kernelIN5flash11enable_sm90INS1_16FlashAttnFwdSm90INS1_25CollectiveMainloopFwdSm90ILi2EN4cute5tupleIJNS5_1CILi1EEES8_S8_EEENS6_IJNS7_ILi192EEESA_NS7_ILi64EEEEEELi64ENS_10bfloat16_tEfNS_4arch4Sm90ELb0ELb0ELb0ELb1ELb0ELb1ELb0ELb0ELb1ELb1ELb0ELb0EEENS1_21CollectiveEpilogueFwdINS6_IJSA_SB_SA_EEES9_SD_SF_Li384ELb1ELb1ELb0ELb0EEENS1_36VarlenDynamicPersistentTileSchedulerILi192ELi192ELi384ELi128ELb0ELb1ELb1ELb0ELb1ELb1EEEEEEEEEvNT_6ParamsE,"a",@progbits
	.sectionflags	@""
	.align	4
.nv.constant0._ZN7cutlass13device_kernelIN5flash11enable_sm90INS1_16FlashAttnFwdSm90INS1_25CollectiveMainloopFwdSm90ILi2EN4cute5tupleIJNS5_1CILi1EEES8_S8_EEENS6_IJNS7_ILi192EEESA_NS7_ILi64EEEEEELi64ENS_10bfloat16_tEfNS_4arch4Sm90ELb0ELb0ELb0ELb1ELb0ELb1ELb0ELb0ELb1ELb1ELb0ELb0EEENS1_21CollectiveEpilogueFwdINS6_IJSA_SB_SA_EEES9_SD_SF_Li384ELb1ELb1ELb0ELb0EEENS1_36VarlenDynamicPersistentTileSchedulerILi192ELi192ELi384ELi128ELb0ELb1ELb1ELb0ELb1ELb1EEEEEEEEEvNT_6ParamsE:
	.zero		3328


//--------------------- .nv.constant0._ZN7cutlass13device_kernelIN5flash11enable_sm90INS1_16FlashAttnFwdSm90INS1_25CollectiveMainloopFwdSm90ILi2EN4cute5tupleIJNS5_1CILi1EEES8_S8_EEENS6_IJNS7_ILi192EEENS7_ILi128EEENS7_ILi64EEEEEELi64ENS_10bfloat16_tEfNS_4arch4Sm90ELb0ELb1ELb0ELb0ELb0ELb0ELb0ELb1ELb1ELb1ELb0ELb0EEENS1_21CollectiveEpilogueFwdINS6_IJSA_SC_SB_EEES9_SE_SG_Li384ELb0ELb1ELb0ELb0EEENS1_30DynamicPersistentTileSchedulerILi384ELi128ELb0ELb1ELb1EEEEEEEEEvNT_6ParamsE --------------------------
	.section	.nv.constant0._ZN7cutlass13device_kernelIN5flash11enable_sm90INS1_16FlashAttnFwdSm90INS1_25CollectiveMainloopFwdSm90ILi2EN4cute5tupleIJNS5_1CILi1EEES8_S8_EEENS6_IJNS7_ILi192EEENS7_ILi128EEENS7_ILi64EEEEEELi64ENS_10bfloat16_tEfNS_4arch4Sm90ELb0ELb1ELb0ELb0ELb0ELb0ELb0ELb1ELb1ELb1ELb0ELb0EEENS1_21CollectiveEpilogueFwdINS6_IJSA_SC_SB_EEES9_SE_SG_Li384ELb0ELb1ELb0ELb0EEENS1_30DynamicPersistentTileSchedulerILi384ELi128ELb0ELb1ELb1EEEEEEEEEvNT_6ParamsE,"a",@progbits
	.sectionflags	@""
	.align	4
.nv.constant0._ZN7cutlass13device_kernelIN5flash11enable_sm90INS1_16FlashAttnFwdSm90INS1_25CollectiveMainloopFwdSm90ILi2EN4cute5tupleIJNS5_1CILi1EEES8_S8_EEENS6_IJNS7_ILi192EEENS7_ILi128EEENS7_ILi64EEEEEELi64ENS_10bfloat16_tEfNS_4arch4Sm90ELb0ELb1ELb0ELb0ELb0ELb0ELb0ELb1ELb1ELb1ELb0ELb0EEENS1_21CollectiveEpilogueFwdINS6_IJSA_SC_SB_EEES9_SE_SG_Li384ELb0ELb1ELb0ELb0EEENS1_30DynamicPersistentTileSchedulerILi384ELi128ELb0ELb1ELb1EEEEEEEEEvNT_6ParamsE:
	.zero		3328


//--------------------- .nv.constant0._ZN7cutlass13device_kernelIN5flash11enable_sm90INS1_16FlashAttnFwdSm90INS1_25CollectiveMainloopFwdSm90ILi2EN4cute5tupleIJNS5_1CILi1EEES8_S8_EEENS6_IJNS7_ILi192EEENS7_ILi128EEENS7_ILi64EEEEEELi64ENS_10bfloat16_tEfNS_4arch4Sm90ELb0ELb1ELb0ELb1ELb0ELb0ELb0ELb1ELb1ELb1ELb0ELb0EEENS1_21CollectiveEpilogueFwdINS6_IJSA_SC_SB_EEES9_SE_SG_Li384ELb1ELb1ELb0ELb0EEENS1_36VarlenDynamicPersistentTileSchedulerILi192ELi128ELi384ELi128ELb0ELb1ELb1ELb1ELb0ELb1EEEEEEEEEvNT_6ParamsE --------------------------
	.section	.nv.constant0._ZN7cutlass13device_kernelIN5flash11enable_sm90INS1_16FlashAttnFwdSm90INS1_25CollectiveMainloopFwdSm90ILi2EN4cute5tupleIJNS5_1CILi1EEES8_S8_EEENS6_IJNS7_ILi192EEENS7_ILi128EEENS7_ILi64EEEEEELi64ENS_10bfloat16_tEfNS_4arch4Sm90ELb0ELb1ELb0ELb1ELb0ELb0ELb0ELb1ELb1ELb1ELb0ELb0EEENS1_21CollectiveEpilogueFwdINS6_IJSA_SC_SB_EEES9_SE_SG_Li384ELb1ELb1ELb0ELb0EEENS1_36VarlenDynamicPersistentTileSchedulerILi192ELi128ELi384ELi128ELb0ELb1ELb1ELb1ELb0ELb1EEEEEEEEEvNT_6ParamsE,"a",@progbits
	.sectionflags	@""
	.align	4
.nv.constant0._ZN7cutlass13device_kernelIN5flash11enable_sm90INS1_16FlashAttnFwdSm90INS1_25CollectiveMainloopFwdSm90ILi2EN4cute5tupleIJNS5_1CILi1EEES8_S8_EEENS6_IJNS7_ILi192EEENS7_ILi128EEENS7_ILi64EEEEEELi64ENS_10bfloat16_tEfNS_4arch4Sm90ELb0ELb1ELb0ELb1ELb0ELb0ELb0ELb1ELb1ELb1ELb0ELb0EEENS1_21CollectiveEpilogueFwdINS6_IJSA_SC_SB_EEES9_SE_SG_Li384ELb1ELb1ELb0ELb0EEENS1_36VarlenDynamicPersistentTileSchedulerILi192ELi128ELi384ELi128ELb0ELb1ELb1ELb1ELb0ELb1EEEEEEEEEvNT_6ParamsE:
	.zero		3328


//--------------------- .nv.constant0._ZN7cutlass13device_kernelIN5flash11enable_sm90INS1_16FlashAttnFwdSm90INS1_25CollectiveMainloopFwdSm90ILi2EN4cute5tupleIJNS5_1CILi1EEES8_S8_EEENS6_IJNS7_ILi192EEENS7_ILi128EEENS7_ILi64EEEEEELi64ENS_10bfloat16_tEfNS_4arch4Sm90ELb0ELb1ELb0ELb1ELb0ELb1ELb0ELb1ELb1ELb1ELb0ELb0EEENS1_21CollectiveEpilogueFwdINS6_IJSA_SC_SB_EEES9_SE_SG_Li384ELb1ELb1ELb0ELb0EEENS1_36VarlenDynamicPersistentTileSchedulerILi192ELi128ELi384ELi128ELb0ELb1ELb1ELb1ELb0ELb1EEEEEEEEEvNT_6ParamsE --------------------------
	.section	.nv.constant0._ZN7cutlass13device_kernelIN5flash11enable_sm90INS1_16FlashAttnFwdSm90INS1_25CollectiveMainloopFwdSm90ILi2EN4cute5tupleIJNS5_1CILi1EEES8_S8_EEENS6_IJNS7_ILi192EEENS7_ILi128EEENS7_ILi64EEEEEELi64ENS_10bfloat16_tEfNS_4arch4Sm90ELb0ELb1ELb0ELb1ELb0ELb1ELb0ELb1ELb1ELb1ELb0ELb0EEENS1_21CollectiveEpilogueFwdINS6_IJSA_SC_SB_EEES9_SE_SG_Li384ELb1ELb1ELb0ELb0EEENS1_36VarlenDynamicPersistentTileSchedulerILi192ELi128ELi384ELi128ELb0ELb1ELb1ELb1ELb0ELb1EEEEEEEEEvNT_6ParamsE,"a",@progbits
	.sectionflags	@""
	.align	4
.nv.constant0._ZN7cutlass13device_kernelIN5flash11enable_sm90INS1_16FlashAttnFwdSm90INS1_25CollectiveMainloopFwdSm90ILi2EN4cute5tupleIJNS5_1CILi1EEES8_S8_EEENS6_IJNS7_ILi192EEENS7_ILi128EEENS7_ILi64EEEEEELi64ENS_10bfloat16_tEfNS_4arch4Sm90ELb0ELb1ELb0ELb1ELb0ELb1ELb0ELb1ELb1ELb1ELb0ELb0EEENS1_21CollectiveEpilogueFwdINS6_IJSA_SC_SB_EEES9_SE_SG_Li384ELb1ELb1ELb0ELb0EEENS1_36VarlenDynamicPersistentTileSchedulerILi192ELi128ELi384ELi128ELb0ELb1ELb1ELb1ELb0ELb1EEEEEEEEEvNT_6ParamsE:
	.zero		3328


//--------------------- .nv.constant0._ZN7cutlass13device_kernelIN5flash11enable_sm90INS1_16FlashAttnFwdSm90INS1_25CollectiveMainloopFwdSm90ILi2EN4cute5tupleIJNS5_1CILi1EEES8_S8_EEENS6_IJNS7_ILi192EEENS7_ILi128EEENS7_ILi64EEEEEELi64ENS_10bfloat16_tEfNS_4arch4Sm90ELb1ELb0ELb0ELb0ELb0ELb0ELb0ELb1ELb1ELb1ELb0ELb0EEENS1_21CollectiveEpilogueFwdINS6_IJSA_SC_SB_EEES9_SE_SG_Li384ELb0ELb1ELb0ELb0EEENS1_30DynamicPersistentTileSchedulerILi384ELi128ELb0ELb1ELb1EEEEEEEEEvNT_6ParamsE --------------------------
	.section	.nv.constant0._ZN7cutlass13device_kernelIN5flash11enable_sm90INS1_16FlashAttnFwdSm90INS1_25CollectiveMainloopFwdSm90ILi2EN4cute5tupleIJNS5_1CILi1EEES8_S8_EEENS6_IJNS7_ILi192EEENS7_ILi128EEENS7_ILi64EEEEEELi64ENS_10bfloat16_tEfNS_4arch4Sm90ELb1ELb0ELb0ELb0ELb0ELb0ELb0ELb1ELb1ELb1ELb0ELb0EEENS1_21CollectiveEpilogueFwdINS6_IJSA_SC_SB_EEES9_SE_SG_Li384ELb0ELb1ELb0ELb0EEENS1_30DynamicPersistentTileSchedulerILi384ELi128ELb0ELb1ELb1EEEEEEEEEvNT_6ParamsE,"a",@progbits
	.sectionflags	@""
	.align	4
.nv.constant0._ZN7cutlass13device_kernelIN5flash11enable_sm90INS1_16FlashAttnFwdSm90INS1_25CollectiveMainloopFwdSm90ILi2EN4cute5tupleIJNS5_1CILi1EEES8_S8_EEENS6_IJNS7_ILi192EEENS7_ILi128EEENS7_ILi64EEEEEELi64ENS_10bfloat16_tEfNS_4arch4Sm90ELb1ELb0ELb0ELb0ELb0ELb0ELb0ELb1ELb1ELb1ELb0ELb0EEENS1_21CollectiveEpilogueFwdINS6_IJSA_SC_SB_EEES9_SE_SG_Li384ELb0ELb1ELb0ELb0EEENS1_30DynamicPersistentTileSchedulerILi384ELi128ELb0ELb1ELb1EEEEEEEEEvNT_6ParamsE:
	.zero		3328


//--------------------- .nv.constant0._ZN7cutlass13device_kernelIN5flash11enable_sm90INS1_16FlashAttnFwdSm90INS1_25CollectiveMainloopFwdSm90ILi2EN4cute5tupleIJNS5_1CILi1EEES8_S8_EEENS6_IJNS7_ILi192EEENS7_ILi128EEENS7_ILi64EEEEEELi64ENS_10bfloat16_tEfNS_4arch4Sm90ELb1ELb0ELb0ELb1ELb0ELb0ELb0ELb1ELb1ELb1ELb0ELb0EEENS1_21CollectiveEpilogueFwdINS6_IJSA_SC_SB_EEES9_SE_SG_Li384ELb1ELb1ELb0ELb0EEENS1_36VarlenDynamicPersistentTileSchedulerILi192ELi128ELi384ELi128ELb0ELb1ELb1ELb1ELb1ELb1EEEEEEEEEvNT_6ParamsE --------------------------
	.section	.nv.constant0._ZN7cutlass13device_kernelIN5flash11enable_sm90INS1_16FlashAttnFwdSm90INS1_25CollectiveMainloopFwdSm90ILi2EN4cute5tupleIJNS5_1CILi1EEES8_S8_EEENS6_IJNS7_ILi192EEENS7_ILi128EEENS7_ILi64EEEEEELi64ENS_10bfloat16_tEfNS_4arch4Sm90ELb1ELb0ELb0ELb1ELb0ELb0ELb0ELb1ELb1ELb1ELb0ELb0EEENS1_21CollectiveEpilogueFwdINS6_IJSA_SC_SB_EEES9_SE_SG_Li384ELb1ELb1ELb0ELb0EEENS1_36VarlenDynamicPersistentTileSchedulerILi192ELi128ELi384ELi128ELb0ELb1ELb1ELb1ELb1ELb1EEEEEEEEEvNT_6ParamsE,"a",@progbits
	.sectionflags	@""
	.align	4
.nv.constant0._ZN7cutlass13device_kernelIN5flash11enable_sm90INS1_16FlashAttnFwdSm90INS1_25CollectiveMainloopFwdSm90ILi2EN4cute5tupleIJNS5_1CILi1EEES8_S8_EEENS6_IJNS7_ILi192EEENS7_ILi128EEENS7_ILi64EEEEEELi64ENS_10bfloat16_tEfNS_4arch4Sm90ELb1ELb0ELb0ELb1ELb0ELb0ELb0ELb1ELb1ELb1ELb0ELb0EEENS1_21CollectiveEpilogueFwdINS6_IJSA_SC_SB_EEES9_SE_SG_Li384ELb1ELb1ELb0ELb0EEENS1_36VarlenDynamicPersistentTileSchedulerILi192ELi128ELi384ELi128ELb0ELb1ELb1ELb1ELb1ELb1EEEEEEEEEvNT_6ParamsE:
	.zero		3328


//--------------------- .nv.constant0._ZN7cutlass13device_kernelIN5flash11enable_sm90INS1_16FlashAttnFwdSm90INS1_25CollectiveMainloopFwdSm90ILi2EN4cute5tupleIJNS5_1CILi1EEES8_S8_EEENS6_IJNS7_ILi192EEENS7_ILi128EEENS7_ILi64EEEEEELi64ENS_10bfloat16_tEfNS_4arch4Sm90ELb1ELb0ELb0ELb1ELb0ELb1ELb0ELb1ELb1ELb1ELb0ELb0EEENS1_21CollectiveEpilogueFwdINS6_IJSA_SC_SB_EEES9_SE_SG_Li384ELb1ELb1ELb0ELb0EEENS1_36VarlenDynamicPersistentTileSchedulerILi192ELi128ELi384ELi128ELb0ELb1ELb1ELb1ELb1ELb1EEEEEEEEEvNT_6ParamsE --------------------------
	.section	.nv.constant0._ZN7cutlass13device_kernelIN5flash11enable_sm90INS1_16FlashAttnFwdSm90INS1_25CollectiveMainloopFwdSm90ILi2EN4cute5tupleIJNS5_1CILi1EEES8_S8_EEENS6_IJNS7_ILi192EEENS7_ILi128EEENS7_ILi64EEEEEELi64ENS_10bfloat16_tEfNS_4arch4Sm90ELb1ELb0ELb0ELb1ELb0ELb1ELb0ELb1ELb1ELb1ELb0ELb0EEENS1_21CollectiveEpilogueFwdINS6_IJSA_SC_SB_EEES9_SE_SG_Li384ELb1ELb1ELb0ELb0EEENS1_36VarlenDynamicPersistentTileSchedulerILi192ELi128ELi384ELi128ELb0ELb1ELb1ELb1ELb1ELb1EEEEEEEEEvNT_6ParamsE,"a",@progbits
	.sectionflags	@""
	.align	4
.nv.constant0._ZN7cutlass13device_kernelIN5flash11enable_sm90INS1_16FlashAttnFwdSm90INS1_25CollectiveMainloopFwdSm90ILi2EN4cute5tupleIJNS5_1CILi1EEES8_S8_EEENS6_IJNS7_ILi192EEENS7_ILi128EEENS7_ILi64EEEEEELi64ENS_10bfloat16_tEfNS_4arch4Sm90ELb1ELb0ELb0ELb1ELb0ELb1ELb0ELb1ELb1ELb1ELb0ELb0EEENS1_21CollectiveEpilogueFwdINS6_IJSA_SC_SB_EEES9_SE_SG_Li384ELb1ELb1ELb0ELb0EEENS1_36VarlenDynamicPersistentTileSchedulerILi192ELi128ELi384ELi128ELb0ELb1ELb1ELb1ELb1ELb1EEEEEEEEEvNT_6ParamsE:
	.zero		3328


//--------------------- SYMBOLS --------------------------

	.type		.nv.reservedSmem.offset0,@object
	.size		.nv.reservedSmem.offset0,0x4
	.type		__assertfail,@function
